//
// Generated by NVIDIA NVVM Compiler
//
// Compiler Build ID: CL-36424714
// Cuda compilation tools, release 13.0, V13.0.88
// Based on NVVM 20.0.0
//

.version 9.0
.target sm_100
.address_size 64

	// .globl	_ZN6thrust24THRUST_300001_SM_1000_NS8cuda_cub4core6detail13_kernel_agentINS1_15__reduce_by_key9InitAgentIN3cub18CUB_300001_SM_100024ReduceByKeyScanTileStateI5VoxeliLb0EEEiPiEEJSB_iSC_EEEvDpT0_
.global .align 1 .b8 _ZN34_INTERNAL_2d245adc_4_k_cu_45fdf2944cuda3std3__45__cpo5beginE[1];
.global .align 1 .b8 _ZN34_INTERNAL_2d245adc_4_k_cu_45fdf2944cuda3std3__45__cpo3endE[1];
.global .align 1 .b8 _ZN34_INTERNAL_2d245adc_4_k_cu_45fdf2944cuda3std3__45__cpo6cbeginE[1];
.global .align 1 .b8 _ZN34_INTERNAL_2d245adc_4_k_cu_45fdf2944cuda3std3__45__cpo4cendE[1];
.global .align 1 .b8 _ZN34_INTERNAL_2d245adc_4_k_cu_45fdf2944cuda3std3__45__cpo6rbeginE[1];
.global .align 1 .b8 _ZN34_INTERNAL_2d245adc_4_k_cu_45fdf2944cuda3std3__45__cpo4rendE[1];
.global .align 1 .b8 _ZN34_INTERNAL_2d245adc_4_k_cu_45fdf2944cuda3std3__45__cpo7crbeginE[1];
.global .align 1 .b8 _ZN34_INTERNAL_2d245adc_4_k_cu_45fdf2944cuda3std3__45__cpo5crendE[1];
.global .align 1 .b8 _ZN34_INTERNAL_2d245adc_4_k_cu_45fdf2944cuda3std3__436_GLOBAL__N__2d245adc_4_k_cu_45fdf2946ignoreE[1];
.global .align 1 .b8 _ZN34_INTERNAL_2d245adc_4_k_cu_45fdf2944cuda3std3__419piecewise_constructE[1];
.global .align 1 .b8 _ZN34_INTERNAL_2d245adc_4_k_cu_45fdf2944cuda3std3__48in_placeE[1];
.global .align 1 .b8 _ZN34_INTERNAL_2d245adc_4_k_cu_45fdf2944cuda3std3__420unreachable_sentinelE[1];
.global .align 1 .b8 _ZN34_INTERNAL_2d245adc_4_k_cu_45fdf2944cuda3std3__47nulloptE[1];
.global .align 1 .b8 _ZN34_INTERNAL_2d245adc_4_k_cu_45fdf2944cuda3std3__48unexpectE[1];
.global .align 1 .b8 _ZN34_INTERNAL_2d245adc_4_k_cu_45fdf2944cuda3std6ranges3__45__cpo4swapE[1];
.global .align 1 .b8 _ZN34_INTERNAL_2d245adc_4_k_cu_45fdf2944cuda3std6ranges3__45__cpo9iter_moveE[1];
.global .align 1 .b8 _ZN34_INTERNAL_2d245adc_4_k_cu_45fdf2944cuda3std6ranges3__45__cpo5beginE[1];
.global .align 1 .b8 _ZN34_INTERNAL_2d245adc_4_k_cu_45fdf2944cuda3std6ranges3__45__cpo3endE[1];
.global .align 1 .b8 _ZN34_INTERNAL_2d245adc_4_k_cu_45fdf2944cuda3std6ranges3__45__cpo6cbeginE[1];
.global .align 1 .b8 _ZN34_INTERNAL_2d245adc_4_k_cu_45fdf2944cuda3std6ranges3__45__cpo4cendE[1];
.global .align 1 .b8 _ZN34_INTERNAL_2d245adc_4_k_cu_45fdf2944cuda3std6ranges3__45__cpo7advanceE[1];
.global .align 1 .b8 _ZN34_INTERNAL_2d245adc_4_k_cu_45fdf2944cuda3std6ranges3__45__cpo9iter_swapE[1];
.global .align 1 .b8 _ZN34_INTERNAL_2d245adc_4_k_cu_45fdf2944cuda3std6ranges3__45__cpo4nextE[1];
.global .align 1 .b8 _ZN34_INTERNAL_2d245adc_4_k_cu_45fdf2944cuda3std6ranges3__45__cpo4prevE[1];
.global .align 1 .b8 _ZN34_INTERNAL_2d245adc_4_k_cu_45fdf2944cuda3std6ranges3__45__cpo4dataE[1];
.global .align 1 .b8 _ZN34_INTERNAL_2d245adc_4_k_cu_45fdf2944cuda3std6ranges3__45__cpo5cdataE[1];
.global .align 1 .b8 _ZN34_INTERNAL_2d245adc_4_k_cu_45fdf2944cuda3std6ranges3__45__cpo4sizeE[1];
.global .align 1 .b8 _ZN34_INTERNAL_2d245adc_4_k_cu_45fdf2944cuda3std6ranges3__45__cpo5ssizeE[1];
.global .align 1 .b8 _ZN34_INTERNAL_2d245adc_4_k_cu_45fdf2944cuda3std6ranges3__45__cpo8distanceE[1];
.global .align 1 .b8 _ZN34_INTERNAL_2d245adc_4_k_cu_45fdf2946thrust24THRUST_300001_SM_1000_NS8cuda_cub3parE[1];
.global .align 1 .b8 _ZN34_INTERNAL_2d245adc_4_k_cu_45fdf2946thrust24THRUST_300001_SM_1000_NS8cuda_cub10par_nosyncE[1];
.global .align 1 .b8 _ZN34_INTERNAL_2d245adc_4_k_cu_45fdf2946thrust24THRUST_300001_SM_1000_NS6system6detail10sequential3seqE[1];
.global .align 1 .b8 _ZN34_INTERNAL_2d245adc_4_k_cu_45fdf2946thrust24THRUST_300001_SM_1000_NS6system3cpp3parE[1];
.global .align 1 .b8 _ZN34_INTERNAL_2d245adc_4_k_cu_45fdf2946thrust24THRUST_300001_SM_1000_NS12placeholders2_1E[1];
.global .align 1 .b8 _ZN34_INTERNAL_2d245adc_4_k_cu_45fdf2946thrust24THRUST_300001_SM_1000_NS12placeholders2_2E[1];
.global .align 1 .b8 _ZN34_INTERNAL_2d245adc_4_k_cu_45fdf2946thrust24THRUST_300001_SM_1000_NS12placeholders2_3E[1];
.global .align 1 .b8 _ZN34_INTERNAL_2d245adc_4_k_cu_45fdf2946thrust24THRUST_300001_SM_1000_NS12placeholders2_4E[1];
.global .align 1 .b8 _ZN34_INTERNAL_2d245adc_4_k_cu_45fdf2946thrust24THRUST_300001_SM_1000_NS12placeholders2_5E[1];
.global .align 1 .b8 _ZN34_INTERNAL_2d245adc_4_k_cu_45fdf2946thrust24THRUST_300001_SM_1000_NS12placeholders2_6E[1];
.global .align 1 .b8 _ZN34_INTERNAL_2d245adc_4_k_cu_45fdf2946thrust24THRUST_300001_SM_1000_NS12placeholders2_7E[1];
.global .align 1 .b8 _ZN34_INTERNAL_2d245adc_4_k_cu_45fdf2946thrust24THRUST_300001_SM_1000_NS12placeholders2_8E[1];
.global .align 1 .b8 _ZN34_INTERNAL_2d245adc_4_k_cu_45fdf2946thrust24THRUST_300001_SM_1000_NS12placeholders2_9E[1];
.global .align 1 .b8 _ZN34_INTERNAL_2d245adc_4_k_cu_45fdf2946thrust24THRUST_300001_SM_1000_NS12placeholders3_10E[1];
.global .align 1 .b8 _ZN34_INTERNAL_2d245adc_4_k_cu_45fdf2946thrust24THRUST_300001_SM_1000_NS3seqE[1];
.global .align 1 .b8 _ZN34_INTERNAL_2d245adc_4_k_cu_45fdf2946thrust24THRUST_300001_SM_1000_NS6deviceE[1];
.extern .shared .align 16 .b8 _ZN6thrust24THRUST_300001_SM_1000_NS8cuda_cub4core6detail5shmemE[];

.visible .entry _ZN6thrust24THRUST_300001_SM_1000_NS8cuda_cub4core6detail13_kernel_agentINS1_15__reduce_by_key9InitAgentIN3cub18CUB_300001_SM_100024ReduceByKeyScanTileStateI5VoxeliLb0EEEiPiEEJSB_iSC_EEEvDpT0_(
	.param .align 8 .b8 _ZN6thrust24THRUST_300001_SM_1000_NS8cuda_cub4core6detail13_kernel_agentINS1_15__reduce_by_key9InitAgentIN3cub18CUB_300001_SM_100024ReduceByKeyScanTileStateI5VoxeliLb0EEEiPiEEJSB_iSC_EEEvDpT0__param_0[24],
	.param .u32 _ZN6thrust24THRUST_300001_SM_1000_NS8cuda_cub4core6detail13_kernel_agentINS1_15__reduce_by_key9InitAgentIN3cub18CUB_300001_SM_100024ReduceByKeyScanTileStateI5VoxeliLb0EEEiPiEEJSB_iSC_EEEvDpT0__param_1,
	.param .u64 .ptr .align 1 _ZN6thrust24THRUST_300001_SM_1000_NS8cuda_cub4core6detail13_kernel_agentINS1_15__reduce_by_key9InitAgentIN3cub18CUB_300001_SM_100024ReduceByKeyScanTileStateI5VoxeliLb0EEEiPiEEJSB_iSC_EEEvDpT0__param_2
)
.maxntid 128
{
	.reg .pred 	%p<6>;
	.reg .b32 	%r<11>;
	.reg .b64 	%rd<9>;

	ld.param.u64 	%rd3, [_ZN6thrust24THRUST_300001_SM_1000_NS8cuda_cub4core6detail13_kernel_agentINS1_15__reduce_by_key9InitAgentIN3cub18CUB_300001_SM_100024ReduceByKeyScanTileStateI5VoxeliLb0EEEiPiEEJSB_iSC_EEEvDpT0__param_0];
	ld.param.u32 	%r4, [_ZN6thrust24THRUST_300001_SM_1000_NS8cuda_cub4core6detail13_kernel_agentINS1_15__reduce_by_key9InitAgentIN3cub18CUB_300001_SM_100024ReduceByKeyScanTileStateI5VoxeliLb0EEEiPiEEJSB_iSC_EEEvDpT0__param_1];
	ld.param.u64 	%rd2, [_ZN6thrust24THRUST_300001_SM_1000_NS8cuda_cub4core6detail13_kernel_agentINS1_15__reduce_by_key9InitAgentIN3cub18CUB_300001_SM_100024ReduceByKeyScanTileStateI5VoxeliLb0EEEiPiEEJSB_iSC_EEEvDpT0__param_2];
	cvta.to.global.u64 	%rd1, %rd3;
	mov.u32 	%r1, %ctaid.x;
	mov.u32 	%r5, %ntid.x;
	mov.u32 	%r2, %tid.x;
	mad.lo.s32 	%r3, %r1, %r5, %r2;
	setp.ge.s32 	%p1, %r3, %r4;
	@%p1 bra 	$L__BB0_2;
	mul.wide.s32 	%rd4, %r3, 4;
	add.s64 	%rd5, %rd1, %rd4;
	mov.b32 	%r6, 99;
	st.global.u32 	[%rd5+128], %r6;
$L__BB0_2:
	setp.ne.s32 	%p2, %r1, 0;
	setp.gt.u32 	%p3, %r2, 31;
	or.pred  	%p4, %p2, %p3;
	@%p4 bra 	$L__BB0_4;
	mul.wide.u32 	%rd6, %r2, 4;
	add.s64 	%rd7, %rd1, %rd6;
	mov.b32 	%r8, 0;
	st.global.u32 	[%rd7], %r8;
$L__BB0_4:
	or.b32  	%r9, %r1, %r2;
	setp.ne.s32 	%p5, %r9, 0;
	@%p5 bra 	$L__BB0_6;
	cvta.to.global.u64 	%rd8, %rd2;
	mov.b32 	%r10, 0;
	st.global.u32 	[%rd8], %r10;
$L__BB0_6:
	ret;

}
	// .globl	_ZN6thrust24THRUST_300001_SM_1000_NS8cuda_cub4core6detail13_kernel_agentINS1_15__reduce_by_key16ReduceByKeyAgentINS0_10device_ptrIiEENS7_I5VoxelEES8_SA_N4cuda3std3__48equal_toIiEENSD_4plusIS9_EEPiiEEJS8_SA_S8_SA_SI_N3cub18CUB_300001_SM_100024ReduceByKeyScanTileStateIS9_iLb0EEESF_SH_iiEEEvDpT0_
.visible .entry _ZN6thrust24THRUST_300001_SM_1000_NS8cuda_cub4core6detail13_kernel_agentINS1_15__reduce_by_key16ReduceByKeyAgentINS0_10device_ptrIiEENS7_I5VoxelEES8_SA_N4cuda3std3__48equal_toIiEENSD_4plusIS9_EEPiiEEJS8_SA_S8_SA_SI_N3cub18CUB_300001_SM_100024ReduceByKeyScanTileStateIS9_iLb0EEESF_SH_iiEEEvDpT0_(
	.param .align 8 .b8 _ZN6thrust24THRUST_300001_SM_1000_NS8cuda_cub4core6detail13_kernel_agentINS1_15__reduce_by_key16ReduceByKeyAgentINS0_10device_ptrIiEENS7_I5VoxelEES8_SA_N4cuda3std3__48equal_toIiEENSD_4plusIS9_EEPiiEEJS8_SA_S8_SA_SI_N3cub18CUB_300001_SM_100024ReduceByKeyScanTileStateIS9_iLb0EEESF_SH_iiEEEvDpT0__param_0[8],
	.param .align 8 .b8 _ZN6thrust24THRUST_300001_SM_1000_NS8cuda_cub4core6detail13_kernel_agentINS1_15__reduce_by_key16ReduceByKeyAgentINS0_10device_ptrIiEENS7_I5VoxelEES8_SA_N4cuda3std3__48equal_toIiEENSD_4plusIS9_EEPiiEEJS8_SA_S8_SA_SI_N3cub18CUB_300001_SM_100024ReduceByKeyScanTileStateIS9_iLb0EEESF_SH_iiEEEvDpT0__param_1[8],
	.param .align 8 .b8 _ZN6thrust24THRUST_300001_SM_1000_NS8cuda_cub4core6detail13_kernel_agentINS1_15__reduce_by_key16ReduceByKeyAgentINS0_10device_ptrIiEENS7_I5VoxelEES8_SA_N4cuda3std3__48equal_toIiEENSD_4plusIS9_EEPiiEEJS8_SA_S8_SA_SI_N3cub18CUB_300001_SM_100024ReduceByKeyScanTileStateIS9_iLb0EEESF_SH_iiEEEvDpT0__param_2[8],
	.param .align 8 .b8 _ZN6thrust24THRUST_300001_SM_1000_NS8cuda_cub4core6detail13_kernel_agentINS1_15__reduce_by_key16ReduceByKeyAgentINS0_10device_ptrIiEENS7_I5VoxelEES8_SA_N4cuda3std3__48equal_toIiEENSD_4plusIS9_EEPiiEEJS8_SA_S8_SA_SI_N3cub18CUB_300001_SM_100024ReduceByKeyScanTileStateIS9_iLb0EEESF_SH_iiEEEvDpT0__param_3[8],
	.param .u64 .ptr .align 1 _ZN6thrust24THRUST_300001_SM_1000_NS8cuda_cub4core6detail13_kernel_agentINS1_15__reduce_by_key16ReduceByKeyAgentINS0_10device_ptrIiEENS7_I5VoxelEES8_SA_N4cuda3std3__48equal_toIiEENSD_4plusIS9_EEPiiEEJS8_SA_S8_SA_SI_N3cub18CUB_300001_SM_100024ReduceByKeyScanTileStateIS9_iLb0EEESF_SH_iiEEEvDpT0__param_4,
	.param .align 8 .b8 _ZN6thrust24THRUST_300001_SM_1000_NS8cuda_cub4core6detail13_kernel_agentINS1_15__reduce_by_key16ReduceByKeyAgentINS0_10device_ptrIiEENS7_I5VoxelEES8_SA_N4cuda3std3__48equal_toIiEENSD_4plusIS9_EEPiiEEJS8_SA_S8_SA_SI_N3cub18CUB_300001_SM_100024ReduceByKeyScanTileStateIS9_iLb0EEESF_SH_iiEEEvDpT0__param_5[24],
	.param .align 1 .b8 _ZN6thrust24THRUST_300001_SM_1000_NS8cuda_cub4core6detail13_kernel_agentINS1_15__reduce_by_key16ReduceByKeyAgentINS0_10device_ptrIiEENS7_I5VoxelEES8_SA_N4cuda3std3__48equal_toIiEENSD_4plusIS9_EEPiiEEJS8_SA_S8_SA_SI_N3cub18CUB_300001_SM_100024ReduceByKeyScanTileStateIS9_iLb0EEESF_SH_iiEEEvDpT0__param_6[1],
	.param .align 1 .b8 _ZN6thrust24THRUST_300001_SM_1000_NS8cuda_cub4core6detail13_kernel_agentINS1_15__reduce_by_key16ReduceByKeyAgentINS0_10device_ptrIiEENS7_I5VoxelEES8_SA_N4cuda3std3__48equal_toIiEENSD_4plusIS9_EEPiiEEJS8_SA_S8_SA_SI_N3cub18CUB_300001_SM_100024ReduceByKeyScanTileStateIS9_iLb0EEESF_SH_iiEEEvDpT0__param_7[1],
	.param .u32 _ZN6thrust24THRUST_300001_SM_1000_NS8cuda_cub4core6detail13_kernel_agentINS1_15__reduce_by_key16ReduceByKeyAgentINS0_10device_ptrIiEENS7_I5VoxelEES8_SA_N4cuda3std3__48equal_toIiEENSD_4plusIS9_EEPiiEEJS8_SA_S8_SA_SI_N3cub18CUB_300001_SM_100024ReduceByKeyScanTileStateIS9_iLb0EEESF_SH_iiEEEvDpT0__param_8,
	.param .u32 _ZN6thrust24THRUST_300001_SM_1000_NS8cuda_cub4core6detail13_kernel_agentINS1_15__reduce_by_key16ReduceByKeyAgentINS0_10device_ptrIiEENS7_I5VoxelEES8_SA_N4cuda3std3__48equal_toIiEENSD_4plusIS9_EEPiiEEJS8_SA_S8_SA_SI_N3cub18CUB_300001_SM_100024ReduceByKeyScanTileStateIS9_iLb0EEESF_SH_iiEEEvDpT0__param_9
)
.maxntid 256
{
	.reg .pred 	%p<305>;
	.reg .b32 	%r<2666>;
	.reg .b64 	%rd<744>;
	.reg .b64 	%fd<1286>;

	ld.param.u64 	%rd97, [_ZN6thrust24THRUST_300001_SM_1000_NS8cuda_cub4core6detail13_kernel_agentINS1_15__reduce_by_key16ReduceByKeyAgentINS0_10device_ptrIiEENS7_I5VoxelEES8_SA_N4cuda3std3__48equal_toIiEENSD_4plusIS9_EEPiiEEJS8_SA_S8_SA_SI_N3cub18CUB_300001_SM_100024ReduceByKeyScanTileStateIS9_iLb0EEESF_SH_iiEEEvDpT0__param_5+16];
	ld.param.u64 	%rd96, [_ZN6thrust24THRUST_300001_SM_1000_NS8cuda_cub4core6detail13_kernel_agentINS1_15__reduce_by_key16ReduceByKeyAgentINS0_10device_ptrIiEENS7_I5VoxelEES8_SA_N4cuda3std3__48equal_toIiEENSD_4plusIS9_EEPiiEEJS8_SA_S8_SA_SI_N3cub18CUB_300001_SM_100024ReduceByKeyScanTileStateIS9_iLb0EEESF_SH_iiEEEvDpT0__param_5+8];
	ld.param.u64 	%rd95, [_ZN6thrust24THRUST_300001_SM_1000_NS8cuda_cub4core6detail13_kernel_agentINS1_15__reduce_by_key16ReduceByKeyAgentINS0_10device_ptrIiEENS7_I5VoxelEES8_SA_N4cuda3std3__48equal_toIiEENSD_4plusIS9_EEPiiEEJS8_SA_S8_SA_SI_N3cub18CUB_300001_SM_100024ReduceByKeyScanTileStateIS9_iLb0EEESF_SH_iiEEEvDpT0__param_5];
	ld.param.u64 	%rd5, [_ZN6thrust24THRUST_300001_SM_1000_NS8cuda_cub4core6detail13_kernel_agentINS1_15__reduce_by_key16ReduceByKeyAgentINS0_10device_ptrIiEENS7_I5VoxelEES8_SA_N4cuda3std3__48equal_toIiEENSD_4plusIS9_EEPiiEEJS8_SA_S8_SA_SI_N3cub18CUB_300001_SM_100024ReduceByKeyScanTileStateIS9_iLb0EEESF_SH_iiEEEvDpT0__param_0];
	ld.param.u64 	%rd6, [_ZN6thrust24THRUST_300001_SM_1000_NS8cuda_cub4core6detail13_kernel_agentINS1_15__reduce_by_key16ReduceByKeyAgentINS0_10device_ptrIiEENS7_I5VoxelEES8_SA_N4cuda3std3__48equal_toIiEENSD_4plusIS9_EEPiiEEJS8_SA_S8_SA_SI_N3cub18CUB_300001_SM_100024ReduceByKeyScanTileStateIS9_iLb0EEESF_SH_iiEEEvDpT0__param_1];
	ld.param.u64 	%rd98, [_ZN6thrust24THRUST_300001_SM_1000_NS8cuda_cub4core6detail13_kernel_agentINS1_15__reduce_by_key16ReduceByKeyAgentINS0_10device_ptrIiEENS7_I5VoxelEES8_SA_N4cuda3std3__48equal_toIiEENSD_4plusIS9_EEPiiEEJS8_SA_S8_SA_SI_N3cub18CUB_300001_SM_100024ReduceByKeyScanTileStateIS9_iLb0EEESF_SH_iiEEEvDpT0__param_3];
	ld.param.u64 	%rd99, [_ZN6thrust24THRUST_300001_SM_1000_NS8cuda_cub4core6detail13_kernel_agentINS1_15__reduce_by_key16ReduceByKeyAgentINS0_10device_ptrIiEENS7_I5VoxelEES8_SA_N4cuda3std3__48equal_toIiEENSD_4plusIS9_EEPiiEEJS8_SA_S8_SA_SI_N3cub18CUB_300001_SM_100024ReduceByKeyScanTileStateIS9_iLb0EEESF_SH_iiEEEvDpT0__param_2];
	ld.param.u64 	%rd100, [_ZN6thrust24THRUST_300001_SM_1000_NS8cuda_cub4core6detail13_kernel_agentINS1_15__reduce_by_key16ReduceByKeyAgentINS0_10device_ptrIiEENS7_I5VoxelEES8_SA_N4cuda3std3__48equal_toIiEENSD_4plusIS9_EEPiiEEJS8_SA_S8_SA_SI_N3cub18CUB_300001_SM_100024ReduceByKeyScanTileStateIS9_iLb0EEESF_SH_iiEEEvDpT0__param_4];
	ld.param.u32 	%r429, [_ZN6thrust24THRUST_300001_SM_1000_NS8cuda_cub4core6detail13_kernel_agentINS1_15__reduce_by_key16ReduceByKeyAgentINS0_10device_ptrIiEENS7_I5VoxelEES8_SA_N4cuda3std3__48equal_toIiEENSD_4plusIS9_EEPiiEEJS8_SA_S8_SA_SI_N3cub18CUB_300001_SM_100024ReduceByKeyScanTileStateIS9_iLb0EEESF_SH_iiEEEvDpT0__param_8];
	cvta.to.global.u64 	%rd1, %rd100;
	cvta.to.global.u64 	%rd7, %rd99;
	cvta.to.global.u64 	%rd8, %rd98;
	mov.u32 	%r1, %ctaid.x;
	mul.lo.s32 	%r2, %r1, 768;
	sub.s32 	%r3, %r429, %r2;
	setp.lt.s32 	%p6, %r3, 769;
	@%p6 bra 	$L__BB1_106;
	setp.ne.s32 	%p166, %r1, 0;
	@%p166 bra 	$L__BB1_32;
	mov.u32 	%r2593, %tid.x;
	and.b32  	%r2268, %r2593, 31;
	and.b32  	%r2269, %r2593, 992;
	add.s32 	%r2270, %r2, %r2268;
	mad.lo.s32 	%r2271, %r2269, 3, %r2270;
	mul.wide.u32 	%rd652, %r2271, 4;
	add.s64 	%rd631, %rd5, %rd652;
	// begin inline asm
	ld.global.nc.u32 %r2262, [%rd631];
	// end inline asm
	add.s64 	%rd632, %rd631, 128;
	// begin inline asm
	ld.global.nc.u32 %r2263, [%rd632];
	// end inline asm
	add.s64 	%rd633, %rd631, 256;
	// begin inline asm
	ld.global.nc.u32 %r2264, [%rd633];
	// end inline asm
	// begin inline asm
	mov.u32 %r2265, %laneid;
	// end inline asm
	shr.u32 	%r6, %r2593, 5;
	mad.lo.s32 	%r2272, %r6, 96, %r2265;
	shl.b32 	%r2273, %r2272, 2;
	mov.u32 	%r2274, _ZN6thrust24THRUST_300001_SM_1000_NS8cuda_cub4core6detail5shmemE;
	add.s32 	%r2275, %r2274, %r2273;
	st.shared.u32 	[%r2275], %r2262;
	st.shared.u32 	[%r2275+128], %r2263;
	st.shared.u32 	[%r2275+256], %r2264;
	bar.warp.sync 	-1;
	shl.b32 	%r2276, %r2265, 1;
	add.s32 	%r2277, %r2272, %r2276;
	shl.b32 	%r2278, %r2265, 3;
	add.s32 	%r2279, %r2275, %r2278;
	ld.shared.u32 	%r7, [%r2279];
	ld.shared.u32 	%r8, [%r2279+4];
	ld.shared.u32 	%r9, [%r2279+8];
	bar.sync 	0;
	mul.wide.u32 	%rd653, %r2271, 24;
	add.s64 	%rd635, %rd6, %rd653;
	// begin inline asm
	ld.global.nc.u64 %rd634, [%rd635];
	// end inline asm
	add.s64 	%rd637, %rd635, 8;
	// begin inline asm
	ld.global.nc.u64 %rd636, [%rd637];
	// end inline asm
	add.s64 	%rd639, %rd635, 16;
	// begin inline asm
	ld.global.nc.u64 %rd638, [%rd639];
	// end inline asm
	add.s64 	%rd641, %rd635, 768;
	// begin inline asm
	ld.global.nc.u64 %rd640, [%rd641];
	// end inline asm
	add.s64 	%rd643, %rd635, 776;
	// begin inline asm
	ld.global.nc.u64 %rd642, [%rd643];
	// end inline asm
	add.s64 	%rd645, %rd635, 784;
	// begin inline asm
	ld.global.nc.u64 %rd644, [%rd645];
	// end inline asm
	add.s64 	%rd647, %rd635, 1536;
	// begin inline asm
	ld.global.nc.u64 %rd646, [%rd647];
	// end inline asm
	add.s64 	%rd649, %rd635, 1544;
	// begin inline asm
	ld.global.nc.u64 %rd648, [%rd649];
	// end inline asm
	add.s64 	%rd651, %rd635, 1552;
	// begin inline asm
	ld.global.nc.u64 %rd650, [%rd651];
	// end inline asm
	mad.lo.s32 	%r2280, %r2272, 20, %r2275;
	st.shared.u64 	[%r2280], %rd634;
	st.shared.u64 	[%r2280+8], %rd636;
	st.shared.u64 	[%r2280+16], %rd638;
	st.shared.u64 	[%r2280+768], %rd640;
	st.shared.u64 	[%r2280+776], %rd642;
	st.shared.u64 	[%r2280+784], %rd644;
	st.shared.u64 	[%r2280+1536], %rd646;
	st.shared.u64 	[%r2280+1544], %rd648;
	st.shared.u64 	[%r2280+1552], %rd650;
	bar.warp.sync 	-1;
	mad.lo.s32 	%r2281, %r2277, 20, %r2279;
	ld.shared.f64 	%fd1189, [%r2281];
	ld.shared.f64 	%fd1188, [%r2281+8];
	ld.shared.f64 	%fd1187, [%r2281+16];
	ld.shared.f64 	%fd4, [%r2281+24];
	ld.shared.f64 	%fd5, [%r2281+32];
	ld.shared.f64 	%fd6, [%r2281+40];
	ld.shared.f64 	%fd7, [%r2281+48];
	ld.shared.f64 	%fd8, [%r2281+56];
	ld.shared.f64 	%fd9, [%r2281+64];
	bar.sync 	0;
	shl.b32 	%r2282, %r2593, 2;
	add.s32 	%r2283, %r2274, %r2282;
	add.s32 	%r10, %r2283, 1448;
	st.shared.u32 	[%r2283+1448], %r9;
	bar.sync 	0;
	setp.eq.s32 	%p257, %r2593, 0;
	mov.b32 	%r2584, 0;
	@%p257 bra 	$L__BB1_4;
	ld.shared.u32 	%r2585, [%r10+-4];
	setp.ne.s32 	%p258, %r2585, %r7;
	selp.u32 	%r2584, 1, 0, %p258;
$L__BB1_4:
	setp.ne.s32 	%p259, %r7, %r8;
	selp.u32 	%r15, 1, 0, %p259;
	setp.ne.s32 	%p260, %r8, %r9;
	selp.u32 	%r2524, 1, 0, %p260;
	add.s32 	%r2525, %r2584, %r15;
	add.f64 	%fd1007, %fd1189, %fd4;
	add.f64 	%fd1008, %fd1188, %fd5;
	add.f64 	%fd1009, %fd1187, %fd6;
	selp.f64 	%fd1010, %fd6, %fd1009, %p259;
	selp.f64 	%fd1011, %fd5, %fd1008, %p259;
	selp.f64 	%fd1012, %fd4, %fd1007, %p259;
	add.s32 	%r2285, %r2525, %r2524;
	add.f64 	%fd1013, %fd1012, %fd7;
	add.f64 	%fd1014, %fd1011, %fd8;
	add.f64 	%fd1015, %fd1010, %fd9;
	selp.f64 	%fd1016, %fd9, %fd1015, %p260;
	mov.b64 	%rd654, %fd1016;
	mov.b64 	{%r2315, %r2320}, %rd654;
	selp.f64 	%fd1017, %fd8, %fd1014, %p260;
	mov.b64 	%rd655, %fd1017;
	mov.b64 	{%r2305, %r2310}, %rd655;
	selp.f64 	%fd1018, %fd7, %fd1013, %p260;
	mov.b64 	%rd656, %fd1018;
	mov.b64 	{%r2295, %r2300}, %rd656;
	mov.b32 	%r2521, 1;
	mov.b32 	%r2522, 0;
	mov.b32 	%r2523, -1;
	// begin inline asm
	shfl.sync.up.b32 %r2284, %r2285, %r2521, %r2522, %r2523;
	// end inline asm
	// begin inline asm
	shfl.sync.up.b32 %r2289, %r2290, %r2521, %r2522, %r2523;
	// end inline asm
	// begin inline asm
	shfl.sync.up.b32 %r2294, %r2295, %r2521, %r2522, %r2523;
	// end inline asm
	// begin inline asm
	shfl.sync.up.b32 %r2299, %r2300, %r2521, %r2522, %r2523;
	// end inline asm
	mov.b64 	%rd657, {%r2294, %r2299};
	mov.b64 	%fd1019, %rd657;
	// begin inline asm
	shfl.sync.up.b32 %r2304, %r2305, %r2521, %r2522, %r2523;
	// end inline asm
	// begin inline asm
	shfl.sync.up.b32 %r2309, %r2310, %r2521, %r2522, %r2523;
	// end inline asm
	mov.b64 	%rd658, {%r2304, %r2309};
	mov.b64 	%fd1020, %rd658;
	// begin inline asm
	shfl.sync.up.b32 %r2314, %r2315, %r2521, %r2522, %r2523;
	// end inline asm
	// begin inline asm
	shfl.sync.up.b32 %r2319, %r2320, %r2521, %r2522, %r2523;
	// end inline asm
	mov.b64 	%rd659, {%r2314, %r2319};
	mov.b64 	%fd1021, %rd659;
	setp.eq.s32 	%p261, %r2285, 0;
	add.f64 	%fd1022, %fd1018, %fd1019;
	add.f64 	%fd1023, %fd1017, %fd1020;
	add.f64 	%fd1024, %fd1016, %fd1021;
	selp.f64 	%fd1025, %fd1024, %fd1016, %p261;
	selp.f64 	%fd1026, %fd1023, %fd1017, %p261;
	selp.f64 	%fd1027, %fd1022, %fd1018, %p261;
	setp.lt.s32 	%p262, %r2265, 1;
	selp.f64 	%fd1028, %fd1016, %fd1025, %p262;
	mov.b64 	%rd660, %fd1028;
	mov.b64 	{%r2355, %r2360}, %rd660;
	selp.f64 	%fd1029, %fd1017, %fd1026, %p262;
	mov.b64 	%rd661, %fd1029;
	mov.b64 	{%r2345, %r2350}, %rd661;
	selp.f64 	%fd1030, %fd1018, %fd1027, %p262;
	mov.b64 	%rd662, %fd1030;
	mov.b64 	{%r2335, %r2340}, %rd662;
	selp.b32 	%r2526, 0, %r2284, %p262;
	add.s32 	%r2325, %r2526, %r2285;
	mov.b32 	%r2361, 2;
	// begin inline asm
	shfl.sync.up.b32 %r2324, %r2325, %r2361, %r2522, %r2523;
	// end inline asm
	// begin inline asm
	shfl.sync.up.b32 %r2329, %r2330, %r2361, %r2522, %r2523;
	// end inline asm
	// begin inline asm
	shfl.sync.up.b32 %r2334, %r2335, %r2361, %r2522, %r2523;
	// end inline asm
	// begin inline asm
	shfl.sync.up.b32 %r2339, %r2340, %r2361, %r2522, %r2523;
	// end inline asm
	mov.b64 	%rd663, {%r2334, %r2339};
	mov.b64 	%fd1031, %rd663;
	// begin inline asm
	shfl.sync.up.b32 %r2344, %r2345, %r2361, %r2522, %r2523;
	// end inline asm
	// begin inline asm
	shfl.sync.up.b32 %r2349, %r2350, %r2361, %r2522, %r2523;
	// end inline asm
	mov.b64 	%rd664, {%r2344, %r2349};
	mov.b64 	%fd1032, %rd664;
	// begin inline asm
	shfl.sync.up.b32 %r2354, %r2355, %r2361, %r2522, %r2523;
	// end inline asm
	// begin inline asm
	shfl.sync.up.b32 %r2359, %r2360, %r2361, %r2522, %r2523;
	// end inline asm
	mov.b64 	%rd665, {%r2354, %r2359};
	mov.b64 	%fd1033, %rd665;
	setp.eq.s32 	%p263, %r2325, 0;
	add.f64 	%fd1034, %fd1030, %fd1031;
	add.f64 	%fd1035, %fd1029, %fd1032;
	add.f64 	%fd1036, %fd1028, %fd1033;
	selp.f64 	%fd1037, %fd1036, %fd1028, %p263;
	selp.f64 	%fd1038, %fd1035, %fd1029, %p263;
	selp.f64 	%fd1039, %fd1034, %fd1030, %p263;
	setp.lt.s32 	%p264, %r2265, 2;
	selp.f64 	%fd1040, %fd1028, %fd1037, %p264;
	mov.b64 	%rd666, %fd1040;
	mov.b64 	{%r2395, %r2400}, %rd666;
	selp.f64 	%fd1041, %fd1029, %fd1038, %p264;
	mov.b64 	%rd667, %fd1041;
	mov.b64 	{%r2385, %r2390}, %rd667;
	selp.f64 	%fd1042, %fd1030, %fd1039, %p264;
	mov.b64 	%rd668, %fd1042;
	mov.b64 	{%r2375, %r2380}, %rd668;
	selp.b32 	%r2527, 0, %r2324, %p264;
	add.s32 	%r2365, %r2527, %r2325;
	mov.b32 	%r2401, 4;
	// begin inline asm
	shfl.sync.up.b32 %r2364, %r2365, %r2401, %r2522, %r2523;
	// end inline asm
	// begin inline asm
	shfl.sync.up.b32 %r2369, %r2370, %r2401, %r2522, %r2523;
	// end inline asm
	// begin inline asm
	shfl.sync.up.b32 %r2374, %r2375, %r2401, %r2522, %r2523;
	// end inline asm
	// begin inline asm
	shfl.sync.up.b32 %r2379, %r2380, %r2401, %r2522, %r2523;
	// end inline asm
	mov.b64 	%rd669, {%r2374, %r2379};
	mov.b64 	%fd1043, %rd669;
	// begin inline asm
	shfl.sync.up.b32 %r2384, %r2385, %r2401, %r2522, %r2523;
	// end inline asm
	// begin inline asm
	shfl.sync.up.b32 %r2389, %r2390, %r2401, %r2522, %r2523;
	// end inline asm
	mov.b64 	%rd670, {%r2384, %r2389};
	mov.b64 	%fd1044, %rd670;
	// begin inline asm
	shfl.sync.up.b32 %r2394, %r2395, %r2401, %r2522, %r2523;
	// end inline asm
	// begin inline asm
	shfl.sync.up.b32 %r2399, %r2400, %r2401, %r2522, %r2523;
	// end inline asm
	mov.b64 	%rd671, {%r2394, %r2399};
	mov.b64 	%fd1045, %rd671;
	setp.eq.s32 	%p265, %r2365, 0;
	add.f64 	%fd1046, %fd1042, %fd1043;
	add.f64 	%fd1047, %fd1041, %fd1044;
	add.f64 	%fd1048, %fd1040, %fd1045;
	selp.f64 	%fd1049, %fd1048, %fd1040, %p265;
	selp.f64 	%fd1050, %fd1047, %fd1041, %p265;
	selp.f64 	%fd1051, %fd1046, %fd1042, %p265;
	setp.lt.s32 	%p266, %r2265, 4;
	selp.f64 	%fd1052, %fd1040, %fd1049, %p266;
	mov.b64 	%rd672, %fd1052;
	mov.b64 	{%r2435, %r2440}, %rd672;
	selp.f64 	%fd1053, %fd1041, %fd1050, %p266;
	mov.b64 	%rd673, %fd1053;
	mov.b64 	{%r2425, %r2430}, %rd673;
	selp.f64 	%fd1054, %fd1042, %fd1051, %p266;
	mov.b64 	%rd674, %fd1054;
	mov.b64 	{%r2415, %r2420}, %rd674;
	selp.b32 	%r2528, 0, %r2364, %p266;
	add.s32 	%r2405, %r2528, %r2365;
	mov.b32 	%r2441, 8;
	// begin inline asm
	shfl.sync.up.b32 %r2404, %r2405, %r2441, %r2522, %r2523;
	// end inline asm
	// begin inline asm
	shfl.sync.up.b32 %r2409, %r2410, %r2441, %r2522, %r2523;
	// end inline asm
	// begin inline asm
	shfl.sync.up.b32 %r2414, %r2415, %r2441, %r2522, %r2523;
	// end inline asm
	// begin inline asm
	shfl.sync.up.b32 %r2419, %r2420, %r2441, %r2522, %r2523;
	// end inline asm
	mov.b64 	%rd675, {%r2414, %r2419};
	mov.b64 	%fd1055, %rd675;
	// begin inline asm
	shfl.sync.up.b32 %r2424, %r2425, %r2441, %r2522, %r2523;
	// end inline asm
	// begin inline asm
	shfl.sync.up.b32 %r2429, %r2430, %r2441, %r2522, %r2523;
	// end inline asm
	mov.b64 	%rd676, {%r2424, %r2429};
	mov.b64 	%fd1056, %rd676;
	// begin inline asm
	shfl.sync.up.b32 %r2434, %r2435, %r2441, %r2522, %r2523;
	// end inline asm
	// begin inline asm
	shfl.sync.up.b32 %r2439, %r2440, %r2441, %r2522, %r2523;
	// end inline asm
	mov.b64 	%rd677, {%r2434, %r2439};
	mov.b64 	%fd1057, %rd677;
	setp.eq.s32 	%p267, %r2405, 0;
	add.f64 	%fd1058, %fd1054, %fd1055;
	add.f64 	%fd1059, %fd1053, %fd1056;
	add.f64 	%fd1060, %fd1052, %fd1057;
	selp.f64 	%fd1061, %fd1060, %fd1052, %p267;
	selp.f64 	%fd1062, %fd1059, %fd1053, %p267;
	selp.f64 	%fd1063, %fd1058, %fd1054, %p267;
	setp.lt.s32 	%p268, %r2265, 8;
	selp.f64 	%fd1064, %fd1052, %fd1061, %p268;
	mov.b64 	%rd678, %fd1064;
	mov.b64 	{%r2475, %r2480}, %rd678;
	selp.f64 	%fd1065, %fd1053, %fd1062, %p268;
	mov.b64 	%rd679, %fd1065;
	mov.b64 	{%r2465, %r2470}, %rd679;
	selp.f64 	%fd1066, %fd1054, %fd1063, %p268;
	mov.b64 	%rd680, %fd1066;
	mov.b64 	{%r2455, %r2460}, %rd680;
	selp.b32 	%r2529, 0, %r2404, %p268;
	add.s32 	%r2445, %r2529, %r2405;
	mov.b32 	%r2481, 16;
	// begin inline asm
	shfl.sync.up.b32 %r2444, %r2445, %r2481, %r2522, %r2523;
	// end inline asm
	// begin inline asm
	shfl.sync.up.b32 %r2449, %r2450, %r2481, %r2522, %r2523;
	// end inline asm
	// begin inline asm
	shfl.sync.up.b32 %r2454, %r2455, %r2481, %r2522, %r2523;
	// end inline asm
	// begin inline asm
	shfl.sync.up.b32 %r2459, %r2460, %r2481, %r2522, %r2523;
	// end inline asm
	mov.b64 	%rd681, {%r2454, %r2459};
	mov.b64 	%fd1067, %rd681;
	// begin inline asm
	shfl.sync.up.b32 %r2464, %r2465, %r2481, %r2522, %r2523;
	// end inline asm
	// begin inline asm
	shfl.sync.up.b32 %r2469, %r2470, %r2481, %r2522, %r2523;
	// end inline asm
	mov.b64 	%rd682, {%r2464, %r2469};
	mov.b64 	%fd1068, %rd682;
	// begin inline asm
	shfl.sync.up.b32 %r2474, %r2475, %r2481, %r2522, %r2523;
	// end inline asm
	// begin inline asm
	shfl.sync.up.b32 %r2479, %r2480, %r2481, %r2522, %r2523;
	// end inline asm
	mov.b64 	%rd683, {%r2474, %r2479};
	mov.b64 	%fd1069, %rd683;
	setp.eq.s32 	%p269, %r2445, 0;
	add.f64 	%fd1070, %fd1066, %fd1067;
	add.f64 	%fd1071, %fd1065, %fd1068;
	add.f64 	%fd1072, %fd1064, %fd1069;
	selp.f64 	%fd10, %fd1072, %fd1064, %p269;
	selp.f64 	%fd11, %fd1071, %fd1065, %p269;
	selp.f64 	%fd12, %fd1070, %fd1066, %p269;
	setp.lt.s32 	%p270, %r2265, 16;
	selp.f64 	%fd1073, %fd1064, %fd10, %p270;
	mov.b64 	%rd684, %fd1073;
	mov.b64 	{%r2515, %r2520}, %rd684;
	selp.f64 	%fd1074, %fd1065, %fd11, %p270;
	mov.b64 	%rd685, %fd1074;
	mov.b64 	{%r2505, %r2510}, %rd685;
	selp.f64 	%fd1075, %fd1066, %fd12, %p270;
	mov.b64 	%rd686, %fd1075;
	mov.b64 	{%r2495, %r2500}, %rd686;
	selp.b32 	%r2530, 0, %r2444, %p270;
	add.s32 	%r2485, %r2530, %r2445;
	// begin inline asm
	shfl.sync.up.b32 %r2588, %r2485, %r2521, %r2522, %r2523;
	// end inline asm
	// begin inline asm
	shfl.sync.up.b32 %r2489, %r2490, %r2521, %r2522, %r2523;
	// end inline asm
	// begin inline asm
	shfl.sync.up.b32 %r2494, %r2495, %r2521, %r2522, %r2523;
	// end inline asm
	// begin inline asm
	shfl.sync.up.b32 %r2499, %r2500, %r2521, %r2522, %r2523;
	// end inline asm
	mov.b64 	%rd687, {%r2494, %r2499};
	mov.b64 	%fd1186, %rd687;
	// begin inline asm
	shfl.sync.up.b32 %r2504, %r2505, %r2521, %r2522, %r2523;
	// end inline asm
	// begin inline asm
	shfl.sync.up.b32 %r2509, %r2510, %r2521, %r2522, %r2523;
	// end inline asm
	mov.b64 	%rd688, {%r2504, %r2509};
	mov.b64 	%fd1185, %rd688;
	// begin inline asm
	shfl.sync.up.b32 %r2514, %r2515, %r2521, %r2522, %r2523;
	// end inline asm
	// begin inline asm
	shfl.sync.up.b32 %r2519, %r2520, %r2521, %r2522, %r2523;
	// end inline asm
	mov.b64 	%rd689, {%r2514, %r2519};
	mov.b64 	%fd1184, %rd689;
	setp.ne.s32 	%p271, %r2265, 31;
	@%p271 bra 	$L__BB1_6;
	shl.b32 	%r2531, %r6, 5;
	add.s32 	%r2533, %r2274, %r2531;
	st.shared.u32 	[%r2533], %r2485;
	st.shared.f64 	[%r2533+8], %fd12;
	st.shared.v2.f64 	[%r2533+16], {%fd11, %fd10};
$L__BB1_6:
	bar.sync 	0;
	ld.shared.u32 	%r2534, [_ZN6thrust24THRUST_300001_SM_1000_NS8cuda_cub4core6detail5shmemE];
	ld.shared.f64 	%fd1076, [_ZN6thrust24THRUST_300001_SM_1000_NS8cuda_cub4core6detail5shmemE+8];
	ld.shared.v2.f64 	{%fd1077, %fd1078}, [_ZN6thrust24THRUST_300001_SM_1000_NS8cuda_cub4core6detail5shmemE+16];
	setp.eq.s32 	%p272, %r6, 1;
	selp.f64 	%fd1079, %fd1078, 0d0000000000000000, %p272;
	selp.f64 	%fd1080, %fd1077, 0d0000000000000000, %p272;
	selp.f64 	%fd1081, %fd1076, 0d0000000000000000, %p272;
	ld.shared.u32 	%r2535, [_ZN6thrust24THRUST_300001_SM_1000_NS8cuda_cub4core6detail5shmemE+32];
	ld.shared.f64 	%fd1082, [_ZN6thrust24THRUST_300001_SM_1000_NS8cuda_cub4core6detail5shmemE+40];
	ld.shared.v2.f64 	{%fd1083, %fd1084}, [_ZN6thrust24THRUST_300001_SM_1000_NS8cuda_cub4core6detail5shmemE+48];
	add.s32 	%r2536, %r2535, %r2534;
	setp.eq.s32 	%p273, %r2535, 0;
	add.f64 	%fd1085, %fd1076, %fd1082;
	add.f64 	%fd1086, %fd1077, %fd1083;
	add.f64 	%fd1087, %fd1078, %fd1084;
	selp.f64 	%fd1088, %fd1087, %fd1084, %p273;
	selp.f64 	%fd1089, %fd1086, %fd1083, %p273;
	selp.f64 	%fd1090, %fd1085, %fd1082, %p273;
	setp.eq.s32 	%p274, %r6, 2;
	selp.f64 	%fd1091, %fd1088, %fd1079, %p274;
	selp.f64 	%fd1092, %fd1089, %fd1080, %p274;
	selp.f64 	%fd1093, %fd1090, %fd1081, %p274;
	selp.b32 	%r2537, %r2536, %r2534, %p274;
	ld.shared.u32 	%r2538, [_ZN6thrust24THRUST_300001_SM_1000_NS8cuda_cub4core6detail5shmemE+64];
	ld.shared.f64 	%fd1094, [_ZN6thrust24THRUST_300001_SM_1000_NS8cuda_cub4core6detail5shmemE+72];
	ld.shared.v2.f64 	{%fd1095, %fd1096}, [_ZN6thrust24THRUST_300001_SM_1000_NS8cuda_cub4core6detail5shmemE+80];
	add.s32 	%r2539, %r2536, %r2538;
	setp.eq.s32 	%p275, %r2538, 0;
	add.f64 	%fd1097, %fd1094, %fd1090;
	add.f64 	%fd1098, %fd1095, %fd1089;
	add.f64 	%fd1099, %fd1096, %fd1088;
	selp.f64 	%fd1100, %fd1099, %fd1096, %p275;
	selp.f64 	%fd1101, %fd1098, %fd1095, %p275;
	selp.f64 	%fd1102, %fd1097, %fd1094, %p275;
	setp.eq.s32 	%p276, %r6, 3;
	selp.f64 	%fd1103, %fd1100, %fd1091, %p276;
	selp.f64 	%fd1104, %fd1101, %fd1092, %p276;
	selp.f64 	%fd1105, %fd1102, %fd1093, %p276;
	selp.b32 	%r2540, %r2539, %r2537, %p276;
	ld.shared.u32 	%r2541, [_ZN6thrust24THRUST_300001_SM_1000_NS8cuda_cub4core6detail5shmemE+96];
	ld.shared.f64 	%fd1106, [_ZN6thrust24THRUST_300001_SM_1000_NS8cuda_cub4core6detail5shmemE+104];
	ld.shared.v2.f64 	{%fd1107, %fd1108}, [_ZN6thrust24THRUST_300001_SM_1000_NS8cuda_cub4core6detail5shmemE+112];
	add.s32 	%r2542, %r2539, %r2541;
	setp.eq.s32 	%p277, %r2541, 0;
	add.f64 	%fd1109, %fd1106, %fd1102;
	add.f64 	%fd1110, %fd1107, %fd1101;
	add.f64 	%fd1111, %fd1108, %fd1100;
	selp.f64 	%fd1112, %fd1111, %fd1108, %p277;
	selp.f64 	%fd1113, %fd1110, %fd1107, %p277;
	selp.f64 	%fd1114, %fd1109, %fd1106, %p277;
	setp.eq.s32 	%p278, %r6, 4;
	selp.f64 	%fd1115, %fd1112, %fd1103, %p278;
	selp.f64 	%fd1116, %fd1113, %fd1104, %p278;
	selp.f64 	%fd1117, %fd1114, %fd1105, %p278;
	selp.b32 	%r2543, %r2542, %r2540, %p278;
	ld.shared.u32 	%r2544, [_ZN6thrust24THRUST_300001_SM_1000_NS8cuda_cub4core6detail5shmemE+128];
	ld.shared.f64 	%fd1118, [_ZN6thrust24THRUST_300001_SM_1000_NS8cuda_cub4core6detail5shmemE+136];
	ld.shared.v2.f64 	{%fd1119, %fd1120}, [_ZN6thrust24THRUST_300001_SM_1000_NS8cuda_cub4core6detail5shmemE+144];
	add.s32 	%r2545, %r2542, %r2544;
	setp.eq.s32 	%p279, %r2544, 0;
	add.f64 	%fd1121, %fd1118, %fd1114;
	add.f64 	%fd1122, %fd1119, %fd1113;
	add.f64 	%fd1123, %fd1120, %fd1112;
	selp.f64 	%fd1124, %fd1123, %fd1120, %p279;
	selp.f64 	%fd1125, %fd1122, %fd1119, %p279;
	selp.f64 	%fd1126, %fd1121, %fd1118, %p279;
	setp.eq.s32 	%p280, %r6, 5;
	selp.f64 	%fd1127, %fd1124, %fd1115, %p280;
	selp.f64 	%fd1128, %fd1125, %fd1116, %p280;
	selp.f64 	%fd1129, %fd1126, %fd1117, %p280;
	selp.b32 	%r2546, %r2545, %r2543, %p280;
	ld.shared.u32 	%r2547, [_ZN6thrust24THRUST_300001_SM_1000_NS8cuda_cub4core6detail5shmemE+160];
	ld.shared.f64 	%fd1130, [_ZN6thrust24THRUST_300001_SM_1000_NS8cuda_cub4core6detail5shmemE+168];
	ld.shared.v2.f64 	{%fd1131, %fd1132}, [_ZN6thrust24THRUST_300001_SM_1000_NS8cuda_cub4core6detail5shmemE+176];
	add.s32 	%r2548, %r2545, %r2547;
	setp.eq.s32 	%p281, %r2547, 0;
	add.f64 	%fd1133, %fd1130, %fd1126;
	add.f64 	%fd1134, %fd1131, %fd1125;
	add.f64 	%fd1135, %fd1132, %fd1124;
	selp.f64 	%fd1136, %fd1135, %fd1132, %p281;
	selp.f64 	%fd1137, %fd1134, %fd1131, %p281;
	selp.f64 	%fd1138, %fd1133, %fd1130, %p281;
	setp.eq.s32 	%p282, %r6, 6;
	selp.f64 	%fd1139, %fd1136, %fd1127, %p282;
	selp.f64 	%fd1140, %fd1137, %fd1128, %p282;
	selp.f64 	%fd1141, %fd1138, %fd1129, %p282;
	selp.b32 	%r2549, %r2548, %r2546, %p282;
	ld.shared.u32 	%r2550, [_ZN6thrust24THRUST_300001_SM_1000_NS8cuda_cub4core6detail5shmemE+192];
	ld.shared.f64 	%fd1142, [_ZN6thrust24THRUST_300001_SM_1000_NS8cuda_cub4core6detail5shmemE+200];
	ld.shared.v2.f64 	{%fd1143, %fd1144}, [_ZN6thrust24THRUST_300001_SM_1000_NS8cuda_cub4core6detail5shmemE+208];
	add.s32 	%r2551, %r2548, %r2550;
	setp.eq.s32 	%p283, %r2550, 0;
	add.f64 	%fd1145, %fd1142, %fd1138;
	add.f64 	%fd1146, %fd1143, %fd1137;
	add.f64 	%fd1147, %fd1144, %fd1136;
	selp.f64 	%fd1148, %fd1147, %fd1144, %p283;
	selp.f64 	%fd1149, %fd1146, %fd1143, %p283;
	selp.f64 	%fd1150, %fd1145, %fd1142, %p283;
	setp.eq.s32 	%p284, %r6, 7;
	selp.f64 	%fd16, %fd1148, %fd1139, %p284;
	selp.f64 	%fd17, %fd1149, %fd1140, %p284;
	selp.f64 	%fd18, %fd1150, %fd1141, %p284;
	selp.b32 	%r18, %r2551, %r2549, %p284;
	ld.shared.u32 	%r2552, [_ZN6thrust24THRUST_300001_SM_1000_NS8cuda_cub4core6detail5shmemE+224];
	ld.shared.f64 	%fd1151, [_ZN6thrust24THRUST_300001_SM_1000_NS8cuda_cub4core6detail5shmemE+232];
	ld.shared.v2.f64 	{%fd1152, %fd1153}, [_ZN6thrust24THRUST_300001_SM_1000_NS8cuda_cub4core6detail5shmemE+240];
	add.s32 	%r19, %r2551, %r2552;
	setp.eq.s32 	%p285, %r2552, 0;
	add.f64 	%fd1154, %fd1151, %fd1150;
	add.f64 	%fd1155, %fd1152, %fd1149;
	add.f64 	%fd1156, %fd1153, %fd1148;
	selp.f64 	%fd19, %fd1156, %fd1153, %p285;
	selp.f64 	%fd20, %fd1155, %fd1152, %p285;
	selp.f64 	%fd21, %fd1154, %fd1151, %p285;
	setp.lt.u32 	%p286, %r2593, 32;
	@%p286 bra 	$L__BB1_8;
	setp.eq.s32 	%p287, %r2588, 0;
	add.f64 	%fd1157, %fd18, %fd1186;
	add.f64 	%fd1158, %fd17, %fd1185;
	add.f64 	%fd1159, %fd16, %fd1184;
	selp.f64 	%fd1160, %fd1159, %fd1184, %p287;
	selp.f64 	%fd1161, %fd1158, %fd1185, %p287;
	selp.f64 	%fd1162, %fd1157, %fd1186, %p287;
	setp.eq.s32 	%p288, %r2265, 0;
	selp.f64 	%fd1184, %fd16, %fd1160, %p288;
	selp.f64 	%fd1185, %fd17, %fd1161, %p288;
	selp.f64 	%fd1186, %fd18, %fd1162, %p288;
	selp.b32 	%r2553, 0, %r2588, %p288;
	add.s32 	%r2588, %r18, %r2553;
$L__BB1_8:
	setp.eq.s32 	%p289, %r2593, 0;
	mov.u32 	%r2587, %r2584;
	@%p289 bra 	$L__BB1_10;
	add.s32 	%r2587, %r2584, %r2588;
	setp.eq.s32 	%p290, %r2584, 0;
	add.f64 	%fd1163, %fd1186, %fd1189;
	add.f64 	%fd1164, %fd1185, %fd1188;
	add.f64 	%fd1165, %fd1184, %fd1187;
	selp.f64 	%fd1187, %fd1165, %fd1187, %p290;
	selp.f64 	%fd1188, %fd1164, %fd1188, %p290;
	selp.f64 	%fd1189, %fd1163, %fd1189, %p290;
$L__BB1_10:
	setp.ne.s32 	%p291, %r7, %r8;
	setp.ne.s32 	%p292, %r2593, 0;
	add.s32 	%r24, %r2587, %r15;
	add.f64 	%fd1166, %fd1189, %fd4;
	add.f64 	%fd1167, %fd1188, %fd5;
	add.f64 	%fd1168, %fd1187, %fd6;
	selp.f64 	%fd34, %fd6, %fd1168, %p291;
	selp.f64 	%fd35, %fd5, %fd1167, %p291;
	selp.f64 	%fd36, %fd4, %fd1166, %p291;
	@%p292 bra 	$L__BB1_12;
	add.s64 	%rd690, %rd97, 1024;
	mov.b64 	%rd693, %fd21;
	mov.b64 	%rd695, %fd20;
	mov.b64 	%rd697, %fd19;
	mov.b64 	%rd691, {%r19, %r2556};
	// begin inline asm
	st.cg.u64 [%rd690], %rd691;
	// end inline asm
	add.s64 	%rd692, %rd97, 1032;
	// begin inline asm
	st.cg.u64 [%rd692], %rd693;
	// end inline asm
	add.s64 	%rd694, %rd97, 1040;
	// begin inline asm
	st.cg.u64 [%rd694], %rd695;
	// end inline asm
	add.s64 	%rd696, %rd97, 1048;
	// begin inline asm
	st.cg.u64 [%rd696], %rd697;
	// end inline asm
	add.s64 	%rd698, %rd95, 128;
	mov.b32 	%r2554, 101;
	// begin inline asm
	st.release.gpu.u32 [%rd698], %r2554;
	// end inline asm
	mov.b32 	%r2588, 0;
$L__BB1_12:
	setp.lt.s32 	%p293, %r19, 257;
	@%p293 bra 	$L__BB1_26;
	bar.sync 	0;
	setp.eq.s32 	%p297, %r2584, 0;
	@%p297 bra 	$L__BB1_15;
	shl.b32 	%r2557, %r2588, 5;
	add.s32 	%r2559, %r2274, %r2557;
	st.shared.u32 	[%r2559], %r2585;
	st.shared.f64 	[%r2559+8], %fd1186;
	st.shared.v2.f64 	[%r2559+16], {%fd1185, %fd1184};
$L__BB1_15:
	setp.eq.s32 	%p298, %r7, %r8;
	@%p298 bra 	$L__BB1_17;
	shl.b32 	%r2560, %r2587, 5;
	add.s32 	%r2562, %r2274, %r2560;
	st.shared.u32 	[%r2562], %r7;
	st.shared.f64 	[%r2562+8], %fd1189;
	st.shared.v2.f64 	[%r2562+16], {%fd1188, %fd1187};
$L__BB1_17:
	setp.eq.s32 	%p299, %r8, %r9;
	@%p299 bra 	$L__BB1_19;
	shl.b32 	%r2563, %r24, 5;
	add.s32 	%r2565, %r2274, %r2563;
	st.shared.u32 	[%r2565], %r8;
	st.shared.f64 	[%r2565+8], %fd36;
	st.shared.v2.f64 	[%r2565+16], {%fd35, %fd34};
$L__BB1_19:
	bar.sync 	0;
	setp.ge.u32 	%p300, %r2593, %r19;
	@%p300 bra 	$L__BB1_242;
	not.b32 	%r2566, %r2593;
	add.s32 	%r26, %r19, %r2566;
	and.b32  	%r2567, %r26, 768;
	setp.eq.s32 	%p301, %r2567, 768;
	@%p301 bra 	$L__BB1_23;
	shr.u32 	%r2568, %r26, 8;
	add.s32 	%r2569, %r2568, 1;
	and.b32  	%r2570, %r2569, 3;
	neg.s32 	%r2590, %r2570;
	shl.b32 	%r2571, %r2593, 5;
	add.s32 	%r2573, %r2571, %r2274;
	add.s32 	%r2589, %r2573, 8;
	mul.wide.u32 	%rd711, %r2593, 24;
	add.s64 	%rd712, %rd711, %rd8;
	add.s64 	%rd719, %rd712, 16;
	mul.wide.u32 	%rd713, %r2593, 4;
	add.s64 	%rd718, %rd7, %rd713;
	shl.b32 	%r2574, %r2569, 8;
	and.b32  	%r2575, %r2574, 768;
	add.s32 	%r2593, %r2593, %r2575;
$L__BB1_22:
	.pragma "nounroll";
	ld.shared.u32 	%r2576, [%r2589+-8];
	ld.shared.f64 	%fd1169, [%r2589];
	ld.shared.v2.f64 	{%fd1170, %fd1171}, [%r2589+8];
	st.global.u32 	[%rd718], %r2576;
	st.global.f64 	[%rd719+-16], %fd1169;
	st.global.f64 	[%rd719+-8], %fd1170;
	st.global.f64 	[%rd719], %fd1171;
	add.s32 	%r2590, %r2590, 1;
	setp.ne.s32 	%p302, %r2590, 0;
	add.s32 	%r2589, %r2589, 8192;
	add.s64 	%rd719, %rd719, 6144;
	add.s64 	%rd718, %rd718, 1024;
	@%p302 bra 	$L__BB1_22;
$L__BB1_23:
	setp.lt.u32 	%p303, %r26, 768;
	@%p303 bra 	$L__BB1_242;
	shl.b32 	%r2577, %r2593, 5;
	add.s32 	%r2579, %r2577, %r2274;
	add.s32 	%r2592, %r2579, 24592;
	mul.wide.u32 	%rd714, %r2593, 4;
	add.s64 	%rd715, %rd714, %rd7;
	add.s64 	%rd721, %rd715, 2048;
	mul.wide.u32 	%rd716, %r2593, 24;
	add.s64 	%rd717, %rd716, %rd8;
	add.s64 	%rd720, %rd717, 12288;
$L__BB1_25:
	ld.shared.u32 	%r2580, [%r2592+-24592];
	ld.shared.f64 	%fd1172, [%r2592+-24584];
	ld.shared.v2.f64 	{%fd1173, %fd1174}, [%r2592+-24576];
	st.global.u32 	[%rd721+-2048], %r2580;
	st.global.f64 	[%rd720+-12288], %fd1172;
	st.global.f64 	[%rd720+-12280], %fd1173;
	st.global.f64 	[%rd720+-12272], %fd1174;
	ld.shared.u32 	%r2581, [%r2592+-16400];
	ld.shared.f64 	%fd1175, [%r2592+-16392];
	ld.shared.v2.f64 	{%fd1176, %fd1177}, [%r2592+-16384];
	st.global.u32 	[%rd721+-1024], %r2581;
	st.global.f64 	[%rd720+-6144], %fd1175;
	st.global.f64 	[%rd720+-6136], %fd1176;
	st.global.f64 	[%rd720+-6128], %fd1177;
	ld.shared.u32 	%r2582, [%r2592+-8208];
	ld.shared.f64 	%fd1178, [%r2592+-8200];
	ld.shared.v2.f64 	{%fd1179, %fd1180}, [%r2592+-8192];
	st.global.u32 	[%rd721], %r2582;
	st.global.f64 	[%rd720], %fd1178;
	st.global.f64 	[%rd720+8], %fd1179;
	st.global.f64 	[%rd720+16], %fd1180;
	ld.shared.u32 	%r2583, [%r2592+-16];
	ld.shared.f64 	%fd1181, [%r2592+-8];
	ld.shared.v2.f64 	{%fd1182, %fd1183}, [%r2592];
	st.global.u32 	[%rd721+1024], %r2583;
	st.global.f64 	[%rd720+6144], %fd1181;
	st.global.f64 	[%rd720+6152], %fd1182;
	st.global.f64 	[%rd720+6160], %fd1183;
	add.s32 	%r2593, %r2593, 1024;
	add.s32 	%r2592, %r2592, 32768;
	add.s64 	%rd721, %rd721, 4096;
	add.s64 	%rd720, %rd720, 24576;
	setp.lt.s32 	%p304, %r2593, %r19;
	@%p304 bra 	$L__BB1_25;
	bra.uni 	$L__BB1_242;
$L__BB1_26:
	setp.eq.s32 	%p294, %r2584, 0;
	@%p294 bra 	$L__BB1_28;
	mul.wide.s32 	%rd699, %r2588, 4;
	add.s64 	%rd700, %rd7, %rd699;
	st.global.u32 	[%rd700], %r2585;
	mul.wide.s32 	%rd701, %r2588, 24;
	add.s64 	%rd702, %rd8, %rd701;
	st.global.f64 	[%rd702], %fd1186;
	st.global.f64 	[%rd702+8], %fd1185;
	st.global.f64 	[%rd702+16], %fd1184;
$L__BB1_28:
	setp.eq.s32 	%p295, %r7, %r8;
	@%p295 bra 	$L__BB1_30;
	mul.wide.s32 	%rd703, %r2587, 4;
	add.s64 	%rd704, %rd7, %rd703;
	st.global.u32 	[%rd704], %r7;
	mul.wide.s32 	%rd705, %r2587, 24;
	add.s64 	%rd706, %rd8, %rd705;
	st.global.f64 	[%rd706], %fd1189;
	st.global.f64 	[%rd706+8], %fd1188;
	st.global.f64 	[%rd706+16], %fd1187;
$L__BB1_30:
	setp.eq.s32 	%p296, %r8, %r9;
	@%p296 bra 	$L__BB1_242;
	mul.wide.s32 	%rd707, %r24, 4;
	add.s64 	%rd708, %rd7, %rd707;
	st.global.u32 	[%rd708], %r8;
	mul.wide.s32 	%rd709, %r24, 24;
	add.s64 	%rd710, %rd8, %rd709;
	st.global.f64 	[%rd710], %fd36;
	st.global.f64 	[%rd710+8], %fd35;
	st.global.f64 	[%rd710+16], %fd34;
	bra.uni 	$L__BB1_242;
$L__BB1_32:
	mov.u32 	%r2620, %tid.x;
	and.b32  	%r1517, %r2620, 31;
	and.b32  	%r1518, %r2620, 992;
	add.s32 	%r1519, %r2, %r1517;
	mad.lo.s32 	%r41, %r1518, 3, %r1519;
	mul.wide.u32 	%rd421, %r41, 4;
	add.s64 	%rd418, %rd5, %rd421;
	// begin inline asm
	ld.global.nc.u32 %r1512, [%rd418];
	// end inline asm
	add.s64 	%rd419, %rd418, 128;
	// begin inline asm
	ld.global.nc.u32 %r1513, [%rd419];
	// end inline asm
	add.s64 	%rd420, %rd418, 256;
	// begin inline asm
	ld.global.nc.u32 %r1514, [%rd420];
	// end inline asm
	// begin inline asm
	mov.u32 %r1515, %laneid;
	// end inline asm
	shr.u32 	%r43, %r2620, 5;
	mad.lo.s32 	%r44, %r43, 96, %r1515;
	shl.b32 	%r1520, %r44, 2;
	mov.u32 	%r1521, _ZN6thrust24THRUST_300001_SM_1000_NS8cuda_cub4core6detail5shmemE;
	add.s32 	%r45, %r1521, %r1520;
	st.shared.u32 	[%r45], %r1512;
	st.shared.u32 	[%r45+128], %r1513;
	st.shared.u32 	[%r45+256], %r1514;
	bar.warp.sync 	-1;
	shl.b32 	%r46, %r1515, 1;
	shl.b32 	%r1522, %r1515, 3;
	add.s32 	%r47, %r45, %r1522;
	ld.shared.u32 	%r48, [%r47];
	ld.shared.u32 	%r49, [%r47+4];
	ld.shared.u32 	%r50, [%r47+8];
	setp.ne.s32 	%p167, %r2620, 0;
	mov.b32 	%r2595, 0;
	@%p167 bra 	$L__BB1_34;
	mul.wide.u32 	%rd423, %r2, 4;
	add.s64 	%rd424, %rd5, %rd423;
	add.s64 	%rd422, %rd424, -4;
	// begin inline asm
	ld.global.nc.u32 %r2595, [%rd422];
	// end inline asm
$L__BB1_34:
	setp.eq.s32 	%p168, %r2620, 0;
	bar.sync 	0;
	mul.wide.u32 	%rd443, %r41, 24;
	add.s64 	%rd426, %rd6, %rd443;
	// begin inline asm
	ld.global.nc.u64 %rd425, [%rd426];
	// end inline asm
	add.s64 	%rd428, %rd426, 8;
	// begin inline asm
	ld.global.nc.u64 %rd427, [%rd428];
	// end inline asm
	add.s64 	%rd430, %rd426, 16;
	// begin inline asm
	ld.global.nc.u64 %rd429, [%rd430];
	// end inline asm
	add.s64 	%rd432, %rd426, 768;
	// begin inline asm
	ld.global.nc.u64 %rd431, [%rd432];
	// end inline asm
	add.s64 	%rd434, %rd426, 776;
	// begin inline asm
	ld.global.nc.u64 %rd433, [%rd434];
	// end inline asm
	add.s64 	%rd436, %rd426, 784;
	// begin inline asm
	ld.global.nc.u64 %rd435, [%rd436];
	// end inline asm
	add.s64 	%rd438, %rd426, 1536;
	// begin inline asm
	ld.global.nc.u64 %rd437, [%rd438];
	// end inline asm
	add.s64 	%rd440, %rd426, 1544;
	// begin inline asm
	ld.global.nc.u64 %rd439, [%rd440];
	// end inline asm
	add.s64 	%rd442, %rd426, 1552;
	// begin inline asm
	ld.global.nc.u64 %rd441, [%rd442];
	// end inline asm
	mad.lo.s32 	%r1524, %r44, 20, %r45;
	st.shared.u64 	[%r1524], %rd425;
	st.shared.u64 	[%r1524+8], %rd427;
	st.shared.u64 	[%r1524+16], %rd429;
	st.shared.u64 	[%r1524+768], %rd431;
	st.shared.u64 	[%r1524+776], %rd433;
	st.shared.u64 	[%r1524+784], %rd435;
	st.shared.u64 	[%r1524+1536], %rd437;
	st.shared.u64 	[%r1524+1544], %rd439;
	st.shared.u64 	[%r1524+1552], %rd441;
	bar.warp.sync 	-1;
	add.s32 	%r1525, %r44, %r46;
	mad.lo.s32 	%r1526, %r1525, 20, %r47;
	ld.shared.f64 	%fd37, [%r1526];
	ld.shared.f64 	%fd38, [%r1526+8];
	ld.shared.f64 	%fd39, [%r1526+16];
	ld.shared.f64 	%fd40, [%r1526+24];
	ld.shared.f64 	%fd41, [%r1526+32];
	ld.shared.f64 	%fd42, [%r1526+40];
	ld.shared.f64 	%fd43, [%r1526+48];
	ld.shared.f64 	%fd44, [%r1526+56];
	ld.shared.f64 	%fd45, [%r1526+64];
	bar.sync 	0;
	shl.b32 	%r1527, %r2620, 2;
	add.s32 	%r1529, %r1521, %r1527;
	add.s32 	%r53, %r1529, 1448;
	st.shared.u32 	[%r1529+1448], %r50;
	bar.sync 	0;
	@%p168 bra 	$L__BB1_36;
	ld.shared.u32 	%r2595, [%r53+-4];
$L__BB1_36:
	setp.ne.s32 	%p169, %r2595, %r48;
	selp.u32 	%r56, 1, 0, %p169;
	setp.ne.s32 	%p170, %r48, %r49;
	selp.u32 	%r1770, 1, 0, %p170;
	setp.ne.s32 	%p171, %r49, %r50;
	selp.u32 	%r1771, 1, 0, %p171;
	add.s32 	%r57, %r1770, %r56;
	add.f64 	%fd753, %fd37, %fd40;
	add.f64 	%fd754, %fd38, %fd41;
	add.f64 	%fd755, %fd39, %fd42;
	selp.f64 	%fd756, %fd42, %fd755, %p170;
	selp.f64 	%fd757, %fd41, %fd754, %p170;
	selp.f64 	%fd758, %fd40, %fd753, %p170;
	add.s32 	%r1531, %r57, %r1771;
	add.f64 	%fd759, %fd758, %fd43;
	add.f64 	%fd760, %fd757, %fd44;
	add.f64 	%fd761, %fd756, %fd45;
	selp.f64 	%fd762, %fd45, %fd761, %p171;
	mov.b64 	%rd444, %fd762;
	mov.b64 	{%r1561, %r1566}, %rd444;
	selp.f64 	%fd763, %fd44, %fd760, %p171;
	mov.b64 	%rd445, %fd763;
	mov.b64 	{%r1551, %r1556}, %rd445;
	selp.f64 	%fd764, %fd43, %fd759, %p171;
	mov.b64 	%rd446, %fd764;
	mov.b64 	{%r1541, %r1546}, %rd446;
	mov.b32 	%r1767, 1;
	mov.b32 	%r1768, 0;
	mov.b32 	%r1769, -1;
	// begin inline asm
	shfl.sync.up.b32 %r1530, %r1531, %r1767, %r1768, %r1769;
	// end inline asm
	// begin inline asm
	shfl.sync.up.b32 %r1535, %r1536, %r1767, %r1768, %r1769;
	// end inline asm
	// begin inline asm
	shfl.sync.up.b32 %r1540, %r1541, %r1767, %r1768, %r1769;
	// end inline asm
	// begin inline asm
	shfl.sync.up.b32 %r1545, %r1546, %r1767, %r1768, %r1769;
	// end inline asm
	mov.b64 	%rd447, {%r1540, %r1545};
	mov.b64 	%fd765, %rd447;
	// begin inline asm
	shfl.sync.up.b32 %r1550, %r1551, %r1767, %r1768, %r1769;
	// end inline asm
	// begin inline asm
	shfl.sync.up.b32 %r1555, %r1556, %r1767, %r1768, %r1769;
	// end inline asm
	mov.b64 	%rd448, {%r1550, %r1555};
	mov.b64 	%fd766, %rd448;
	// begin inline asm
	shfl.sync.up.b32 %r1560, %r1561, %r1767, %r1768, %r1769;
	// end inline asm
	// begin inline asm
	shfl.sync.up.b32 %r1565, %r1566, %r1767, %r1768, %r1769;
	// end inline asm
	mov.b64 	%rd449, {%r1560, %r1565};
	mov.b64 	%fd767, %rd449;
	setp.eq.s32 	%p172, %r1531, 0;
	add.f64 	%fd768, %fd764, %fd765;
	add.f64 	%fd769, %fd763, %fd766;
	add.f64 	%fd770, %fd762, %fd767;
	selp.f64 	%fd771, %fd770, %fd762, %p172;
	selp.f64 	%fd772, %fd769, %fd763, %p172;
	selp.f64 	%fd773, %fd768, %fd764, %p172;
	setp.lt.s32 	%p173, %r1515, 1;
	selp.f64 	%fd774, %fd762, %fd771, %p173;
	mov.b64 	%rd450, %fd774;
	mov.b64 	{%r1601, %r1606}, %rd450;
	selp.f64 	%fd775, %fd763, %fd772, %p173;
	mov.b64 	%rd451, %fd775;
	mov.b64 	{%r1591, %r1596}, %rd451;
	selp.f64 	%fd776, %fd764, %fd773, %p173;
	mov.b64 	%rd452, %fd776;
	mov.b64 	{%r1581, %r1586}, %rd452;
	selp.b32 	%r1772, 0, %r1530, %p173;
	add.s32 	%r1571, %r1772, %r1531;
	mov.b32 	%r1607, 2;
	// begin inline asm
	shfl.sync.up.b32 %r1570, %r1571, %r1607, %r1768, %r1769;
	// end inline asm
	// begin inline asm
	shfl.sync.up.b32 %r1575, %r1576, %r1607, %r1768, %r1769;
	// end inline asm
	// begin inline asm
	shfl.sync.up.b32 %r1580, %r1581, %r1607, %r1768, %r1769;
	// end inline asm
	// begin inline asm
	shfl.sync.up.b32 %r1585, %r1586, %r1607, %r1768, %r1769;
	// end inline asm
	mov.b64 	%rd453, {%r1580, %r1585};
	mov.b64 	%fd777, %rd453;
	// begin inline asm
	shfl.sync.up.b32 %r1590, %r1591, %r1607, %r1768, %r1769;
	// end inline asm
	// begin inline asm
	shfl.sync.up.b32 %r1595, %r1596, %r1607, %r1768, %r1769;
	// end inline asm
	mov.b64 	%rd454, {%r1590, %r1595};
	mov.b64 	%fd778, %rd454;
	// begin inline asm
	shfl.sync.up.b32 %r1600, %r1601, %r1607, %r1768, %r1769;
	// end inline asm
	// begin inline asm
	shfl.sync.up.b32 %r1605, %r1606, %r1607, %r1768, %r1769;
	// end inline asm
	mov.b64 	%rd455, {%r1600, %r1605};
	mov.b64 	%fd779, %rd455;
	setp.eq.s32 	%p174, %r1571, 0;
	add.f64 	%fd780, %fd776, %fd777;
	add.f64 	%fd781, %fd775, %fd778;
	add.f64 	%fd782, %fd774, %fd779;
	selp.f64 	%fd783, %fd782, %fd774, %p174;
	selp.f64 	%fd784, %fd781, %fd775, %p174;
	selp.f64 	%fd785, %fd780, %fd776, %p174;
	setp.lt.s32 	%p175, %r1515, 2;
	selp.f64 	%fd786, %fd774, %fd783, %p175;
	mov.b64 	%rd456, %fd786;
	mov.b64 	{%r1641, %r1646}, %rd456;
	selp.f64 	%fd787, %fd775, %fd784, %p175;
	mov.b64 	%rd457, %fd787;
	mov.b64 	{%r1631, %r1636}, %rd457;
	selp.f64 	%fd788, %fd776, %fd785, %p175;
	mov.b64 	%rd458, %fd788;
	mov.b64 	{%r1621, %r1626}, %rd458;
	selp.b32 	%r1773, 0, %r1570, %p175;
	add.s32 	%r1611, %r1773, %r1571;
	mov.b32 	%r1647, 4;
	// begin inline asm
	shfl.sync.up.b32 %r1610, %r1611, %r1647, %r1768, %r1769;
	// end inline asm
	// begin inline asm
	shfl.sync.up.b32 %r1615, %r1616, %r1647, %r1768, %r1769;
	// end inline asm
	// begin inline asm
	shfl.sync.up.b32 %r1620, %r1621, %r1647, %r1768, %r1769;
	// end inline asm
	// begin inline asm
	shfl.sync.up.b32 %r1625, %r1626, %r1647, %r1768, %r1769;
	// end inline asm
	mov.b64 	%rd459, {%r1620, %r1625};
	mov.b64 	%fd789, %rd459;
	// begin inline asm
	shfl.sync.up.b32 %r1630, %r1631, %r1647, %r1768, %r1769;
	// end inline asm
	// begin inline asm
	shfl.sync.up.b32 %r1635, %r1636, %r1647, %r1768, %r1769;
	// end inline asm
	mov.b64 	%rd460, {%r1630, %r1635};
	mov.b64 	%fd790, %rd460;
	// begin inline asm
	shfl.sync.up.b32 %r1640, %r1641, %r1647, %r1768, %r1769;
	// end inline asm
	// begin inline asm
	shfl.sync.up.b32 %r1645, %r1646, %r1647, %r1768, %r1769;
	// end inline asm
	mov.b64 	%rd461, {%r1640, %r1645};
	mov.b64 	%fd791, %rd461;
	setp.eq.s32 	%p176, %r1611, 0;
	add.f64 	%fd792, %fd788, %fd789;
	add.f64 	%fd793, %fd787, %fd790;
	add.f64 	%fd794, %fd786, %fd791;
	selp.f64 	%fd795, %fd794, %fd786, %p176;
	selp.f64 	%fd796, %fd793, %fd787, %p176;
	selp.f64 	%fd797, %fd792, %fd788, %p176;
	setp.lt.s32 	%p177, %r1515, 4;
	selp.f64 	%fd798, %fd786, %fd795, %p177;
	mov.b64 	%rd462, %fd798;
	mov.b64 	{%r1681, %r1686}, %rd462;
	selp.f64 	%fd799, %fd787, %fd796, %p177;
	mov.b64 	%rd463, %fd799;
	mov.b64 	{%r1671, %r1676}, %rd463;
	selp.f64 	%fd800, %fd788, %fd797, %p177;
	mov.b64 	%rd464, %fd800;
	mov.b64 	{%r1661, %r1666}, %rd464;
	selp.b32 	%r1774, 0, %r1610, %p177;
	add.s32 	%r1651, %r1774, %r1611;
	mov.b32 	%r1687, 8;
	// begin inline asm
	shfl.sync.up.b32 %r1650, %r1651, %r1687, %r1768, %r1769;
	// end inline asm
	// begin inline asm
	shfl.sync.up.b32 %r1655, %r1656, %r1687, %r1768, %r1769;
	// end inline asm
	// begin inline asm
	shfl.sync.up.b32 %r1660, %r1661, %r1687, %r1768, %r1769;
	// end inline asm
	// begin inline asm
	shfl.sync.up.b32 %r1665, %r1666, %r1687, %r1768, %r1769;
	// end inline asm
	mov.b64 	%rd465, {%r1660, %r1665};
	mov.b64 	%fd801, %rd465;
	// begin inline asm
	shfl.sync.up.b32 %r1670, %r1671, %r1687, %r1768, %r1769;
	// end inline asm
	// begin inline asm
	shfl.sync.up.b32 %r1675, %r1676, %r1687, %r1768, %r1769;
	// end inline asm
	mov.b64 	%rd466, {%r1670, %r1675};
	mov.b64 	%fd802, %rd466;
	// begin inline asm
	shfl.sync.up.b32 %r1680, %r1681, %r1687, %r1768, %r1769;
	// end inline asm
	// begin inline asm
	shfl.sync.up.b32 %r1685, %r1686, %r1687, %r1768, %r1769;
	// end inline asm
	mov.b64 	%rd467, {%r1680, %r1685};
	mov.b64 	%fd803, %rd467;
	setp.eq.s32 	%p178, %r1651, 0;
	add.f64 	%fd804, %fd800, %fd801;
	add.f64 	%fd805, %fd799, %fd802;
	add.f64 	%fd806, %fd798, %fd803;
	selp.f64 	%fd807, %fd806, %fd798, %p178;
	selp.f64 	%fd808, %fd805, %fd799, %p178;
	selp.f64 	%fd809, %fd804, %fd800, %p178;
	setp.lt.s32 	%p179, %r1515, 8;
	selp.f64 	%fd810, %fd798, %fd807, %p179;
	mov.b64 	%rd468, %fd810;
	mov.b64 	{%r1721, %r1726}, %rd468;
	selp.f64 	%fd811, %fd799, %fd808, %p179;
	mov.b64 	%rd469, %fd811;
	mov.b64 	{%r1711, %r1716}, %rd469;
	selp.f64 	%fd812, %fd800, %fd809, %p179;
	mov.b64 	%rd470, %fd812;
	mov.b64 	{%r1701, %r1706}, %rd470;
	selp.b32 	%r1775, 0, %r1650, %p179;
	add.s32 	%r1691, %r1775, %r1651;
	mov.b32 	%r1727, 16;
	// begin inline asm
	shfl.sync.up.b32 %r1690, %r1691, %r1727, %r1768, %r1769;
	// end inline asm
	// begin inline asm
	shfl.sync.up.b32 %r1695, %r1696, %r1727, %r1768, %r1769;
	// end inline asm
	// begin inline asm
	shfl.sync.up.b32 %r1700, %r1701, %r1727, %r1768, %r1769;
	// end inline asm
	// begin inline asm
	shfl.sync.up.b32 %r1705, %r1706, %r1727, %r1768, %r1769;
	// end inline asm
	mov.b64 	%rd471, {%r1700, %r1705};
	mov.b64 	%fd813, %rd471;
	// begin inline asm
	shfl.sync.up.b32 %r1710, %r1711, %r1727, %r1768, %r1769;
	// end inline asm
	// begin inline asm
	shfl.sync.up.b32 %r1715, %r1716, %r1727, %r1768, %r1769;
	// end inline asm
	mov.b64 	%rd472, {%r1710, %r1715};
	mov.b64 	%fd814, %rd472;
	// begin inline asm
	shfl.sync.up.b32 %r1720, %r1721, %r1727, %r1768, %r1769;
	// end inline asm
	// begin inline asm
	shfl.sync.up.b32 %r1725, %r1726, %r1727, %r1768, %r1769;
	// end inline asm
	mov.b64 	%rd473, {%r1720, %r1725};
	mov.b64 	%fd815, %rd473;
	setp.eq.s32 	%p180, %r1691, 0;
	add.f64 	%fd816, %fd812, %fd813;
	add.f64 	%fd817, %fd811, %fd814;
	add.f64 	%fd818, %fd810, %fd815;
	selp.f64 	%fd46, %fd818, %fd810, %p180;
	selp.f64 	%fd47, %fd817, %fd811, %p180;
	selp.f64 	%fd48, %fd816, %fd812, %p180;
	setp.lt.s32 	%p181, %r1515, 16;
	selp.f64 	%fd819, %fd810, %fd46, %p181;
	mov.b64 	%rd474, %fd819;
	mov.b64 	{%r1761, %r1766}, %rd474;
	selp.f64 	%fd820, %fd811, %fd47, %p181;
	mov.b64 	%rd475, %fd820;
	mov.b64 	{%r1751, %r1756}, %rd475;
	selp.f64 	%fd821, %fd812, %fd48, %p181;
	mov.b64 	%rd476, %fd821;
	mov.b64 	{%r1741, %r1746}, %rd476;
	selp.b32 	%r1776, 0, %r1690, %p181;
	add.s32 	%r1731, %r1776, %r1691;
	// begin inline asm
	shfl.sync.up.b32 %r2612, %r1731, %r1767, %r1768, %r1769;
	// end inline asm
	// begin inline asm
	shfl.sync.up.b32 %r1735, %r1736, %r1767, %r1768, %r1769;
	// end inline asm
	// begin inline asm
	shfl.sync.up.b32 %r1740, %r1741, %r1767, %r1768, %r1769;
	// end inline asm
	// begin inline asm
	shfl.sync.up.b32 %r1745, %r1746, %r1767, %r1768, %r1769;
	// end inline asm
	mov.b64 	%rd477, {%r1740, %r1745};
	mov.b64 	%fd1231, %rd477;
	// begin inline asm
	shfl.sync.up.b32 %r1750, %r1751, %r1767, %r1768, %r1769;
	// end inline asm
	// begin inline asm
	shfl.sync.up.b32 %r1755, %r1756, %r1767, %r1768, %r1769;
	// end inline asm
	mov.b64 	%rd478, {%r1750, %r1755};
	mov.b64 	%fd1230, %rd478;
	// begin inline asm
	shfl.sync.up.b32 %r1760, %r1761, %r1767, %r1768, %r1769;
	// end inline asm
	// begin inline asm
	shfl.sync.up.b32 %r1765, %r1766, %r1767, %r1768, %r1769;
	// end inline asm
	mov.b64 	%rd479, {%r1760, %r1765};
	mov.b64 	%fd1229, %rd479;
	setp.ne.s32 	%p182, %r1515, 31;
	@%p182 bra 	$L__BB1_38;
	shl.b32 	%r1777, %r43, 5;
	add.s32 	%r1779, %r1521, %r1777;
	st.shared.u32 	[%r1779], %r1731;
	st.shared.f64 	[%r1779+8], %fd48;
	st.shared.v2.f64 	[%r1779+16], {%fd47, %fd46};
$L__BB1_38:
	bar.sync 	0;
	ld.shared.u32 	%r1780, [_ZN6thrust24THRUST_300001_SM_1000_NS8cuda_cub4core6detail5shmemE];
	ld.shared.f64 	%fd822, [_ZN6thrust24THRUST_300001_SM_1000_NS8cuda_cub4core6detail5shmemE+8];
	ld.shared.v2.f64 	{%fd823, %fd824}, [_ZN6thrust24THRUST_300001_SM_1000_NS8cuda_cub4core6detail5shmemE+16];
	setp.eq.s32 	%p183, %r43, 1;
	selp.f64 	%fd825, %fd824, 0d0000000000000000, %p183;
	selp.f64 	%fd826, %fd823, 0d0000000000000000, %p183;
	selp.f64 	%fd827, %fd822, 0d0000000000000000, %p183;
	ld.shared.u32 	%r1781, [_ZN6thrust24THRUST_300001_SM_1000_NS8cuda_cub4core6detail5shmemE+32];
	ld.shared.f64 	%fd828, [_ZN6thrust24THRUST_300001_SM_1000_NS8cuda_cub4core6detail5shmemE+40];
	ld.shared.v2.f64 	{%fd829, %fd830}, [_ZN6thrust24THRUST_300001_SM_1000_NS8cuda_cub4core6detail5shmemE+48];
	add.s32 	%r1782, %r1781, %r1780;
	setp.eq.s32 	%p184, %r1781, 0;
	add.f64 	%fd831, %fd822, %fd828;
	add.f64 	%fd832, %fd823, %fd829;
	add.f64 	%fd833, %fd824, %fd830;
	selp.f64 	%fd834, %fd833, %fd830, %p184;
	selp.f64 	%fd835, %fd832, %fd829, %p184;
	selp.f64 	%fd836, %fd831, %fd828, %p184;
	setp.eq.s32 	%p185, %r43, 2;
	selp.f64 	%fd837, %fd834, %fd825, %p185;
	selp.f64 	%fd838, %fd835, %fd826, %p185;
	selp.f64 	%fd839, %fd836, %fd827, %p185;
	selp.b32 	%r1783, %r1782, %r1780, %p185;
	ld.shared.u32 	%r1784, [_ZN6thrust24THRUST_300001_SM_1000_NS8cuda_cub4core6detail5shmemE+64];
	ld.shared.f64 	%fd840, [_ZN6thrust24THRUST_300001_SM_1000_NS8cuda_cub4core6detail5shmemE+72];
	ld.shared.v2.f64 	{%fd841, %fd842}, [_ZN6thrust24THRUST_300001_SM_1000_NS8cuda_cub4core6detail5shmemE+80];
	add.s32 	%r1785, %r1782, %r1784;
	setp.eq.s32 	%p186, %r1784, 0;
	add.f64 	%fd843, %fd840, %fd836;
	add.f64 	%fd844, %fd841, %fd835;
	add.f64 	%fd845, %fd842, %fd834;
	selp.f64 	%fd846, %fd845, %fd842, %p186;
	selp.f64 	%fd847, %fd844, %fd841, %p186;
	selp.f64 	%fd848, %fd843, %fd840, %p186;
	setp.eq.s32 	%p187, %r43, 3;
	selp.f64 	%fd849, %fd846, %fd837, %p187;
	selp.f64 	%fd850, %fd847, %fd838, %p187;
	selp.f64 	%fd851, %fd848, %fd839, %p187;
	selp.b32 	%r1786, %r1785, %r1783, %p187;
	ld.shared.u32 	%r1787, [_ZN6thrust24THRUST_300001_SM_1000_NS8cuda_cub4core6detail5shmemE+96];
	ld.shared.f64 	%fd852, [_ZN6thrust24THRUST_300001_SM_1000_NS8cuda_cub4core6detail5shmemE+104];
	ld.shared.v2.f64 	{%fd853, %fd854}, [_ZN6thrust24THRUST_300001_SM_1000_NS8cuda_cub4core6detail5shmemE+112];
	add.s32 	%r1788, %r1785, %r1787;
	setp.eq.s32 	%p188, %r1787, 0;
	add.f64 	%fd855, %fd852, %fd848;
	add.f64 	%fd856, %fd853, %fd847;
	add.f64 	%fd857, %fd854, %fd846;
	selp.f64 	%fd858, %fd857, %fd854, %p188;
	selp.f64 	%fd859, %fd856, %fd853, %p188;
	selp.f64 	%fd860, %fd855, %fd852, %p188;
	setp.eq.s32 	%p189, %r43, 4;
	selp.f64 	%fd861, %fd858, %fd849, %p189;
	selp.f64 	%fd862, %fd859, %fd850, %p189;
	selp.f64 	%fd863, %fd860, %fd851, %p189;
	selp.b32 	%r1789, %r1788, %r1786, %p189;
	ld.shared.u32 	%r1790, [_ZN6thrust24THRUST_300001_SM_1000_NS8cuda_cub4core6detail5shmemE+128];
	ld.shared.f64 	%fd864, [_ZN6thrust24THRUST_300001_SM_1000_NS8cuda_cub4core6detail5shmemE+136];
	ld.shared.v2.f64 	{%fd865, %fd866}, [_ZN6thrust24THRUST_300001_SM_1000_NS8cuda_cub4core6detail5shmemE+144];
	add.s32 	%r1791, %r1788, %r1790;
	setp.eq.s32 	%p190, %r1790, 0;
	add.f64 	%fd867, %fd864, %fd860;
	add.f64 	%fd868, %fd865, %fd859;
	add.f64 	%fd869, %fd866, %fd858;
	selp.f64 	%fd870, %fd869, %fd866, %p190;
	selp.f64 	%fd871, %fd868, %fd865, %p190;
	selp.f64 	%fd872, %fd867, %fd864, %p190;
	setp.eq.s32 	%p191, %r43, 5;
	selp.f64 	%fd873, %fd870, %fd861, %p191;
	selp.f64 	%fd874, %fd871, %fd862, %p191;
	selp.f64 	%fd875, %fd872, %fd863, %p191;
	selp.b32 	%r1792, %r1791, %r1789, %p191;
	ld.shared.u32 	%r1793, [_ZN6thrust24THRUST_300001_SM_1000_NS8cuda_cub4core6detail5shmemE+160];
	ld.shared.f64 	%fd876, [_ZN6thrust24THRUST_300001_SM_1000_NS8cuda_cub4core6detail5shmemE+168];
	ld.shared.v2.f64 	{%fd877, %fd878}, [_ZN6thrust24THRUST_300001_SM_1000_NS8cuda_cub4core6detail5shmemE+176];
	add.s32 	%r1794, %r1791, %r1793;
	setp.eq.s32 	%p192, %r1793, 0;
	add.f64 	%fd879, %fd876, %fd872;
	add.f64 	%fd880, %fd877, %fd871;
	add.f64 	%fd881, %fd878, %fd870;
	selp.f64 	%fd882, %fd881, %fd878, %p192;
	selp.f64 	%fd883, %fd880, %fd877, %p192;
	selp.f64 	%fd884, %fd879, %fd876, %p192;
	setp.eq.s32 	%p193, %r43, 6;
	selp.f64 	%fd885, %fd882, %fd873, %p193;
	selp.f64 	%fd886, %fd883, %fd874, %p193;
	selp.f64 	%fd887, %fd884, %fd875, %p193;
	selp.b32 	%r1795, %r1794, %r1792, %p193;
	ld.shared.u32 	%r1796, [_ZN6thrust24THRUST_300001_SM_1000_NS8cuda_cub4core6detail5shmemE+192];
	ld.shared.f64 	%fd888, [_ZN6thrust24THRUST_300001_SM_1000_NS8cuda_cub4core6detail5shmemE+200];
	ld.shared.v2.f64 	{%fd889, %fd890}, [_ZN6thrust24THRUST_300001_SM_1000_NS8cuda_cub4core6detail5shmemE+208];
	add.s32 	%r1797, %r1794, %r1796;
	setp.eq.s32 	%p194, %r1796, 0;
	add.f64 	%fd891, %fd888, %fd884;
	add.f64 	%fd892, %fd889, %fd883;
	add.f64 	%fd893, %fd890, %fd882;
	selp.f64 	%fd894, %fd893, %fd890, %p194;
	selp.f64 	%fd895, %fd892, %fd889, %p194;
	selp.f64 	%fd896, %fd891, %fd888, %p194;
	setp.eq.s32 	%p195, %r43, 7;
	selp.f64 	%fd52, %fd894, %fd885, %p195;
	selp.f64 	%fd53, %fd895, %fd886, %p195;
	selp.f64 	%fd54, %fd896, %fd887, %p195;
	selp.b32 	%r60, %r1797, %r1795, %p195;
	ld.shared.u32 	%r1798, [_ZN6thrust24THRUST_300001_SM_1000_NS8cuda_cub4core6detail5shmemE+224];
	ld.shared.f64 	%fd897, [_ZN6thrust24THRUST_300001_SM_1000_NS8cuda_cub4core6detail5shmemE+232];
	ld.shared.v2.f64 	{%fd898, %fd899}, [_ZN6thrust24THRUST_300001_SM_1000_NS8cuda_cub4core6detail5shmemE+240];
	add.s32 	%r61, %r1797, %r1798;
	setp.eq.s32 	%p196, %r1798, 0;
	add.f64 	%fd900, %fd897, %fd896;
	add.f64 	%fd901, %fd898, %fd895;
	add.f64 	%fd902, %fd899, %fd894;
	selp.f64 	%fd55, %fd902, %fd899, %p196;
	selp.f64 	%fd56, %fd901, %fd898, %p196;
	selp.f64 	%fd57, %fd900, %fd897, %p196;
	setp.lt.u32 	%p197, %r2620, 32;
	@%p197 bra 	$L__BB1_40;
	setp.eq.s32 	%p198, %r2612, 0;
	add.f64 	%fd903, %fd54, %fd1231;
	add.f64 	%fd904, %fd53, %fd1230;
	add.f64 	%fd905, %fd52, %fd1229;
	selp.f64 	%fd906, %fd905, %fd1229, %p198;
	selp.f64 	%fd907, %fd904, %fd1230, %p198;
	selp.f64 	%fd908, %fd903, %fd1231, %p198;
	setp.eq.s32 	%p199, %r1515, 0;
	selp.f64 	%fd1229, %fd52, %fd906, %p199;
	selp.f64 	%fd1230, %fd53, %fd907, %p199;
	selp.f64 	%fd1231, %fd54, %fd908, %p199;
	selp.b32 	%r1799, 0, %r2612, %p199;
	add.s32 	%r2612, %r60, %r1799;
	bra.uni 	$L__BB1_84;
$L__BB1_40:
	setp.ne.s32 	%p200, %r2620, 0;
	@%p200 bra 	$L__BB1_42;
	st.shared.u32 	[_ZN6thrust24THRUST_300001_SM_1000_NS8cuda_cub4core6detail5shmemE+392], %r61;
	st.shared.v2.f64 	[_ZN6thrust24THRUST_300001_SM_1000_NS8cuda_cub4core6detail5shmemE+400], {%fd57, %fd56};
	st.shared.f64 	[_ZN6thrust24THRUST_300001_SM_1000_NS8cuda_cub4core6detail5shmemE+416], %fd55;
	mul.wide.u32 	%rd489, %r1, 32;
	add.s64 	%rd490, %rd96, %rd489;
	add.s64 	%rd480, %rd490, 1024;
	mov.b64 	%rd483, %fd57;
	mov.b64 	%rd485, %fd56;
	mov.b64 	%rd487, %fd55;
	mov.b64 	%rd481, {%r61, %r1801};
	// begin inline asm
	st.cg.u64 [%rd480], %rd481;
	// end inline asm
	add.s64 	%rd482, %rd490, 1032;
	// begin inline asm
	st.cg.u64 [%rd482], %rd483;
	// end inline asm
	add.s64 	%rd484, %rd490, 1040;
	// begin inline asm
	st.cg.u64 [%rd484], %rd485;
	// end inline asm
	add.s64 	%rd486, %rd490, 1048;
	// begin inline asm
	st.cg.u64 [%rd486], %rd487;
	// end inline asm
	mul.wide.u32 	%rd491, %r1, 4;
	add.s64 	%rd492, %rd95, %rd491;
	add.s64 	%rd488, %rd492, 128;
	mov.b32 	%r1800, 100;
	// begin inline asm
	st.release.gpu.u32 [%rd488], %r1800;
	// end inline asm
$L__BB1_42:
	not.b32 	%r1802, %r2620;
	add.s32 	%r2605, %r1, %r1802;
	mov.u32 	%r1803, %nctaid.x;
	setp.gt.u32 	%p201, %r1803, 499;
	@%p201 bra 	$L__BB1_44;
	membar.cta;
	bra.uni 	$L__BB1_45;
$L__BB1_44:
	mov.b32 	%r1804, 450;
	// begin inline asm
	nanosleep.u32 %r1804;
	// end inline asm
$L__BB1_45:
	mul.wide.s32 	%rd493, %r2605, 4;
	add.s64 	%rd494, %rd95, %rd493;
	add.s64 	%rd21, %rd494, 128;
$L__BB1_46:
	// begin inline asm
	ld.relaxed.gpu.u32 %r2603, [%rd21];
	// end inline asm
	membar.gl;
	setp.eq.s32 	%p202, %r2603, 99;
	mov.b32 	%r1806, -1;
	vote.sync.any.pred 	%p203, %p202, %r1806;
	@%p203 bra 	$L__BB1_46;
	mov.f64 	%fd1190, 0d0000000000000000;
	setp.eq.s32 	%p204, %r2603, 101;
	@%p204 bra 	$L__BB1_50;
	setp.ne.s32 	%p205, %r2603, 100;
	mov.f64 	%fd1191, %fd1190;
	mov.f64 	%fd1192, %fd1190;
	@%p205 bra 	$L__BB1_51;
	mul.wide.s32 	%rd514, %r2605, 32;
	add.s64 	%rd515, %rd96, %rd514;
	add.s64 	%rd507, %rd515, 1024;
	// begin inline asm
	ld.cg.u64 %rd506, [%rd507];
	// end inline asm
	add.s64 	%rd509, %rd515, 1032;
	// begin inline asm
	ld.cg.u64 %rd508, [%rd509];
	// end inline asm
	add.s64 	%rd511, %rd515, 1040;
	// begin inline asm
	ld.cg.u64 %rd510, [%rd511];
	// end inline asm
	add.s64 	%rd513, %rd515, 1048;
	// begin inline asm
	ld.cg.u64 %rd512, [%rd513];
	// end inline asm
	cvt.u32.u64 	%r2596, %rd506;
	mov.b64 	%fd1192, %rd508;
	mov.b64 	%fd1191, %rd510;
	mov.b64 	%fd1190, %rd512;
	bra.uni 	$L__BB1_51;
$L__BB1_50:
	mul.wide.s32 	%rd504, %r2605, 32;
	add.s64 	%rd505, %rd97, %rd504;
	add.s64 	%rd497, %rd505, 1024;
	// begin inline asm
	ld.cg.u64 %rd496, [%rd497];
	// end inline asm
	add.s64 	%rd499, %rd505, 1032;
	// begin inline asm
	ld.cg.u64 %rd498, [%rd499];
	// end inline asm
	add.s64 	%rd501, %rd505, 1040;
	// begin inline asm
	ld.cg.u64 %rd500, [%rd501];
	// end inline asm
	add.s64 	%rd503, %rd505, 1048;
	// begin inline asm
	ld.cg.u64 %rd502, [%rd503];
	// end inline asm
	cvt.u32.u64 	%r2596, %rd496;
	mov.b64 	%fd1192, %rd498;
	mov.b64 	%fd1191, %rd500;
	mov.b64 	%fd1190, %rd502;
$L__BB1_51:
	setp.eq.s32 	%p206, %r2603, 101;
	mov.b32 	%r1849, -1;
	vote.sync.ballot.b32 	%r1850, %p206, %r1849;
	// begin inline asm
	mov.u32 %r1809, %lanemask_ge;
	// end inline asm
	and.b32  	%r1851, %r1850, %r1809;
	or.b32  	%r1852, %r1851, -2147483648;
	add.s32 	%r1853, %r1852, -1;
	not.b32 	%r1854, %r1852;
	and.b32  	%r1855, %r1854, %r1853;
	popc.b32 	%r69, %r1855;
	mov.b32 	%r1847, 1;
	// begin inline asm
	shfl.sync.down.b32 %r1810, %r2596, %r1847, %r69, %r1849;
	// end inline asm
	// begin inline asm
	shfl.sync.down.b32 %r1815, %r1816, %r1847, %r69, %r1849;
	// end inline asm
	mov.b64 	%rd516, %fd1192;
	mov.b64 	{%r1821, %r1826}, %rd516;
	// begin inline asm
	shfl.sync.down.b32 %r1820, %r1821, %r1847, %r69, %r1849;
	// end inline asm
	// begin inline asm
	shfl.sync.down.b32 %r1825, %r1826, %r1847, %r69, %r1849;
	// end inline asm
	mov.b64 	%rd517, %fd1191;
	mov.b64 	{%r1831, %r1836}, %rd517;
	// begin inline asm
	shfl.sync.down.b32 %r1830, %r1831, %r1847, %r69, %r1849;
	// end inline asm
	// begin inline asm
	shfl.sync.down.b32 %r1835, %r1836, %r1847, %r69, %r1849;
	// end inline asm
	mov.b64 	%rd518, %fd1190;
	mov.b64 	{%r1841, %r1846}, %rd518;
	// begin inline asm
	shfl.sync.down.b32 %r1840, %r1841, %r1847, %r69, %r1849;
	// end inline asm
	// begin inline asm
	shfl.sync.down.b32 %r1845, %r1846, %r1847, %r69, %r1849;
	// end inline asm
	setp.ge.s32 	%p208, %r1515, %r69;
	@%p208 bra 	$L__BB1_53;
	mov.b64 	%rd519, {%r1840, %r1845};
	mov.b64 	%fd910, %rd519;
	mov.b64 	%rd520, {%r1830, %r1835};
	mov.b64 	%fd911, %rd520;
	mov.b64 	%rd521, {%r1820, %r1825};
	mov.b64 	%fd912, %rd521;
	add.s32 	%r77, %r1810, %r2596;
	setp.eq.s32 	%p209, %r2596, 0;
	add.f64 	%fd913, %fd1192, %fd912;
	add.f64 	%fd914, %fd1191, %fd911;
	add.f64 	%fd915, %fd1190, %fd910;
	selp.f64 	%fd1190, %fd915, %fd1190, %p209;
	selp.f64 	%fd1191, %fd914, %fd1191, %p209;
	selp.f64 	%fd1192, %fd913, %fd1192, %p209;
	mov.u32 	%r2596, %r77;
$L__BB1_53:
	mov.b32 	%r1893, 2;
	mov.b32 	%r1895, -1;
	// begin inline asm
	shfl.sync.down.b32 %r1856, %r2596, %r1893, %r69, %r1895;
	// end inline asm
	// begin inline asm
	shfl.sync.down.b32 %r1861, %r1862, %r1893, %r69, %r1895;
	// end inline asm
	mov.b64 	%rd522, %fd1192;
	mov.b64 	{%r1867, %r1872}, %rd522;
	// begin inline asm
	shfl.sync.down.b32 %r1866, %r1867, %r1893, %r69, %r1895;
	// end inline asm
	// begin inline asm
	shfl.sync.down.b32 %r1871, %r1872, %r1893, %r69, %r1895;
	// end inline asm
	mov.b64 	%rd523, %fd1191;
	mov.b64 	{%r1877, %r1882}, %rd523;
	// begin inline asm
	shfl.sync.down.b32 %r1876, %r1877, %r1893, %r69, %r1895;
	// end inline asm
	// begin inline asm
	shfl.sync.down.b32 %r1881, %r1882, %r1893, %r69, %r1895;
	// end inline asm
	mov.b64 	%rd524, %fd1190;
	mov.b64 	{%r1887, %r1892}, %rd524;
	// begin inline asm
	shfl.sync.down.b32 %r1886, %r1887, %r1893, %r69, %r1895;
	// end inline asm
	// begin inline asm
	shfl.sync.down.b32 %r1891, %r1892, %r1893, %r69, %r1895;
	// end inline asm
	add.s32 	%r86, %r1515, 2;
	setp.gt.s32 	%p210, %r86, %r69;
	@%p210 bra 	$L__BB1_55;
	mov.b64 	%rd525, {%r1886, %r1891};
	mov.b64 	%fd916, %rd525;
	mov.b64 	%rd526, {%r1876, %r1881};
	mov.b64 	%fd917, %rd526;
	mov.b64 	%rd527, {%r1866, %r1871};
	mov.b64 	%fd918, %rd527;
	add.s32 	%r87, %r1856, %r2596;
	setp.eq.s32 	%p211, %r2596, 0;
	add.f64 	%fd919, %fd1192, %fd918;
	add.f64 	%fd920, %fd1191, %fd917;
	add.f64 	%fd921, %fd1190, %fd916;
	selp.f64 	%fd1192, %fd919, %fd1192, %p211;
	selp.f64 	%fd1191, %fd920, %fd1191, %p211;
	selp.f64 	%fd1190, %fd921, %fd1190, %p211;
	mov.u32 	%r2596, %r87;
$L__BB1_55:
	mov.b32 	%r1933, 4;
	mov.b32 	%r1935, -1;
	// begin inline asm
	shfl.sync.down.b32 %r1896, %r2596, %r1933, %r69, %r1935;
	// end inline asm
	// begin inline asm
	shfl.sync.down.b32 %r1901, %r1902, %r1933, %r69, %r1935;
	// end inline asm
	mov.b64 	%rd528, %fd1192;
	mov.b64 	{%r1907, %r1912}, %rd528;
	// begin inline asm
	shfl.sync.down.b32 %r1906, %r1907, %r1933, %r69, %r1935;
	// end inline asm
	// begin inline asm
	shfl.sync.down.b32 %r1911, %r1912, %r1933, %r69, %r1935;
	// end inline asm
	mov.b64 	%rd529, %fd1191;
	mov.b64 	{%r1917, %r1922}, %rd529;
	// begin inline asm
	shfl.sync.down.b32 %r1916, %r1917, %r1933, %r69, %r1935;
	// end inline asm
	// begin inline asm
	shfl.sync.down.b32 %r1921, %r1922, %r1933, %r69, %r1935;
	// end inline asm
	mov.b64 	%rd530, %fd1190;
	mov.b64 	{%r1927, %r1932}, %rd530;
	// begin inline asm
	shfl.sync.down.b32 %r1926, %r1927, %r1933, %r69, %r1935;
	// end inline asm
	// begin inline asm
	shfl.sync.down.b32 %r1931, %r1932, %r1933, %r69, %r1935;
	// end inline asm
	add.s32 	%r96, %r1515, 4;
	setp.gt.s32 	%p212, %r96, %r69;
	@%p212 bra 	$L__BB1_57;
	mov.b64 	%rd531, {%r1926, %r1931};
	mov.b64 	%fd922, %rd531;
	mov.b64 	%rd532, {%r1916, %r1921};
	mov.b64 	%fd923, %rd532;
	mov.b64 	%rd533, {%r1906, %r1911};
	mov.b64 	%fd924, %rd533;
	add.s32 	%r97, %r1896, %r2596;
	setp.eq.s32 	%p213, %r2596, 0;
	add.f64 	%fd925, %fd1192, %fd924;
	add.f64 	%fd926, %fd1191, %fd923;
	add.f64 	%fd927, %fd1190, %fd922;
	selp.f64 	%fd1192, %fd925, %fd1192, %p213;
	selp.f64 	%fd1191, %fd926, %fd1191, %p213;
	selp.f64 	%fd1190, %fd927, %fd1190, %p213;
	mov.u32 	%r2596, %r97;
$L__BB1_57:
	mov.b32 	%r1973, 8;
	mov.b32 	%r1975, -1;
	// begin inline asm
	shfl.sync.down.b32 %r1936, %r2596, %r1973, %r69, %r1975;
	// end inline asm
	// begin inline asm
	shfl.sync.down.b32 %r1941, %r1942, %r1973, %r69, %r1975;
	// end inline asm
	mov.b64 	%rd534, %fd1192;
	mov.b64 	{%r1947, %r1952}, %rd534;
	// begin inline asm
	shfl.sync.down.b32 %r1946, %r1947, %r1973, %r69, %r1975;
	// end inline asm
	// begin inline asm
	shfl.sync.down.b32 %r1951, %r1952, %r1973, %r69, %r1975;
	// end inline asm
	mov.b64 	%rd535, %fd1191;
	mov.b64 	{%r1957, %r1962}, %rd535;
	// begin inline asm
	shfl.sync.down.b32 %r1956, %r1957, %r1973, %r69, %r1975;
	// end inline asm
	// begin inline asm
	shfl.sync.down.b32 %r1961, %r1962, %r1973, %r69, %r1975;
	// end inline asm
	mov.b64 	%rd536, %fd1190;
	mov.b64 	{%r1967, %r1972}, %rd536;
	// begin inline asm
	shfl.sync.down.b32 %r1966, %r1967, %r1973, %r69, %r1975;
	// end inline asm
	// begin inline asm
	shfl.sync.down.b32 %r1971, %r1972, %r1973, %r69, %r1975;
	// end inline asm
	add.s32 	%r106, %r1515, 8;
	setp.gt.s32 	%p214, %r106, %r69;
	@%p214 bra 	$L__BB1_59;
	mov.b64 	%rd537, {%r1966, %r1971};
	mov.b64 	%fd928, %rd537;
	mov.b64 	%rd538, {%r1956, %r1961};
	mov.b64 	%fd929, %rd538;
	mov.b64 	%rd539, {%r1946, %r1951};
	mov.b64 	%fd930, %rd539;
	add.s32 	%r107, %r1936, %r2596;
	setp.eq.s32 	%p215, %r2596, 0;
	add.f64 	%fd931, %fd1192, %fd930;
	add.f64 	%fd932, %fd1191, %fd929;
	add.f64 	%fd933, %fd1190, %fd928;
	selp.f64 	%fd1192, %fd931, %fd1192, %p215;
	selp.f64 	%fd1191, %fd932, %fd1191, %p215;
	selp.f64 	%fd1190, %fd933, %fd1190, %p215;
	mov.u32 	%r2596, %r107;
$L__BB1_59:
	mov.b32 	%r2013, 16;
	mov.b32 	%r2015, -1;
	// begin inline asm
	shfl.sync.down.b32 %r1976, %r2596, %r2013, %r69, %r2015;
	// end inline asm
	// begin inline asm
	shfl.sync.down.b32 %r1981, %r1982, %r2013, %r69, %r2015;
	// end inline asm
	mov.b64 	%rd540, %fd1192;
	mov.b64 	{%r1987, %r1992}, %rd540;
	// begin inline asm
	shfl.sync.down.b32 %r1986, %r1987, %r2013, %r69, %r2015;
	// end inline asm
	// begin inline asm
	shfl.sync.down.b32 %r1991, %r1992, %r2013, %r69, %r2015;
	// end inline asm
	mov.b64 	%rd541, %fd1191;
	mov.b64 	{%r1997, %r2002}, %rd541;
	// begin inline asm
	shfl.sync.down.b32 %r1996, %r1997, %r2013, %r69, %r2015;
	// end inline asm
	// begin inline asm
	shfl.sync.down.b32 %r2001, %r2002, %r2013, %r69, %r2015;
	// end inline asm
	mov.b64 	%rd542, %fd1190;
	mov.b64 	{%r2007, %r2012}, %rd542;
	// begin inline asm
	shfl.sync.down.b32 %r2006, %r2007, %r2013, %r69, %r2015;
	// end inline asm
	// begin inline asm
	shfl.sync.down.b32 %r2011, %r2012, %r2013, %r69, %r2015;
	// end inline asm
	add.s32 	%r116, %r1515, 16;
	setp.gt.s32 	%p216, %r116, %r69;
	@%p216 bra 	$L__BB1_61;
	mov.b64 	%rd543, {%r2006, %r2011};
	mov.b64 	%fd934, %rd543;
	mov.b64 	%rd544, {%r1996, %r2001};
	mov.b64 	%fd935, %rd544;
	mov.b64 	%rd545, {%r1986, %r1991};
	mov.b64 	%fd936, %rd545;
	add.s32 	%r117, %r1976, %r2596;
	setp.eq.s32 	%p217, %r2596, 0;
	add.f64 	%fd937, %fd1192, %fd936;
	add.f64 	%fd938, %fd1191, %fd935;
	add.f64 	%fd939, %fd1190, %fd934;
	selp.f64 	%fd1192, %fd937, %fd1192, %p217;
	selp.f64 	%fd1191, %fd938, %fd1191, %p217;
	selp.f64 	%fd1190, %fd939, %fd1190, %p217;
	mov.u32 	%r2596, %r117;
$L__BB1_61:
	add.s64 	%rd22, %rd97, 1024;
	add.s64 	%rd23, %rd95, 128;
$L__BB1_62:
	setp.ne.s32 	%p218, %r2603, 101;
	mov.b32 	%r2017, -1;
	vote.sync.all.pred 	%p219, %p218, %r2017;
	not.pred 	%p220, %p219;
	@%p220 bra 	$L__BB1_80;
	mul.wide.s32 	%rd579, %r2605, 4;
	add.s64 	%rd580, %rd23, %rd579;
	add.s64 	%rd24, %rd580, -128;
$L__BB1_64:
	// begin inline asm
	ld.relaxed.gpu.u32 %r2603, [%rd24];
	// end inline asm
	membar.gl;
	setp.eq.s32 	%p240, %r2603, 99;
	mov.b32 	%r2054, -1;
	vote.sync.any.pred 	%p241, %p240, %r2054;
	@%p241 bra 	$L__BB1_64;
	mov.f64 	%fd1211, 0d0000000000000000;
	setp.eq.s32 	%p242, %r2603, 101;
	@%p242 bra 	$L__BB1_68;
	setp.ne.s32 	%p243, %r2603, 100;
	mov.f64 	%fd1212, %fd1211;
	mov.f64 	%fd1213, %fd1211;
	@%p243 bra 	$L__BB1_69;
	mul.wide.s32 	%rd600, %r2605, 32;
	add.s64 	%rd593, %rd96, %rd600;
	// begin inline asm
	ld.cg.u64 %rd592, [%rd593];
	// end inline asm
	add.s64 	%rd595, %rd593, 8;
	// begin inline asm
	ld.cg.u64 %rd594, [%rd595];
	// end inline asm
	add.s64 	%rd597, %rd593, 16;
	// begin inline asm
	ld.cg.u64 %rd596, [%rd597];
	// end inline asm
	add.s64 	%rd599, %rd593, 24;
	// begin inline asm
	ld.cg.u64 %rd598, [%rd599];
	// end inline asm
	cvt.u32.u64 	%r2606, %rd592;
	mov.b64 	%fd1211, %rd594;
	mov.b64 	%fd1212, %rd596;
	mov.b64 	%fd1213, %rd598;
	bra.uni 	$L__BB1_69;
$L__BB1_68:
	mul.wide.s32 	%rd590, %r2605, 32;
	add.s64 	%rd591, %rd22, %rd590;
	add.s64 	%rd583, %rd591, -1024;
	// begin inline asm
	ld.cg.u64 %rd582, [%rd583];
	// end inline asm
	add.s64 	%rd585, %rd591, -1016;
	// begin inline asm
	ld.cg.u64 %rd584, [%rd585];
	// end inline asm
	add.s64 	%rd587, %rd591, -1008;
	// begin inline asm
	ld.cg.u64 %rd586, [%rd587];
	// end inline asm
	add.s64 	%rd589, %rd591, -1000;
	// begin inline asm
	ld.cg.u64 %rd588, [%rd589];
	// end inline asm
	cvt.u32.u64 	%r2606, %rd582;
	mov.b64 	%fd1211, %rd584;
	mov.b64 	%fd1212, %rd586;
	mov.b64 	%fd1213, %rd588;
$L__BB1_69:
	mov.b32 	%r2095, -1;
	vote.sync.ballot.b32 	%r2096, %p242, %r2095;
	and.b32  	%r2097, %r2096, %r1809;
	or.b32  	%r2098, %r2097, -2147483648;
	add.s32 	%r2099, %r2098, -1;
	not.b32 	%r2100, %r2098;
	and.b32  	%r2101, %r2100, %r2099;
	popc.b32 	%r127, %r2101;
	mov.b32 	%r2093, 1;
	// begin inline asm
	shfl.sync.down.b32 %r2056, %r2606, %r2093, %r127, %r2095;
	// end inline asm
	// begin inline asm
	shfl.sync.down.b32 %r2061, %r2062, %r2093, %r127, %r2095;
	// end inline asm
	mov.b64 	%rd601, %fd1211;
	mov.b64 	{%r2067, %r2072}, %rd601;
	// begin inline asm
	shfl.sync.down.b32 %r2066, %r2067, %r2093, %r127, %r2095;
	// end inline asm
	// begin inline asm
	shfl.sync.down.b32 %r2071, %r2072, %r2093, %r127, %r2095;
	// end inline asm
	mov.b64 	%rd602, %fd1212;
	mov.b64 	{%r2077, %r2082}, %rd602;
	// begin inline asm
	shfl.sync.down.b32 %r2076, %r2077, %r2093, %r127, %r2095;
	// end inline asm
	// begin inline asm
	shfl.sync.down.b32 %r2081, %r2082, %r2093, %r127, %r2095;
	// end inline asm
	mov.b64 	%rd603, %fd1213;
	mov.b64 	{%r2087, %r2092}, %rd603;
	// begin inline asm
	shfl.sync.down.b32 %r2086, %r2087, %r2093, %r127, %r2095;
	// end inline asm
	// begin inline asm
	shfl.sync.down.b32 %r2091, %r2092, %r2093, %r127, %r2095;
	// end inline asm
	setp.ge.s32 	%p246, %r1515, %r127;
	mov.u32 	%r2608, %r2606;
	@%p246 bra 	$L__BB1_71;
	mov.b64 	%rd604, {%r2086, %r2091};
	mov.b64 	%fd974, %rd604;
	mov.b64 	%rd605, {%r2076, %r2081};
	mov.b64 	%fd975, %rd605;
	mov.b64 	%rd606, {%r2066, %r2071};
	mov.b64 	%fd976, %rd606;
	add.s32 	%r2608, %r2056, %r2606;
	setp.eq.s32 	%p247, %r2606, 0;
	add.f64 	%fd977, %fd1211, %fd976;
	add.f64 	%fd978, %fd1212, %fd975;
	add.f64 	%fd979, %fd1213, %fd974;
	selp.f64 	%fd1211, %fd977, %fd1211, %p247;
	selp.f64 	%fd1212, %fd978, %fd1212, %p247;
	selp.f64 	%fd1213, %fd979, %fd1213, %p247;
$L__BB1_71:
	mov.b32 	%r2139, 2;
	mov.b32 	%r2141, -1;
	// begin inline asm
	shfl.sync.down.b32 %r2102, %r2608, %r2139, %r127, %r2141;
	// end inline asm
	// begin inline asm
	shfl.sync.down.b32 %r2107, %r2108, %r2139, %r127, %r2141;
	// end inline asm
	mov.b64 	%rd607, %fd1211;
	mov.b64 	{%r2113, %r2118}, %rd607;
	// begin inline asm
	shfl.sync.down.b32 %r2112, %r2113, %r2139, %r127, %r2141;
	// end inline asm
	// begin inline asm
	shfl.sync.down.b32 %r2117, %r2118, %r2139, %r127, %r2141;
	// end inline asm
	mov.b64 	%rd608, %fd1212;
	mov.b64 	{%r2123, %r2128}, %rd608;
	// begin inline asm
	shfl.sync.down.b32 %r2122, %r2123, %r2139, %r127, %r2141;
	// end inline asm
	// begin inline asm
	shfl.sync.down.b32 %r2127, %r2128, %r2139, %r127, %r2141;
	// end inline asm
	mov.b64 	%rd609, %fd1213;
	mov.b64 	{%r2133, %r2138}, %rd609;
	// begin inline asm
	shfl.sync.down.b32 %r2132, %r2133, %r2139, %r127, %r2141;
	// end inline asm
	// begin inline asm
	shfl.sync.down.b32 %r2137, %r2138, %r2139, %r127, %r2141;
	// end inline asm
	setp.gt.s32 	%p248, %r86, %r127;
	@%p248 bra 	$L__BB1_73;
	mov.b64 	%rd610, {%r2132, %r2137};
	mov.b64 	%fd980, %rd610;
	mov.b64 	%rd611, {%r2122, %r2127};
	mov.b64 	%fd981, %rd611;
	mov.b64 	%rd612, {%r2112, %r2117};
	mov.b64 	%fd982, %rd612;
	add.s32 	%r144, %r2102, %r2608;
	setp.eq.s32 	%p249, %r2608, 0;
	add.f64 	%fd983, %fd1211, %fd982;
	add.f64 	%fd984, %fd1212, %fd981;
	add.f64 	%fd985, %fd1213, %fd980;
	selp.f64 	%fd1211, %fd983, %fd1211, %p249;
	selp.f64 	%fd1212, %fd984, %fd1212, %p249;
	selp.f64 	%fd1213, %fd985, %fd1213, %p249;
	mov.u32 	%r2608, %r144;
$L__BB1_73:
	mov.b32 	%r2179, 4;
	mov.b32 	%r2181, -1;
	// begin inline asm
	shfl.sync.down.b32 %r2142, %r2608, %r2179, %r127, %r2181;
	// end inline asm
	// begin inline asm
	shfl.sync.down.b32 %r2147, %r2148, %r2179, %r127, %r2181;
	// end inline asm
	mov.b64 	%rd613, %fd1211;
	mov.b64 	{%r2153, %r2158}, %rd613;
	// begin inline asm
	shfl.sync.down.b32 %r2152, %r2153, %r2179, %r127, %r2181;
	// end inline asm
	// begin inline asm
	shfl.sync.down.b32 %r2157, %r2158, %r2179, %r127, %r2181;
	// end inline asm
	mov.b64 	%rd614, %fd1212;
	mov.b64 	{%r2163, %r2168}, %rd614;
	// begin inline asm
	shfl.sync.down.b32 %r2162, %r2163, %r2179, %r127, %r2181;
	// end inline asm
	// begin inline asm
	shfl.sync.down.b32 %r2167, %r2168, %r2179, %r127, %r2181;
	// end inline asm
	mov.b64 	%rd615, %fd1213;
	mov.b64 	{%r2173, %r2178}, %rd615;
	// begin inline asm
	shfl.sync.down.b32 %r2172, %r2173, %r2179, %r127, %r2181;
	// end inline asm
	// begin inline asm
	shfl.sync.down.b32 %r2177, %r2178, %r2179, %r127, %r2181;
	// end inline asm
	setp.gt.s32 	%p250, %r96, %r127;
	@%p250 bra 	$L__BB1_75;
	mov.b64 	%rd616, {%r2172, %r2177};
	mov.b64 	%fd986, %rd616;
	mov.b64 	%rd617, {%r2162, %r2167};
	mov.b64 	%fd987, %rd617;
	mov.b64 	%rd618, {%r2152, %r2157};
	mov.b64 	%fd988, %rd618;
	add.s32 	%r153, %r2142, %r2608;
	setp.eq.s32 	%p251, %r2608, 0;
	add.f64 	%fd989, %fd1211, %fd988;
	add.f64 	%fd990, %fd1212, %fd987;
	add.f64 	%fd991, %fd1213, %fd986;
	selp.f64 	%fd1211, %fd989, %fd1211, %p251;
	selp.f64 	%fd1212, %fd990, %fd1212, %p251;
	selp.f64 	%fd1213, %fd991, %fd1213, %p251;
	mov.u32 	%r2608, %r153;
$L__BB1_75:
	mov.b32 	%r2219, 8;
	mov.b32 	%r2221, -1;
	// begin inline asm
	shfl.sync.down.b32 %r2182, %r2608, %r2219, %r127, %r2221;
	// end inline asm
	// begin inline asm
	shfl.sync.down.b32 %r2187, %r2188, %r2219, %r127, %r2221;
	// end inline asm
	mov.b64 	%rd619, %fd1211;
	mov.b64 	{%r2193, %r2198}, %rd619;
	// begin inline asm
	shfl.sync.down.b32 %r2192, %r2193, %r2219, %r127, %r2221;
	// end inline asm
	// begin inline asm
	shfl.sync.down.b32 %r2197, %r2198, %r2219, %r127, %r2221;
	// end inline asm
	mov.b64 	%rd620, %fd1212;
	mov.b64 	{%r2203, %r2208}, %rd620;
	// begin inline asm
	shfl.sync.down.b32 %r2202, %r2203, %r2219, %r127, %r2221;
	// end inline asm
	// begin inline asm
	shfl.sync.down.b32 %r2207, %r2208, %r2219, %r127, %r2221;
	// end inline asm
	mov.b64 	%rd621, %fd1213;
	mov.b64 	{%r2213, %r2218}, %rd621;
	// begin inline asm
	shfl.sync.down.b32 %r2212, %r2213, %r2219, %r127, %r2221;
	// end inline asm
	// begin inline asm
	shfl.sync.down.b32 %r2217, %r2218, %r2219, %r127, %r2221;
	// end inline asm
	setp.gt.s32 	%p252, %r106, %r127;
	@%p252 bra 	$L__BB1_77;
	mov.b64 	%rd622, {%r2212, %r2217};
	mov.b64 	%fd992, %rd622;
	mov.b64 	%rd623, {%r2202, %r2207};
	mov.b64 	%fd993, %rd623;
	mov.b64 	%rd624, {%r2192, %r2197};
	mov.b64 	%fd994, %rd624;
	add.s32 	%r162, %r2182, %r2608;
	setp.eq.s32 	%p253, %r2608, 0;
	add.f64 	%fd995, %fd1211, %fd994;
	add.f64 	%fd996, %fd1212, %fd993;
	add.f64 	%fd997, %fd1213, %fd992;
	selp.f64 	%fd1211, %fd995, %fd1211, %p253;
	selp.f64 	%fd1212, %fd996, %fd1212, %p253;
	selp.f64 	%fd1213, %fd997, %fd1213, %p253;
	mov.u32 	%r2608, %r162;
$L__BB1_77:
	mov.b32 	%r2259, 16;
	mov.b32 	%r2261, -1;
	// begin inline asm
	shfl.sync.down.b32 %r2222, %r2608, %r2259, %r127, %r2261;
	// end inline asm
	// begin inline asm
	shfl.sync.down.b32 %r2227, %r2228, %r2259, %r127, %r2261;
	// end inline asm
	mov.b64 	%rd625, %fd1211;
	mov.b64 	{%r2233, %r2238}, %rd625;
	// begin inline asm
	shfl.sync.down.b32 %r2232, %r2233, %r2259, %r127, %r2261;
	// end inline asm
	// begin inline asm
	shfl.sync.down.b32 %r2237, %r2238, %r2259, %r127, %r2261;
	// end inline asm
	mov.b64 	%rd626, %fd1212;
	mov.b64 	{%r2243, %r2248}, %rd626;
	// begin inline asm
	shfl.sync.down.b32 %r2242, %r2243, %r2259, %r127, %r2261;
	// end inline asm
	// begin inline asm
	shfl.sync.down.b32 %r2247, %r2248, %r2259, %r127, %r2261;
	// end inline asm
	mov.b64 	%rd627, %fd1213;
	mov.b64 	{%r2253, %r2258}, %rd627;
	// begin inline asm
	shfl.sync.down.b32 %r2252, %r2253, %r2259, %r127, %r2261;
	// end inline asm
	// begin inline asm
	shfl.sync.down.b32 %r2257, %r2258, %r2259, %r127, %r2261;
	// end inline asm
	setp.gt.s32 	%p254, %r116, %r127;
	@%p254 bra 	$L__BB1_79;
	mov.b64 	%rd628, {%r2252, %r2257};
	mov.b64 	%fd998, %rd628;
	mov.b64 	%rd629, {%r2242, %r2247};
	mov.b64 	%fd999, %rd629;
	mov.b64 	%rd630, {%r2232, %r2237};
	mov.b64 	%fd1000, %rd630;
	add.s32 	%r171, %r2222, %r2608;
	setp.eq.s32 	%p255, %r2608, 0;
	add.f64 	%fd1001, %fd1211, %fd1000;
	add.f64 	%fd1002, %fd1212, %fd999;
	add.f64 	%fd1003, %fd1213, %fd998;
	selp.f64 	%fd1211, %fd1001, %fd1211, %p255;
	selp.f64 	%fd1212, %fd1002, %fd1212, %p255;
	selp.f64 	%fd1213, %fd1003, %fd1213, %p255;
	mov.u32 	%r2608, %r171;
$L__BB1_79:
	add.s32 	%r173, %r2608, %r2596;
	setp.eq.s32 	%p256, %r2596, 0;
	add.f64 	%fd1004, %fd1192, %fd1211;
	add.f64 	%fd1005, %fd1191, %fd1212;
	add.f64 	%fd1006, %fd1190, %fd1213;
	selp.f64 	%fd1192, %fd1004, %fd1192, %p256;
	selp.f64 	%fd1191, %fd1005, %fd1191, %p256;
	selp.f64 	%fd1190, %fd1006, %fd1190, %p256;
	add.s32 	%r2605, %r2605, -32;
	mov.u32 	%r2596, %r173;
	bra.uni 	$L__BB1_62;
$L__BB1_80:
	setp.ne.s32 	%p221, %r2620, 0;
	@%p221 bra 	$L__BB1_82;
	add.s32 	%r2020, %r2596, %r61;
	setp.eq.s32 	%p222, %r61, 0;
	add.f64 	%fd940, %fd57, %fd1192;
	add.f64 	%fd941, %fd56, %fd1191;
	add.f64 	%fd942, %fd55, %fd1190;
	selp.f64 	%fd943, %fd940, %fd57, %p222;
	selp.f64 	%fd944, %fd941, %fd56, %p222;
	selp.f64 	%fd945, %fd942, %fd55, %p222;
	mul.wide.u32 	%rd555, %r1, 32;
	add.s64 	%rd556, %rd97, %rd555;
	add.s64 	%rd546, %rd556, 1024;
	mov.b64 	%rd549, %fd943;
	mov.b64 	%rd551, %fd944;
	mov.b64 	%rd553, %fd945;
	mov.b64 	%rd547, {%r2020, %r2021};
	// begin inline asm
	st.cg.u64 [%rd546], %rd547;
	// end inline asm
	add.s64 	%rd548, %rd556, 1032;
	// begin inline asm
	st.cg.u64 [%rd548], %rd549;
	// end inline asm
	add.s64 	%rd550, %rd556, 1040;
	// begin inline asm
	st.cg.u64 [%rd550], %rd551;
	// end inline asm
	add.s64 	%rd552, %rd556, 1048;
	// begin inline asm
	st.cg.u64 [%rd552], %rd553;
	// end inline asm
	mul.wide.u32 	%rd557, %r1, 4;
	add.s64 	%rd558, %rd95, %rd557;
	add.s64 	%rd554, %rd558, 128;
	mov.b32 	%r2019, 101;
	// begin inline asm
	st.release.gpu.u32 [%rd554], %r2019;
	// end inline asm
	st.shared.u32 	[_ZN6thrust24THRUST_300001_SM_1000_NS8cuda_cub4core6detail5shmemE+328], %r2596;
	st.shared.v2.f64 	[_ZN6thrust24THRUST_300001_SM_1000_NS8cuda_cub4core6detail5shmemE+336], {%fd1192, %fd1191};
	st.shared.f64 	[_ZN6thrust24THRUST_300001_SM_1000_NS8cuda_cub4core6detail5shmemE+352], %fd1190;
	st.shared.u32 	[_ZN6thrust24THRUST_300001_SM_1000_NS8cuda_cub4core6detail5shmemE+360], %r2020;
	st.shared.v2.f64 	[_ZN6thrust24THRUST_300001_SM_1000_NS8cuda_cub4core6detail5shmemE+368], {%fd943, %fd944};
	st.shared.f64 	[_ZN6thrust24THRUST_300001_SM_1000_NS8cuda_cub4core6detail5shmemE+384], %fd945;
$L__BB1_82:
	setp.ne.s32 	%p223, %r1515, 0;
	@%p223 bra 	$L__BB1_84;
	st.shared.u32 	[_ZN6thrust24THRUST_300001_SM_1000_NS8cuda_cub4core6detail5shmemE+264], %r2596;
	st.shared.v2.f64 	[_ZN6thrust24THRUST_300001_SM_1000_NS8cuda_cub4core6detail5shmemE+272], {%fd1192, %fd1191};
	st.shared.f64 	[_ZN6thrust24THRUST_300001_SM_1000_NS8cuda_cub4core6detail5shmemE+288], %fd1190;
	mov.f64 	%fd1229, %fd1190;
	mov.f64 	%fd1230, %fd1191;
	mov.f64 	%fd1231, %fd1192;
	mov.u32 	%r2612, %r2596;
$L__BB1_84:
	setp.eq.s32 	%p224, %r2620, 0;
	bar.sync 	0;
	@%p224 bra 	$L__BB1_86;
	ld.shared.u32 	%r2022, [_ZN6thrust24THRUST_300001_SM_1000_NS8cuda_cub4core6detail5shmemE+264];
	ld.shared.v2.f64 	{%fd946, %fd947}, [_ZN6thrust24THRUST_300001_SM_1000_NS8cuda_cub4core6detail5shmemE+272];
	ld.shared.f64 	%fd948, [_ZN6thrust24THRUST_300001_SM_1000_NS8cuda_cub4core6detail5shmemE+288];
	add.s32 	%r176, %r2022, %r2612;
	setp.eq.s32 	%p225, %r2612, 0;
	add.f64 	%fd949, %fd1231, %fd946;
	add.f64 	%fd950, %fd1230, %fd947;
	add.f64 	%fd951, %fd1229, %fd948;
	selp.f64 	%fd1231, %fd949, %fd1231, %p225;
	selp.f64 	%fd1230, %fd950, %fd1230, %p225;
	selp.f64 	%fd1229, %fd951, %fd1229, %p225;
	mov.u32 	%r2612, %r176;
$L__BB1_86:
	setp.ne.s32 	%p226, %r48, %r49;
	setp.ne.s32 	%p227, %r2595, %r48;
	add.s32 	%r178, %r2612, %r56;
	add.f64 	%fd952, %fd1231, %fd37;
	add.f64 	%fd953, %fd1230, %fd38;
	add.f64 	%fd954, %fd1229, %fd39;
	selp.f64 	%fd154, %fd37, %fd952, %p227;
	selp.f64 	%fd155, %fd38, %fd953, %p227;
	selp.f64 	%fd156, %fd39, %fd954, %p227;
	add.s32 	%r179, %r57, %r2612;
	add.f64 	%fd955, %fd154, %fd40;
	add.f64 	%fd956, %fd155, %fd41;
	add.f64 	%fd957, %fd156, %fd42;
	selp.f64 	%fd157, %fd40, %fd955, %p226;
	selp.f64 	%fd158, %fd41, %fd956, %p226;
	selp.f64 	%fd159, %fd42, %fd957, %p226;
	ld.shared.u32 	%r180, [_ZN6thrust24THRUST_300001_SM_1000_NS8cuda_cub4core6detail5shmemE+392];
	ld.shared.u32 	%r181, [_ZN6thrust24THRUST_300001_SM_1000_NS8cuda_cub4core6detail5shmemE+328];
	setp.lt.s32 	%p228, %r180, 257;
	@%p228 bra 	$L__BB1_100;
	setp.eq.s32 	%p232, %r2595, %r48;
	bar.sync 	0;
	@%p232 bra 	$L__BB1_89;
	sub.s32 	%r2023, %r2612, %r181;
	shl.b32 	%r2024, %r2023, 5;
	mov.u32 	%r2025, _ZN6thrust24THRUST_300001_SM_1000_NS8cuda_cub4core6detail5shmemE;
	add.s32 	%r2026, %r2025, %r2024;
	st.shared.u32 	[%r2026], %r2595;
	st.shared.f64 	[%r2026+8], %fd1231;
	st.shared.v2.f64 	[%r2026+16], {%fd1230, %fd1229};
$L__BB1_89:
	setp.eq.s32 	%p233, %r48, %r49;
	@%p233 bra 	$L__BB1_91;
	sub.s32 	%r2027, %r178, %r181;
	shl.b32 	%r2028, %r2027, 5;
	mov.u32 	%r2029, _ZN6thrust24THRUST_300001_SM_1000_NS8cuda_cub4core6detail5shmemE;
	add.s32 	%r2030, %r2029, %r2028;
	st.shared.u32 	[%r2030], %r48;
	st.shared.f64 	[%r2030+8], %fd154;
	st.shared.v2.f64 	[%r2030+16], {%fd155, %fd156};
$L__BB1_91:
	setp.eq.s32 	%p234, %r49, %r50;
	@%p234 bra 	$L__BB1_93;
	sub.s32 	%r2031, %r179, %r181;
	shl.b32 	%r2032, %r2031, 5;
	mov.u32 	%r2033, _ZN6thrust24THRUST_300001_SM_1000_NS8cuda_cub4core6detail5shmemE;
	add.s32 	%r2034, %r2033, %r2032;
	st.shared.u32 	[%r2034], %r49;
	st.shared.f64 	[%r2034+8], %fd157;
	st.shared.v2.f64 	[%r2034+16], {%fd158, %fd159};
$L__BB1_93:
	bar.sync 	0;
	setp.ge.s32 	%p235, %r2620, %r180;
	@%p235 bra 	$L__BB1_242;
	not.b32 	%r2035, %r2620;
	add.s32 	%r182, %r180, %r2035;
	and.b32  	%r2036, %r182, 768;
	setp.eq.s32 	%p236, %r2036, 768;
	@%p236 bra 	$L__BB1_97;
	shr.u32 	%r2037, %r182, 8;
	add.s32 	%r2038, %r2037, 1;
	and.b32  	%r2039, %r2038, 3;
	shl.b32 	%r2040, %r2620, 5;
	mov.u32 	%r2041, _ZN6thrust24THRUST_300001_SM_1000_NS8cuda_cub4core6detail5shmemE;
	add.s32 	%r2042, %r2040, %r2041;
	add.s32 	%r2616, %r2042, 16;
	neg.s32 	%r2615, %r2039;
	add.s32 	%r2614, %r2620, %r181;
	add.s64 	%rd25, %rd8, 16;
	shl.b32 	%r2043, %r2038, 8;
	and.b32  	%r2044, %r2043, 768;
	add.s32 	%r2620, %r2620, %r2044;
$L__BB1_96:
	.pragma "nounroll";
	mul.wide.s32 	%rd571, %r2614, 4;
	add.s64 	%rd572, %rd7, %rd571;
	mul.wide.s32 	%rd573, %r2614, 24;
	add.s64 	%rd574, %rd25, %rd573;
	ld.shared.u32 	%r2045, [%r2616+-16];
	ld.shared.f64 	%fd958, [%r2616+-8];
	ld.shared.v2.f64 	{%fd959, %fd960}, [%r2616];
	st.global.u32 	[%rd572], %r2045;
	st.global.f64 	[%rd574+-16], %fd958;
	st.global.f64 	[%rd574+-8], %fd959;
	st.global.f64 	[%rd574], %fd960;
	add.s32 	%r2616, %r2616, 8192;
	add.s32 	%r2615, %r2615, 1;
	setp.ne.s32 	%p237, %r2615, 0;
	add.s32 	%r2614, %r2614, 256;
	@%p237 bra 	$L__BB1_96;
$L__BB1_97:
	setp.lt.u32 	%p238, %r182, 768;
	@%p238 bra 	$L__BB1_242;
	shl.b32 	%r2046, %r2620, 5;
	mov.u32 	%r2047, _ZN6thrust24THRUST_300001_SM_1000_NS8cuda_cub4core6detail5shmemE;
	add.s32 	%r2048, %r2046, %r2047;
	add.s32 	%r2619, %r2048, 24592;
	add.s64 	%rd26, %rd7, 2048;
	add.s32 	%r2618, %r2620, %r181;
	add.s64 	%rd27, %rd8, 12288;
$L__BB1_99:
	mul.wide.s32 	%rd575, %r2618, 4;
	add.s64 	%rd576, %rd26, %rd575;
	mul.wide.s32 	%rd577, %r2618, 24;
	add.s64 	%rd578, %rd27, %rd577;
	ld.shared.u32 	%r2049, [%r2619+-24592];
	ld.shared.f64 	%fd961, [%r2619+-24584];
	ld.shared.v2.f64 	{%fd962, %fd963}, [%r2619+-24576];
	st.global.u32 	[%rd576+-2048], %r2049;
	st.global.f64 	[%rd578+-12288], %fd961;
	st.global.f64 	[%rd578+-12280], %fd962;
	st.global.f64 	[%rd578+-12272], %fd963;
	ld.shared.u32 	%r2050, [%r2619+-16400];
	ld.shared.f64 	%fd964, [%r2619+-16392];
	ld.shared.v2.f64 	{%fd965, %fd966}, [%r2619+-16384];
	st.global.u32 	[%rd576+-1024], %r2050;
	st.global.f64 	[%rd578+-6144], %fd964;
	st.global.f64 	[%rd578+-6136], %fd965;
	st.global.f64 	[%rd578+-6128], %fd966;
	ld.shared.u32 	%r2051, [%r2619+-8208];
	ld.shared.f64 	%fd967, [%r2619+-8200];
	ld.shared.v2.f64 	{%fd968, %fd969}, [%r2619+-8192];
	st.global.u32 	[%rd576], %r2051;
	st.global.f64 	[%rd578], %fd967;
	st.global.f64 	[%rd578+8], %fd968;
	st.global.f64 	[%rd578+16], %fd969;
	ld.shared.u32 	%r2052, [%r2619+-16];
	ld.shared.f64 	%fd970, [%r2619+-8];
	ld.shared.v2.f64 	{%fd971, %fd972}, [%r2619];
	st.global.u32 	[%rd576+1024], %r2052;
	st.global.f64 	[%rd578+6144], %fd970;
	st.global.f64 	[%rd578+6152], %fd971;
	st.global.f64 	[%rd578+6160], %fd972;
	add.s32 	%r2620, %r2620, 1024;
	add.s32 	%r2619, %r2619, 32768;
	add.s32 	%r2618, %r2618, 1024;
	setp.lt.s32 	%p239, %r2620, %r180;
	@%p239 bra 	$L__BB1_99;
	bra.uni 	$L__BB1_242;
$L__BB1_100:
	setp.eq.s32 	%p229, %r2595, %r48;
	@%p229 bra 	$L__BB1_102;
	mul.wide.s32 	%rd559, %r2612, 4;
	add.s64 	%rd560, %rd7, %rd559;
	st.global.u32 	[%rd560], %r2595;
	mul.wide.s32 	%rd561, %r2612, 24;
	add.s64 	%rd562, %rd8, %rd561;
	st.global.f64 	[%rd562], %fd1231;
	st.global.f64 	[%rd562+8], %fd1230;
	st.global.f64 	[%rd562+16], %fd1229;
$L__BB1_102:
	setp.eq.s32 	%p230, %r48, %r49;
	@%p230 bra 	$L__BB1_104;
	mul.wide.s32 	%rd563, %r178, 4;
	add.s64 	%rd564, %rd7, %rd563;
	st.global.u32 	[%rd564], %r48;
	mul.wide.s32 	%rd565, %r178, 24;
	add.s64 	%rd566, %rd8, %rd565;
	st.global.f64 	[%rd566], %fd154;
	st.global.f64 	[%rd566+8], %fd155;
	st.global.f64 	[%rd566+16], %fd156;
$L__BB1_104:
	setp.eq.s32 	%p231, %r49, %r50;
	@%p231 bra 	$L__BB1_242;
	mul.wide.s32 	%rd567, %r179, 4;
	add.s64 	%rd568, %rd7, %rd567;
	st.global.u32 	[%rd568], %r49;
	mul.wide.s32 	%rd569, %r179, 24;
	add.s64 	%rd570, %rd8, %rd569;
	st.global.f64 	[%rd570], %fd157;
	st.global.f64 	[%rd570+8], %fd158;
	st.global.f64 	[%rd570+16], %fd159;
	bra.uni 	$L__BB1_242;
$L__BB1_106:
	setp.lt.s32 	%p7, %r3, 1;
	@%p7 bra 	$L__BB1_242;
	setp.ne.s32 	%p8, %r1, 0;
	@%p8 bra 	$L__BB1_152;
	mul.wide.u32 	%rd326, %r2, 4;
	add.s64 	%rd325, %rd5, %rd326;
	// begin inline asm
	ld.global.nc.u32 %r2623, [%rd325];
	// end inline asm
	mov.u32 	%r203, %tid.x;
	and.b32  	%r1189, %r203, 31;
	and.b32  	%r1190, %r203, 992;
	mul.lo.s32 	%r1191, %r1190, 3;
	or.b32  	%r204, %r1191, %r1189;
	setp.ge.u32 	%p108, %r204, %r3;
	mov.u32 	%r2621, %r2623;
	@%p108 bra 	$L__BB1_110;
	mul.wide.u32 	%rd328, %r204, 4;
	add.s64 	%rd327, %rd325, %rd328;
	// begin inline asm
	ld.global.nc.u32 %r2621, [%rd327];
	// end inline asm
$L__BB1_110:
	add.s32 	%r207, %r204, 32;
	setp.ge.u32 	%p109, %r207, %r3;
	shl.b32 	%r1193, %r204, 2;
	cvt.u64.u32 	%rd329, %r1193;
	add.s64 	%rd29, %rd325, %rd329;
	mov.u32 	%r2622, %r2623;
	@%p109 bra 	$L__BB1_112;
	add.s64 	%rd330, %rd29, 128;
	// begin inline asm
	ld.global.nc.u32 %r2622, [%rd330];
	// end inline asm
$L__BB1_112:
	add.s32 	%r210, %r204, 64;
	setp.ge.u32 	%p110, %r210, %r3;
	@%p110 bra 	$L__BB1_114;
	add.s64 	%rd331, %rd29, 256;
	// begin inline asm
	ld.global.nc.u32 %r2623, [%rd331];
	// end inline asm
$L__BB1_114:
	setp.ge.u32 	%p111, %r204, %r3;
	// begin inline asm
	mov.u32 %r1196, %laneid;
	// end inline asm
	shr.u32 	%r214, %r203, 5;
	mad.lo.s32 	%r215, %r214, 96, %r1196;
	shl.b32 	%r1197, %r215, 2;
	mov.u32 	%r1198, _ZN6thrust24THRUST_300001_SM_1000_NS8cuda_cub4core6detail5shmemE;
	add.s32 	%r216, %r1198, %r1197;
	st.shared.u32 	[%r216], %r2621;
	st.shared.u32 	[%r216+128], %r2622;
	st.shared.u32 	[%r216+256], %r2623;
	bar.warp.sync 	-1;
	shl.b32 	%r217, %r1196, 1;
	shl.b32 	%r1199, %r1196, 3;
	add.s32 	%r218, %r216, %r1199;
	ld.shared.u32 	%r219, [%r218];
	ld.shared.u32 	%r220, [%r218+4];
	ld.shared.u32 	%r221, [%r218+8];
	bar.sync 	0;
	mul.wide.u32 	%rd338, %r2, 24;
	add.s64 	%rd333, %rd6, %rd338;
	// begin inline asm
	ld.global.nc.u64 %rd728, [%rd333];
	// end inline asm
	add.s64 	%rd335, %rd333, 8;
	// begin inline asm
	ld.global.nc.u64 %rd729, [%rd335];
	// end inline asm
	add.s64 	%rd337, %rd333, 16;
	// begin inline asm
	ld.global.nc.u64 %rd730, [%rd337];
	// end inline asm
	mov.u64 	%rd722, %rd728;
	mov.u64 	%rd723, %rd729;
	mov.u64 	%rd724, %rd730;
	@%p111 bra 	$L__BB1_116;
	mul.wide.u32 	%rd345, %r204, 24;
	add.s64 	%rd340, %rd333, %rd345;
	// begin inline asm
	ld.global.nc.u64 %rd722, [%rd340];
	// end inline asm
	add.s64 	%rd342, %rd340, 8;
	// begin inline asm
	ld.global.nc.u64 %rd723, [%rd342];
	// end inline asm
	add.s64 	%rd344, %rd340, 16;
	// begin inline asm
	ld.global.nc.u64 %rd724, [%rd344];
	// end inline asm
$L__BB1_116:
	setp.ge.u32 	%p112, %r207, %r3;
	mul.lo.s32 	%r1200, %r204, 24;
	cvt.u64.u32 	%rd346, %r1200;
	add.s64 	%rd40, %rd333, %rd346;
	mov.u64 	%rd725, %rd728;
	mov.u64 	%rd726, %rd729;
	mov.u64 	%rd727, %rd730;
	@%p112 bra 	$L__BB1_118;
	add.s64 	%rd348, %rd40, 768;
	// begin inline asm
	ld.global.nc.u64 %rd725, [%rd348];
	// end inline asm
	add.s64 	%rd350, %rd40, 776;
	// begin inline asm
	ld.global.nc.u64 %rd726, [%rd350];
	// end inline asm
	add.s64 	%rd352, %rd40, 784;
	// begin inline asm
	ld.global.nc.u64 %rd727, [%rd352];
	// end inline asm
$L__BB1_118:
	setp.ge.u32 	%p113, %r210, %r3;
	@%p113 bra 	$L__BB1_120;
	add.s64 	%rd354, %rd40, 1536;
	// begin inline asm
	ld.global.nc.u64 %rd728, [%rd354];
	// end inline asm
	add.s64 	%rd356, %rd40, 1544;
	// begin inline asm
	ld.global.nc.u64 %rd729, [%rd356];
	// end inline asm
	add.s64 	%rd358, %rd40, 1552;
	// begin inline asm
	ld.global.nc.u64 %rd730, [%rd358];
	// end inline asm
$L__BB1_120:
	mad.lo.s32 	%r1203, %r215, 20, %r216;
	st.shared.u64 	[%r1203], %rd722;
	st.shared.u64 	[%r1203+8], %rd723;
	st.shared.u64 	[%r1203+16], %rd724;
	st.shared.u64 	[%r1203+768], %rd725;
	st.shared.u64 	[%r1203+776], %rd726;
	st.shared.u64 	[%r1203+784], %rd727;
	st.shared.u64 	[%r1203+1536], %rd728;
	st.shared.u64 	[%r1203+1544], %rd729;
	st.shared.u64 	[%r1203+1552], %rd730;
	bar.warp.sync 	-1;
	add.s32 	%r1204, %r215, %r217;
	mad.lo.s32 	%r1205, %r1204, 20, %r218;
	ld.shared.f64 	%fd1238, [%r1205];
	ld.shared.f64 	%fd1239, [%r1205+8];
	ld.shared.f64 	%fd1240, [%r1205+16];
	ld.shared.f64 	%fd163, [%r1205+24];
	ld.shared.f64 	%fd164, [%r1205+32];
	ld.shared.f64 	%fd165, [%r1205+40];
	ld.shared.f64 	%fd166, [%r1205+48];
	ld.shared.f64 	%fd167, [%r1205+56];
	ld.shared.f64 	%fd168, [%r1205+64];
	bar.sync 	0;
	shl.b32 	%r1206, %r203, 2;
	add.s32 	%r1208, %r1198, %r1206;
	add.s32 	%r222, %r1208, 1448;
	st.shared.u32 	[%r1208+1448], %r221;
	bar.sync 	0;
	setp.eq.s32 	%p114, %r203, 0;
	mov.b32 	%r2625, 1;
	@%p114 bra 	$L__BB1_122;
	ld.shared.u32 	%r2624, [%r222+-4];
	setp.ne.s32 	%p115, %r2624, %r219;
	selp.u32 	%r2625, 1, 0, %p115;
$L__BB1_122:
	setp.eq.s32 	%p116, %r203, 0;
	setp.ne.s32 	%p117, %r219, %r220;
	setp.ne.s32 	%p118, %r220, %r221;
	mul.lo.s32 	%r1449, %r203, 3;
	setp.eq.s32 	%p119, %r1449, %r3;
	selp.u32 	%r1450, 1, 0, %p119;
	selp.b32 	%r1451, %r1450, %r2625, %p119;
	selp.b32 	%r227, %r1450, %r1451, %p116;
	add.s32 	%r1452, %r1449, 1;
	setp.eq.s32 	%p120, %r1452, %r3;
	or.pred  	%p1, %p120, %p117;
	selp.u32 	%r228, 1, 0, %p1;
	add.s32 	%r1453, %r1449, 2;
	setp.eq.s32 	%p121, %r1453, %r3;
	or.pred  	%p2, %p121, %p118;
	selp.u32 	%r1454, 1, 0, %p2;
	add.s32 	%r1455, %r227, %r228;
	add.f64 	%fd576, %fd1238, %fd163;
	add.f64 	%fd577, %fd1239, %fd164;
	add.f64 	%fd578, %fd1240, %fd165;
	selp.f64 	%fd579, %fd163, %fd576, %p1;
	selp.f64 	%fd580, %fd164, %fd577, %p1;
	selp.f64 	%fd581, %fd165, %fd578, %p1;
	add.s32 	%r1210, %r1455, %r1454;
	add.f64 	%fd582, %fd579, %fd166;
	add.f64 	%fd583, %fd580, %fd167;
	add.f64 	%fd584, %fd581, %fd168;
	selp.f64 	%fd585, %fd166, %fd582, %p2;
	mov.b64 	%rd359, %fd585;
	mov.b64 	{%r1220, %r1225}, %rd359;
	selp.f64 	%fd586, %fd167, %fd583, %p2;
	mov.b64 	%rd360, %fd586;
	mov.b64 	{%r1230, %r1235}, %rd360;
	selp.f64 	%fd587, %fd168, %fd584, %p2;
	mov.b64 	%rd361, %fd587;
	mov.b64 	{%r1240, %r1245}, %rd361;
	mov.b32 	%r1446, 1;
	mov.b32 	%r1447, 0;
	mov.b32 	%r1448, -1;
	// begin inline asm
	shfl.sync.up.b32 %r1209, %r1210, %r1446, %r1447, %r1448;
	// end inline asm
	// begin inline asm
	shfl.sync.up.b32 %r1214, %r1215, %r1446, %r1447, %r1448;
	// end inline asm
	// begin inline asm
	shfl.sync.up.b32 %r1219, %r1220, %r1446, %r1447, %r1448;
	// end inline asm
	// begin inline asm
	shfl.sync.up.b32 %r1224, %r1225, %r1446, %r1447, %r1448;
	// end inline asm
	mov.b64 	%rd362, {%r1219, %r1224};
	mov.b64 	%fd588, %rd362;
	// begin inline asm
	shfl.sync.up.b32 %r1229, %r1230, %r1446, %r1447, %r1448;
	// end inline asm
	// begin inline asm
	shfl.sync.up.b32 %r1234, %r1235, %r1446, %r1447, %r1448;
	// end inline asm
	mov.b64 	%rd363, {%r1229, %r1234};
	mov.b64 	%fd589, %rd363;
	// begin inline asm
	shfl.sync.up.b32 %r1239, %r1240, %r1446, %r1447, %r1448;
	// end inline asm
	// begin inline asm
	shfl.sync.up.b32 %r1244, %r1245, %r1446, %r1447, %r1448;
	// end inline asm
	mov.b64 	%rd364, {%r1239, %r1244};
	mov.b64 	%fd590, %rd364;
	setp.eq.s32 	%p122, %r1210, 0;
	add.f64 	%fd591, %fd585, %fd588;
	add.f64 	%fd592, %fd586, %fd589;
	add.f64 	%fd593, %fd587, %fd590;
	selp.f64 	%fd594, %fd591, %fd585, %p122;
	selp.f64 	%fd595, %fd592, %fd586, %p122;
	selp.f64 	%fd596, %fd593, %fd587, %p122;
	setp.lt.s32 	%p123, %r1196, 1;
	selp.b32 	%r1456, 0, %r1209, %p123;
	add.s32 	%r1250, %r1456, %r1210;
	selp.f64 	%fd597, %fd585, %fd594, %p123;
	mov.b64 	%rd365, %fd597;
	mov.b64 	{%r1260, %r1265}, %rd365;
	selp.f64 	%fd598, %fd586, %fd595, %p123;
	mov.b64 	%rd366, %fd598;
	mov.b64 	{%r1270, %r1275}, %rd366;
	selp.f64 	%fd599, %fd587, %fd596, %p123;
	mov.b64 	%rd367, %fd599;
	mov.b64 	{%r1280, %r1285}, %rd367;
	mov.b32 	%r1286, 2;
	// begin inline asm
	shfl.sync.up.b32 %r1249, %r1250, %r1286, %r1447, %r1448;
	// end inline asm
	// begin inline asm
	shfl.sync.up.b32 %r1254, %r1255, %r1286, %r1447, %r1448;
	// end inline asm
	// begin inline asm
	shfl.sync.up.b32 %r1259, %r1260, %r1286, %r1447, %r1448;
	// end inline asm
	// begin inline asm
	shfl.sync.up.b32 %r1264, %r1265, %r1286, %r1447, %r1448;
	// end inline asm
	mov.b64 	%rd368, {%r1259, %r1264};
	mov.b64 	%fd600, %rd368;
	// begin inline asm
	shfl.sync.up.b32 %r1269, %r1270, %r1286, %r1447, %r1448;
	// end inline asm
	// begin inline asm
	shfl.sync.up.b32 %r1274, %r1275, %r1286, %r1447, %r1448;
	// end inline asm
	mov.b64 	%rd369, {%r1269, %r1274};
	mov.b64 	%fd601, %rd369;
	// begin inline asm
	shfl.sync.up.b32 %r1279, %r1280, %r1286, %r1447, %r1448;
	// end inline asm
	// begin inline asm
	shfl.sync.up.b32 %r1284, %r1285, %r1286, %r1447, %r1448;
	// end inline asm
	mov.b64 	%rd370, {%r1279, %r1284};
	mov.b64 	%fd602, %rd370;
	setp.eq.s32 	%p124, %r1250, 0;
	add.f64 	%fd603, %fd597, %fd600;
	add.f64 	%fd604, %fd598, %fd601;
	add.f64 	%fd605, %fd599, %fd602;
	selp.f64 	%fd606, %fd603, %fd597, %p124;
	selp.f64 	%fd607, %fd604, %fd598, %p124;
	selp.f64 	%fd608, %fd605, %fd599, %p124;
	setp.lt.s32 	%p125, %r1196, 2;
	selp.b32 	%r1457, 0, %r1249, %p125;
	add.s32 	%r1290, %r1457, %r1250;
	selp.f64 	%fd609, %fd597, %fd606, %p125;
	mov.b64 	%rd371, %fd609;
	mov.b64 	{%r1300, %r1305}, %rd371;
	selp.f64 	%fd610, %fd598, %fd607, %p125;
	mov.b64 	%rd372, %fd610;
	mov.b64 	{%r1310, %r1315}, %rd372;
	selp.f64 	%fd611, %fd599, %fd608, %p125;
	mov.b64 	%rd373, %fd611;
	mov.b64 	{%r1320, %r1325}, %rd373;
	mov.b32 	%r1326, 4;
	// begin inline asm
	shfl.sync.up.b32 %r1289, %r1290, %r1326, %r1447, %r1448;
	// end inline asm
	// begin inline asm
	shfl.sync.up.b32 %r1294, %r1295, %r1326, %r1447, %r1448;
	// end inline asm
	// begin inline asm
	shfl.sync.up.b32 %r1299, %r1300, %r1326, %r1447, %r1448;
	// end inline asm
	// begin inline asm
	shfl.sync.up.b32 %r1304, %r1305, %r1326, %r1447, %r1448;
	// end inline asm
	mov.b64 	%rd374, {%r1299, %r1304};
	mov.b64 	%fd612, %rd374;
	// begin inline asm
	shfl.sync.up.b32 %r1309, %r1310, %r1326, %r1447, %r1448;
	// end inline asm
	// begin inline asm
	shfl.sync.up.b32 %r1314, %r1315, %r1326, %r1447, %r1448;
	// end inline asm
	mov.b64 	%rd375, {%r1309, %r1314};
	mov.b64 	%fd613, %rd375;
	// begin inline asm
	shfl.sync.up.b32 %r1319, %r1320, %r1326, %r1447, %r1448;
	// end inline asm
	// begin inline asm
	shfl.sync.up.b32 %r1324, %r1325, %r1326, %r1447, %r1448;
	// end inline asm
	mov.b64 	%rd376, {%r1319, %r1324};
	mov.b64 	%fd614, %rd376;
	setp.eq.s32 	%p126, %r1290, 0;
	add.f64 	%fd615, %fd609, %fd612;
	add.f64 	%fd616, %fd610, %fd613;
	add.f64 	%fd617, %fd611, %fd614;
	selp.f64 	%fd618, %fd615, %fd609, %p126;
	selp.f64 	%fd619, %fd616, %fd610, %p126;
	selp.f64 	%fd620, %fd617, %fd611, %p126;
	setp.lt.s32 	%p127, %r1196, 4;
	selp.b32 	%r1458, 0, %r1289, %p127;
	add.s32 	%r1330, %r1458, %r1290;
	selp.f64 	%fd621, %fd609, %fd618, %p127;
	mov.b64 	%rd377, %fd621;
	mov.b64 	{%r1340, %r1345}, %rd377;
	selp.f64 	%fd622, %fd610, %fd619, %p127;
	mov.b64 	%rd378, %fd622;
	mov.b64 	{%r1350, %r1355}, %rd378;
	selp.f64 	%fd623, %fd611, %fd620, %p127;
	mov.b64 	%rd379, %fd623;
	mov.b64 	{%r1360, %r1365}, %rd379;
	mov.b32 	%r1366, 8;
	// begin inline asm
	shfl.sync.up.b32 %r1329, %r1330, %r1366, %r1447, %r1448;
	// end inline asm
	// begin inline asm
	shfl.sync.up.b32 %r1334, %r1335, %r1366, %r1447, %r1448;
	// end inline asm
	// begin inline asm
	shfl.sync.up.b32 %r1339, %r1340, %r1366, %r1447, %r1448;
	// end inline asm
	// begin inline asm
	shfl.sync.up.b32 %r1344, %r1345, %r1366, %r1447, %r1448;
	// end inline asm
	mov.b64 	%rd380, {%r1339, %r1344};
	mov.b64 	%fd624, %rd380;
	// begin inline asm
	shfl.sync.up.b32 %r1349, %r1350, %r1366, %r1447, %r1448;
	// end inline asm
	// begin inline asm
	shfl.sync.up.b32 %r1354, %r1355, %r1366, %r1447, %r1448;
	// end inline asm
	mov.b64 	%rd381, {%r1349, %r1354};
	mov.b64 	%fd625, %rd381;
	// begin inline asm
	shfl.sync.up.b32 %r1359, %r1360, %r1366, %r1447, %r1448;
	// end inline asm
	// begin inline asm
	shfl.sync.up.b32 %r1364, %r1365, %r1366, %r1447, %r1448;
	// end inline asm
	mov.b64 	%rd382, {%r1359, %r1364};
	mov.b64 	%fd626, %rd382;
	setp.eq.s32 	%p128, %r1330, 0;
	add.f64 	%fd627, %fd621, %fd624;
	add.f64 	%fd628, %fd622, %fd625;
	add.f64 	%fd629, %fd623, %fd626;
	selp.f64 	%fd630, %fd627, %fd621, %p128;
	selp.f64 	%fd631, %fd628, %fd622, %p128;
	selp.f64 	%fd632, %fd629, %fd623, %p128;
	setp.lt.s32 	%p129, %r1196, 8;
	selp.b32 	%r1459, 0, %r1329, %p129;
	add.s32 	%r1370, %r1459, %r1330;
	selp.f64 	%fd633, %fd621, %fd630, %p129;
	mov.b64 	%rd383, %fd633;
	mov.b64 	{%r1380, %r1385}, %rd383;
	selp.f64 	%fd634, %fd622, %fd631, %p129;
	mov.b64 	%rd384, %fd634;
	mov.b64 	{%r1390, %r1395}, %rd384;
	selp.f64 	%fd635, %fd623, %fd632, %p129;
	mov.b64 	%rd385, %fd635;
	mov.b64 	{%r1400, %r1405}, %rd385;
	mov.b32 	%r1406, 16;
	// begin inline asm
	shfl.sync.up.b32 %r1369, %r1370, %r1406, %r1447, %r1448;
	// end inline asm
	// begin inline asm
	shfl.sync.up.b32 %r1374, %r1375, %r1406, %r1447, %r1448;
	// end inline asm
	// begin inline asm
	shfl.sync.up.b32 %r1379, %r1380, %r1406, %r1447, %r1448;
	// end inline asm
	// begin inline asm
	shfl.sync.up.b32 %r1384, %r1385, %r1406, %r1447, %r1448;
	// end inline asm
	mov.b64 	%rd386, {%r1379, %r1384};
	mov.b64 	%fd636, %rd386;
	// begin inline asm
	shfl.sync.up.b32 %r1389, %r1390, %r1406, %r1447, %r1448;
	// end inline asm
	// begin inline asm
	shfl.sync.up.b32 %r1394, %r1395, %r1406, %r1447, %r1448;
	// end inline asm
	mov.b64 	%rd387, {%r1389, %r1394};
	mov.b64 	%fd637, %rd387;
	// begin inline asm
	shfl.sync.up.b32 %r1399, %r1400, %r1406, %r1447, %r1448;
	// end inline asm
	// begin inline asm
	shfl.sync.up.b32 %r1404, %r1405, %r1406, %r1447, %r1448;
	// end inline asm
	mov.b64 	%rd388, {%r1399, %r1404};
	mov.b64 	%fd638, %rd388;
	setp.eq.s32 	%p130, %r1370, 0;
	add.f64 	%fd639, %fd633, %fd636;
	add.f64 	%fd640, %fd634, %fd637;
	add.f64 	%fd641, %fd635, %fd638;
	selp.f64 	%fd169, %fd639, %fd633, %p130;
	selp.f64 	%fd170, %fd640, %fd634, %p130;
	selp.f64 	%fd171, %fd641, %fd635, %p130;
	setp.lt.s32 	%p131, %r1196, 16;
	selp.b32 	%r1460, 0, %r1369, %p131;
	add.s32 	%r1410, %r1460, %r1370;
	selp.f64 	%fd642, %fd633, %fd169, %p131;
	mov.b64 	%rd389, %fd642;
	mov.b64 	{%r1420, %r1425}, %rd389;
	selp.f64 	%fd643, %fd634, %fd170, %p131;
	mov.b64 	%rd390, %fd643;
	mov.b64 	{%r1430, %r1435}, %rd390;
	selp.f64 	%fd644, %fd635, %fd171, %p131;
	mov.b64 	%rd391, %fd644;
	mov.b64 	{%r1440, %r1445}, %rd391;
	// begin inline asm
	shfl.sync.up.b32 %r2626, %r1410, %r1446, %r1447, %r1448;
	// end inline asm
	// begin inline asm
	shfl.sync.up.b32 %r1414, %r1415, %r1446, %r1447, %r1448;
	// end inline asm
	// begin inline asm
	shfl.sync.up.b32 %r1419, %r1420, %r1446, %r1447, %r1448;
	// end inline asm
	// begin inline asm
	shfl.sync.up.b32 %r1424, %r1425, %r1446, %r1447, %r1448;
	// end inline asm
	mov.b64 	%rd392, {%r1419, %r1424};
	mov.b64 	%fd1235, %rd392;
	// begin inline asm
	shfl.sync.up.b32 %r1429, %r1430, %r1446, %r1447, %r1448;
	// end inline asm
	// begin inline asm
	shfl.sync.up.b32 %r1434, %r1435, %r1446, %r1447, %r1448;
	// end inline asm
	mov.b64 	%rd393, {%r1429, %r1434};
	mov.b64 	%fd1236, %rd393;
	// begin inline asm
	shfl.sync.up.b32 %r1439, %r1440, %r1446, %r1447, %r1448;
	// end inline asm
	// begin inline asm
	shfl.sync.up.b32 %r1444, %r1445, %r1446, %r1447, %r1448;
	// end inline asm
	mov.b64 	%rd394, {%r1439, %r1444};
	mov.b64 	%fd1237, %rd394;
	setp.ne.s32 	%p132, %r1196, 31;
	@%p132 bra 	$L__BB1_124;
	shl.b32 	%r1461, %r214, 5;
	add.s32 	%r1463, %r1198, %r1461;
	st.shared.u32 	[%r1463], %r1410;
	st.shared.f64 	[%r1463+8], %fd169;
	st.shared.v2.f64 	[%r1463+16], {%fd170, %fd171};
$L__BB1_124:
	bar.sync 	0;
	ld.shared.u32 	%r1464, [_ZN6thrust24THRUST_300001_SM_1000_NS8cuda_cub4core6detail5shmemE];
	ld.shared.f64 	%fd645, [_ZN6thrust24THRUST_300001_SM_1000_NS8cuda_cub4core6detail5shmemE+8];
	ld.shared.v2.f64 	{%fd646, %fd647}, [_ZN6thrust24THRUST_300001_SM_1000_NS8cuda_cub4core6detail5shmemE+16];
	setp.eq.s32 	%p133, %r214, 1;
	selp.f64 	%fd648, %fd645, 0d0000000000000000, %p133;
	selp.f64 	%fd649, %fd646, 0d0000000000000000, %p133;
	selp.f64 	%fd650, %fd647, 0d0000000000000000, %p133;
	ld.shared.u32 	%r1465, [_ZN6thrust24THRUST_300001_SM_1000_NS8cuda_cub4core6detail5shmemE+32];
	ld.shared.f64 	%fd651, [_ZN6thrust24THRUST_300001_SM_1000_NS8cuda_cub4core6detail5shmemE+40];
	ld.shared.v2.f64 	{%fd652, %fd653}, [_ZN6thrust24THRUST_300001_SM_1000_NS8cuda_cub4core6detail5shmemE+48];
	add.s32 	%r1466, %r1465, %r1464;
	setp.eq.s32 	%p134, %r1465, 0;
	add.f64 	%fd654, %fd645, %fd651;
	add.f64 	%fd655, %fd646, %fd652;
	add.f64 	%fd656, %fd647, %fd653;
	selp.f64 	%fd657, %fd654, %fd651, %p134;
	selp.f64 	%fd658, %fd655, %fd652, %p134;
	selp.f64 	%fd659, %fd656, %fd653, %p134;
	setp.eq.s32 	%p135, %r214, 2;
	selp.b32 	%r1467, %r1466, %r1464, %p135;
	selp.f64 	%fd660, %fd657, %fd648, %p135;
	selp.f64 	%fd661, %fd658, %fd649, %p135;
	selp.f64 	%fd662, %fd659, %fd650, %p135;
	ld.shared.u32 	%r1468, [_ZN6thrust24THRUST_300001_SM_1000_NS8cuda_cub4core6detail5shmemE+64];
	ld.shared.f64 	%fd663, [_ZN6thrust24THRUST_300001_SM_1000_NS8cuda_cub4core6detail5shmemE+72];
	ld.shared.v2.f64 	{%fd664, %fd665}, [_ZN6thrust24THRUST_300001_SM_1000_NS8cuda_cub4core6detail5shmemE+80];
	add.s32 	%r1469, %r1466, %r1468;
	setp.eq.s32 	%p136, %r1468, 0;
	add.f64 	%fd666, %fd663, %fd657;
	add.f64 	%fd667, %fd664, %fd658;
	add.f64 	%fd668, %fd665, %fd659;
	selp.f64 	%fd669, %fd666, %fd663, %p136;
	selp.f64 	%fd670, %fd667, %fd664, %p136;
	selp.f64 	%fd671, %fd668, %fd665, %p136;
	setp.eq.s32 	%p137, %r214, 3;
	selp.b32 	%r1470, %r1469, %r1467, %p137;
	selp.f64 	%fd672, %fd669, %fd660, %p137;
	selp.f64 	%fd673, %fd670, %fd661, %p137;
	selp.f64 	%fd674, %fd671, %fd662, %p137;
	ld.shared.u32 	%r1471, [_ZN6thrust24THRUST_300001_SM_1000_NS8cuda_cub4core6detail5shmemE+96];
	ld.shared.f64 	%fd675, [_ZN6thrust24THRUST_300001_SM_1000_NS8cuda_cub4core6detail5shmemE+104];
	ld.shared.v2.f64 	{%fd676, %fd677}, [_ZN6thrust24THRUST_300001_SM_1000_NS8cuda_cub4core6detail5shmemE+112];
	add.s32 	%r1472, %r1469, %r1471;
	setp.eq.s32 	%p138, %r1471, 0;
	add.f64 	%fd678, %fd675, %fd669;
	add.f64 	%fd679, %fd676, %fd670;
	add.f64 	%fd680, %fd677, %fd671;
	selp.f64 	%fd681, %fd678, %fd675, %p138;
	selp.f64 	%fd682, %fd679, %fd676, %p138;
	selp.f64 	%fd683, %fd680, %fd677, %p138;
	setp.eq.s32 	%p139, %r214, 4;
	selp.b32 	%r1473, %r1472, %r1470, %p139;
	selp.f64 	%fd684, %fd681, %fd672, %p139;
	selp.f64 	%fd685, %fd682, %fd673, %p139;
	selp.f64 	%fd686, %fd683, %fd674, %p139;
	ld.shared.u32 	%r1474, [_ZN6thrust24THRUST_300001_SM_1000_NS8cuda_cub4core6detail5shmemE+128];
	ld.shared.f64 	%fd687, [_ZN6thrust24THRUST_300001_SM_1000_NS8cuda_cub4core6detail5shmemE+136];
	ld.shared.v2.f64 	{%fd688, %fd689}, [_ZN6thrust24THRUST_300001_SM_1000_NS8cuda_cub4core6detail5shmemE+144];
	add.s32 	%r1475, %r1472, %r1474;
	setp.eq.s32 	%p140, %r1474, 0;
	add.f64 	%fd690, %fd687, %fd681;
	add.f64 	%fd691, %fd688, %fd682;
	add.f64 	%fd692, %fd689, %fd683;
	selp.f64 	%fd693, %fd690, %fd687, %p140;
	selp.f64 	%fd694, %fd691, %fd688, %p140;
	selp.f64 	%fd695, %fd692, %fd689, %p140;
	setp.eq.s32 	%p141, %r214, 5;
	selp.b32 	%r1476, %r1475, %r1473, %p141;
	selp.f64 	%fd696, %fd693, %fd684, %p141;
	selp.f64 	%fd697, %fd694, %fd685, %p141;
	selp.f64 	%fd698, %fd695, %fd686, %p141;
	ld.shared.u32 	%r1477, [_ZN6thrust24THRUST_300001_SM_1000_NS8cuda_cub4core6detail5shmemE+160];
	ld.shared.f64 	%fd699, [_ZN6thrust24THRUST_300001_SM_1000_NS8cuda_cub4core6detail5shmemE+168];
	ld.shared.v2.f64 	{%fd700, %fd701}, [_ZN6thrust24THRUST_300001_SM_1000_NS8cuda_cub4core6detail5shmemE+176];
	add.s32 	%r1478, %r1475, %r1477;
	setp.eq.s32 	%p142, %r1477, 0;
	add.f64 	%fd702, %fd699, %fd693;
	add.f64 	%fd703, %fd700, %fd694;
	add.f64 	%fd704, %fd701, %fd695;
	selp.f64 	%fd705, %fd702, %fd699, %p142;
	selp.f64 	%fd706, %fd703, %fd700, %p142;
	selp.f64 	%fd707, %fd704, %fd701, %p142;
	setp.eq.s32 	%p143, %r214, 6;
	selp.b32 	%r1479, %r1478, %r1476, %p143;
	selp.f64 	%fd708, %fd705, %fd696, %p143;
	selp.f64 	%fd709, %fd706, %fd697, %p143;
	selp.f64 	%fd710, %fd707, %fd698, %p143;
	ld.shared.u32 	%r1480, [_ZN6thrust24THRUST_300001_SM_1000_NS8cuda_cub4core6detail5shmemE+192];
	ld.shared.f64 	%fd711, [_ZN6thrust24THRUST_300001_SM_1000_NS8cuda_cub4core6detail5shmemE+200];
	ld.shared.v2.f64 	{%fd712, %fd713}, [_ZN6thrust24THRUST_300001_SM_1000_NS8cuda_cub4core6detail5shmemE+208];
	add.s32 	%r1481, %r1478, %r1480;
	setp.eq.s32 	%p144, %r1480, 0;
	add.f64 	%fd714, %fd711, %fd705;
	add.f64 	%fd715, %fd712, %fd706;
	add.f64 	%fd716, %fd713, %fd707;
	selp.f64 	%fd717, %fd714, %fd711, %p144;
	selp.f64 	%fd718, %fd715, %fd712, %p144;
	selp.f64 	%fd719, %fd716, %fd713, %p144;
	setp.eq.s32 	%p145, %r214, 7;
	selp.b32 	%r231, %r1481, %r1479, %p145;
	selp.f64 	%fd175, %fd717, %fd708, %p145;
	selp.f64 	%fd176, %fd718, %fd709, %p145;
	selp.f64 	%fd177, %fd719, %fd710, %p145;
	ld.shared.u32 	%r1482, [_ZN6thrust24THRUST_300001_SM_1000_NS8cuda_cub4core6detail5shmemE+224];
	ld.shared.f64 	%fd720, [_ZN6thrust24THRUST_300001_SM_1000_NS8cuda_cub4core6detail5shmemE+232];
	ld.shared.v2.f64 	{%fd721, %fd722}, [_ZN6thrust24THRUST_300001_SM_1000_NS8cuda_cub4core6detail5shmemE+240];
	add.s32 	%r2634, %r1481, %r1482;
	setp.eq.s32 	%p146, %r1482, 0;
	add.f64 	%fd723, %fd720, %fd717;
	add.f64 	%fd724, %fd721, %fd718;
	add.f64 	%fd725, %fd722, %fd719;
	selp.f64 	%fd178, %fd723, %fd720, %p146;
	selp.f64 	%fd179, %fd724, %fd721, %p146;
	selp.f64 	%fd180, %fd725, %fd722, %p146;
	setp.lt.u32 	%p147, %r203, 32;
	@%p147 bra 	$L__BB1_126;
	setp.eq.s32 	%p148, %r2626, 0;
	add.f64 	%fd726, %fd175, %fd1235;
	add.f64 	%fd727, %fd176, %fd1236;
	add.f64 	%fd728, %fd177, %fd1237;
	selp.f64 	%fd729, %fd726, %fd1235, %p148;
	selp.f64 	%fd730, %fd727, %fd1236, %p148;
	selp.f64 	%fd731, %fd728, %fd1237, %p148;
	setp.eq.s32 	%p149, %r1196, 0;
	selp.b32 	%r1483, 0, %r2626, %p149;
	add.s32 	%r2626, %r231, %r1483;
	selp.f64 	%fd1235, %fd175, %fd729, %p149;
	selp.f64 	%fd1236, %fd176, %fd730, %p149;
	selp.f64 	%fd1237, %fd177, %fd731, %p149;
$L__BB1_126:
	setp.eq.s32 	%p150, %r203, 0;
	mov.b32 	%r2627, 0;
	mov.u32 	%r2628, %r227;
	@%p150 bra 	$L__BB1_128;
	add.s32 	%r2628, %r227, %r2626;
	setp.eq.s32 	%p151, %r227, 0;
	add.f64 	%fd732, %fd1235, %fd1238;
	add.f64 	%fd733, %fd1236, %fd1239;
	add.f64 	%fd734, %fd1237, %fd1240;
	selp.f64 	%fd1238, %fd732, %fd1238, %p151;
	selp.f64 	%fd1239, %fd733, %fd1239, %p151;
	selp.f64 	%fd1240, %fd734, %fd1240, %p151;
	mov.u32 	%r2627, %r2626;
$L__BB1_128:
	add.s32 	%r238, %r2628, %r228;
	add.f64 	%fd735, %fd1238, %fd163;
	add.f64 	%fd736, %fd1239, %fd164;
	add.f64 	%fd737, %fd1240, %fd165;
	selp.f64 	%fd193, %fd163, %fd735, %p1;
	selp.f64 	%fd194, %fd164, %fd736, %p1;
	selp.f64 	%fd195, %fd165, %fd737, %p1;
	setp.lt.s32 	%p152, %r2634, 257;
	@%p152 bra 	$L__BB1_142;
	bar.sync 	0;
	setp.eq.s32 	%p156, %r227, 0;
	@%p156 bra 	$L__BB1_131;
	shl.b32 	%r1485, %r2627, 5;
	add.s32 	%r1487, %r1198, %r1485;
	st.shared.u32 	[%r1487], %r2624;
	st.shared.f64 	[%r1487+8], %fd1235;
	st.shared.v2.f64 	[%r1487+16], {%fd1236, %fd1237};
$L__BB1_131:
	not.pred 	%p157, %p1;
	@%p157 bra 	$L__BB1_133;
	shl.b32 	%r1488, %r2628, 5;
	add.s32 	%r1490, %r1198, %r1488;
	st.shared.u32 	[%r1490], %r219;
	st.shared.f64 	[%r1490+8], %fd1238;
	st.shared.v2.f64 	[%r1490+16], {%fd1239, %fd1240};
$L__BB1_133:
	not.pred 	%p158, %p2;
	@%p158 bra 	$L__BB1_135;
	shl.b32 	%r1491, %r238, 5;
	add.s32 	%r1493, %r1198, %r1491;
	st.shared.u32 	[%r1493], %r220;
	st.shared.f64 	[%r1493+8], %fd193;
	st.shared.v2.f64 	[%r1493+16], {%fd194, %fd195};
$L__BB1_135:
	bar.sync 	0;
	setp.ge.u32 	%p159, %r203, %r2634;
	@%p159 bra 	$L__BB1_148;
	not.b32 	%r1494, %r203;
	add.s32 	%r239, %r2634, %r1494;
	and.b32  	%r1495, %r239, 768;
	setp.eq.s32 	%p160, %r1495, 768;
	mov.u32 	%r2633, %r203;
	@%p160 bra 	$L__BB1_139;
	shr.u32 	%r1496, %r239, 8;
	add.s32 	%r1497, %r1496, 1;
	and.b32  	%r1498, %r1497, 3;
	neg.s32 	%r2630, %r1498;
	shl.b32 	%r1499, %r203, 5;
	add.s32 	%r1501, %r1499, %r1198;
	add.s32 	%r2629, %r1501, 8;
	mul.wide.u32 	%rd407, %r203, 24;
	add.s64 	%rd408, %rd407, %rd8;
	add.s64 	%rd732, %rd408, 16;
	mul.wide.u32 	%rd409, %r203, 4;
	add.s64 	%rd731, %rd7, %rd409;
	shl.b32 	%r1502, %r1497, 8;
	and.b32  	%r1503, %r1502, 768;
	add.s32 	%r2633, %r203, %r1503;
$L__BB1_138:
	.pragma "nounroll";
	ld.shared.u32 	%r1504, [%r2629+-8];
	ld.shared.f64 	%fd738, [%r2629];
	ld.shared.v2.f64 	{%fd739, %fd740}, [%r2629+8];
	st.global.u32 	[%rd731], %r1504;
	st.global.f64 	[%rd732+-16], %fd738;
	st.global.f64 	[%rd732+-8], %fd739;
	st.global.f64 	[%rd732], %fd740;
	add.s32 	%r2630, %r2630, 1;
	setp.ne.s32 	%p161, %r2630, 0;
	add.s32 	%r2629, %r2629, 8192;
	add.s64 	%rd732, %rd732, 6144;
	add.s64 	%rd731, %rd731, 1024;
	@%p161 bra 	$L__BB1_138;
$L__BB1_139:
	setp.lt.u32 	%p162, %r239, 768;
	@%p162 bra 	$L__BB1_148;
	shl.b32 	%r1505, %r2633, 5;
	add.s32 	%r1507, %r1505, %r1198;
	add.s32 	%r2632, %r1507, 24592;
	mul.wide.u32 	%rd410, %r2633, 4;
	add.s64 	%rd411, %rd410, %rd7;
	add.s64 	%rd734, %rd411, 2048;
	mul.wide.u32 	%rd412, %r2633, 24;
	add.s64 	%rd413, %rd412, %rd8;
	add.s64 	%rd733, %rd413, 12288;
$L__BB1_141:
	ld.shared.u32 	%r1508, [%r2632+-24592];
	ld.shared.f64 	%fd741, [%r2632+-24584];
	ld.shared.v2.f64 	{%fd742, %fd743}, [%r2632+-24576];
	st.global.u32 	[%rd734+-2048], %r1508;
	st.global.f64 	[%rd733+-12288], %fd741;
	st.global.f64 	[%rd733+-12280], %fd742;
	st.global.f64 	[%rd733+-12272], %fd743;
	ld.shared.u32 	%r1509, [%r2632+-16400];
	ld.shared.f64 	%fd744, [%r2632+-16392];
	ld.shared.v2.f64 	{%fd745, %fd746}, [%r2632+-16384];
	st.global.u32 	[%rd734+-1024], %r1509;
	st.global.f64 	[%rd733+-6144], %fd744;
	st.global.f64 	[%rd733+-6136], %fd745;
	st.global.f64 	[%rd733+-6128], %fd746;
	ld.shared.u32 	%r1510, [%r2632+-8208];
	ld.shared.f64 	%fd747, [%r2632+-8200];
	ld.shared.v2.f64 	{%fd748, %fd749}, [%r2632+-8192];
	st.global.u32 	[%rd734], %r1510;
	st.global.f64 	[%rd733], %fd747;
	st.global.f64 	[%rd733+8], %fd748;
	st.global.f64 	[%rd733+16], %fd749;
	ld.shared.u32 	%r1511, [%r2632+-16];
	ld.shared.f64 	%fd750, [%r2632+-8];
	ld.shared.v2.f64 	{%fd751, %fd752}, [%r2632];
	st.global.u32 	[%rd734+1024], %r1511;
	st.global.f64 	[%rd733+6144], %fd750;
	st.global.f64 	[%rd733+6152], %fd751;
	st.global.f64 	[%rd733+6160], %fd752;
	add.s32 	%r2633, %r2633, 1024;
	add.s32 	%r2632, %r2632, 32768;
	add.s64 	%rd734, %rd734, 4096;
	add.s64 	%rd733, %rd733, 24576;
	setp.lt.s32 	%p163, %r2633, %r2634;
	@%p163 bra 	$L__BB1_141;
	bra.uni 	$L__BB1_148;
$L__BB1_142:
	setp.eq.s32 	%p153, %r227, 0;
	@%p153 bra 	$L__BB1_144;
	mul.wide.s32 	%rd395, %r2627, 4;
	add.s64 	%rd396, %rd7, %rd395;
	st.global.u32 	[%rd396], %r2624;
	mul.wide.s32 	%rd397, %r2627, 24;
	add.s64 	%rd398, %rd8, %rd397;
	st.global.f64 	[%rd398], %fd1235;
	st.global.f64 	[%rd398+8], %fd1236;
	st.global.f64 	[%rd398+16], %fd1237;
$L__BB1_144:
	not.pred 	%p154, %p1;
	@%p154 bra 	$L__BB1_146;
	mul.wide.s32 	%rd399, %r2628, 4;
	add.s64 	%rd400, %rd7, %rd399;
	st.global.u32 	[%rd400], %r219;
	mul.wide.s32 	%rd401, %r2628, 24;
	add.s64 	%rd402, %rd8, %rd401;
	st.global.f64 	[%rd402], %fd1238;
	st.global.f64 	[%rd402+8], %fd1239;
	st.global.f64 	[%rd402+16], %fd1240;
$L__BB1_146:
	not.pred 	%p155, %p2;
	@%p155 bra 	$L__BB1_148;
	mul.wide.s32 	%rd403, %r238, 4;
	add.s64 	%rd404, %rd7, %rd403;
	st.global.u32 	[%rd404], %r220;
	mul.wide.s32 	%rd405, %r238, 24;
	add.s64 	%rd406, %rd8, %rd405;
	st.global.f64 	[%rd406], %fd193;
	st.global.f64 	[%rd406+8], %fd194;
	st.global.f64 	[%rd406+16], %fd195;
$L__BB1_148:
	setp.ne.s32 	%p164, %r203, 255;
	@%p164 bra 	$L__BB1_242;
	setp.ne.s32 	%p165, %r3, 768;
	@%p165 bra 	$L__BB1_151;
	mul.wide.s32 	%rd414, %r2634, 4;
	add.s64 	%rd415, %rd7, %rd414;
	st.global.u32 	[%rd415], %r221;
	mul.wide.s32 	%rd416, %r2634, 24;
	add.s64 	%rd417, %rd8, %rd416;
	st.global.f64 	[%rd417], %fd178;
	st.global.f64 	[%rd417+8], %fd179;
	st.global.f64 	[%rd417+16], %fd180;
	add.s32 	%r2634, %r2634, 1;
$L__BB1_151:
	st.global.u32 	[%rd1], %r2634;
	bra.uni 	$L__BB1_242;
$L__BB1_152:
	mul.wide.u32 	%rd102, %r2, 4;
	add.s64 	%rd101, %rd5, %rd102;
	// begin inline asm
	ld.global.nc.u32 %r2637, [%rd101];
	// end inline asm
	mov.u32 	%r256, %tid.x;
	and.b32  	%r431, %r256, 31;
	and.b32  	%r432, %r256, 992;
	mul.lo.s32 	%r433, %r432, 3;
	or.b32  	%r257, %r433, %r431;
	setp.ge.u32 	%p9, %r257, %r3;
	mov.u32 	%r2635, %r2637;
	@%p9 bra 	$L__BB1_154;
	add.s32 	%r435, %r257, %r2;
	mul.wide.u32 	%rd104, %r435, 4;
	add.s64 	%rd103, %rd5, %rd104;
	// begin inline asm
	ld.global.nc.u32 %r2635, [%rd103];
	// end inline asm
$L__BB1_154:
	add.s32 	%r260, %r257, 32;
	setp.ge.u32 	%p10, %r260, %r3;
	shl.b32 	%r436, %r257, 2;
	cvt.u64.u32 	%rd105, %r436;
	add.s64 	%rd66, %rd101, %rd105;
	mov.u32 	%r2636, %r2637;
	@%p10 bra 	$L__BB1_156;
	add.s64 	%rd106, %rd66, 128;
	// begin inline asm
	ld.global.nc.u32 %r2636, [%rd106];
	// end inline asm
$L__BB1_156:
	add.s32 	%r263, %r257, 64;
	setp.ge.u32 	%p11, %r263, %r3;
	@%p11 bra 	$L__BB1_158;
	add.s64 	%rd107, %rd66, 256;
	// begin inline asm
	ld.global.nc.u32 %r2637, [%rd107];
	// end inline asm
$L__BB1_158:
	// begin inline asm
	mov.u32 %r439, %laneid;
	// end inline asm
	shr.u32 	%r267, %r256, 5;
	mad.lo.s32 	%r268, %r267, 96, %r439;
	shl.b32 	%r441, %r268, 2;
	mov.u32 	%r442, _ZN6thrust24THRUST_300001_SM_1000_NS8cuda_cub4core6detail5shmemE;
	add.s32 	%r269, %r442, %r441;
	st.shared.u32 	[%r269], %r2635;
	st.shared.u32 	[%r269+128], %r2636;
	st.shared.u32 	[%r269+256], %r2637;
	bar.warp.sync 	-1;
	shl.b32 	%r270, %r439, 1;
	shl.b32 	%r443, %r439, 3;
	add.s32 	%r271, %r269, %r443;
	ld.shared.u32 	%r272, [%r271];
	ld.shared.u32 	%r273, [%r271+4];
	ld.shared.u32 	%r274, [%r271+8];
	setp.ne.s32 	%p12, %r256, 0;
	mov.b32 	%r2639, 0;
	@%p12 bra 	$L__BB1_160;
	add.s64 	%rd108, %rd101, -4;
	// begin inline asm
	ld.global.nc.u32 %r2639, [%rd108];
	// end inline asm
$L__BB1_160:
	setp.ge.u32 	%p13, %r257, %r3;
	bar.sync 	0;
	mul.wide.u32 	%rd115, %r2, 24;
	add.s64 	%rd110, %rd6, %rd115;
	// begin inline asm
	ld.global.nc.u64 %rd741, [%rd110];
	// end inline asm
	add.s64 	%rd112, %rd110, 8;
	// begin inline asm
	ld.global.nc.u64 %rd742, [%rd112];
	// end inline asm
	add.s64 	%rd114, %rd110, 16;
	// begin inline asm
	ld.global.nc.u64 %rd743, [%rd114];
	// end inline asm
	mov.u64 	%rd735, %rd741;
	mov.u64 	%rd736, %rd742;
	mov.u64 	%rd737, %rd743;
	@%p13 bra 	$L__BB1_162;
	add.s32 	%r445, %r257, %r2;
	mul.wide.u32 	%rd122, %r445, 24;
	add.s64 	%rd117, %rd6, %rd122;
	// begin inline asm
	ld.global.nc.u64 %rd735, [%rd117];
	// end inline asm
	add.s64 	%rd119, %rd117, 8;
	// begin inline asm
	ld.global.nc.u64 %rd736, [%rd119];
	// end inline asm
	add.s64 	%rd121, %rd117, 16;
	// begin inline asm
	ld.global.nc.u64 %rd737, [%rd121];
	// end inline asm
$L__BB1_162:
	setp.ge.u32 	%p14, %r260, %r3;
	mul.lo.s32 	%r446, %r257, 24;
	cvt.u64.u32 	%rd123, %r446;
	add.s64 	%rd77, %rd110, %rd123;
	mov.u64 	%rd738, %rd741;
	mov.u64 	%rd739, %rd742;
	mov.u64 	%rd740, %rd743;
	@%p14 bra 	$L__BB1_164;
	add.s64 	%rd125, %rd77, 768;
	// begin inline asm
	ld.global.nc.u64 %rd738, [%rd125];
	// end inline asm
	add.s64 	%rd127, %rd77, 776;
	// begin inline asm
	ld.global.nc.u64 %rd739, [%rd127];
	// end inline asm
	add.s64 	%rd129, %rd77, 784;
	// begin inline asm
	ld.global.nc.u64 %rd740, [%rd129];
	// end inline asm
$L__BB1_164:
	setp.ge.u32 	%p15, %r263, %r3;
	@%p15 bra 	$L__BB1_166;
	add.s64 	%rd131, %rd77, 1536;
	// begin inline asm
	ld.global.nc.u64 %rd741, [%rd131];
	// end inline asm
	add.s64 	%rd133, %rd77, 1544;
	// begin inline asm
	ld.global.nc.u64 %rd742, [%rd133];
	// end inline asm
	add.s64 	%rd135, %rd77, 1552;
	// begin inline asm
	ld.global.nc.u64 %rd743, [%rd135];
	// end inline asm
$L__BB1_166:
	setp.eq.s32 	%p16, %r256, 0;
	mad.lo.s32 	%r447, %r268, 20, %r269;
	st.shared.u64 	[%r447], %rd735;
	st.shared.u64 	[%r447+8], %rd736;
	st.shared.u64 	[%r447+16], %rd737;
	st.shared.u64 	[%r447+768], %rd738;
	st.shared.u64 	[%r447+776], %rd739;
	st.shared.u64 	[%r447+784], %rd740;
	st.shared.u64 	[%r447+1536], %rd741;
	st.shared.u64 	[%r447+1544], %rd742;
	st.shared.u64 	[%r447+1552], %rd743;
	bar.warp.sync 	-1;
	add.s32 	%r448, %r268, %r270;
	mad.lo.s32 	%r449, %r448, 20, %r271;
	ld.shared.f64 	%fd196, [%r449];
	ld.shared.f64 	%fd197, [%r449+8];
	ld.shared.f64 	%fd198, [%r449+16];
	ld.shared.f64 	%fd199, [%r449+24];
	ld.shared.f64 	%fd200, [%r449+32];
	ld.shared.f64 	%fd201, [%r449+40];
	ld.shared.f64 	%fd202, [%r449+48];
	ld.shared.f64 	%fd203, [%r449+56];
	ld.shared.f64 	%fd204, [%r449+64];
	bar.sync 	0;
	shl.b32 	%r450, %r256, 2;
	add.s32 	%r452, %r442, %r450;
	add.s32 	%r277, %r452, 1448;
	st.shared.u32 	[%r452+1448], %r274;
	bar.sync 	0;
	@%p16 bra 	$L__BB1_168;
	ld.shared.u32 	%r2639, [%r277+-4];
$L__BB1_168:
	setp.ne.s32 	%p17, %r2639, %r272;
	setp.ne.s32 	%p18, %r272, %r273;
	setp.ne.s32 	%p19, %r273, %r274;
	mul.lo.s32 	%r693, %r256, 3;
	setp.eq.s32 	%p20, %r693, %r3;
	or.pred  	%p3, %p20, %p17;
	selp.u32 	%r280, 1, 0, %p3;
	add.s32 	%r694, %r693, 1;
	setp.eq.s32 	%p21, %r694, %r3;
	or.pred  	%p4, %p21, %p18;
	selp.u32 	%r695, 1, 0, %p4;
	add.s32 	%r696, %r693, 2;
	setp.eq.s32 	%p22, %r696, %r3;
	or.pred  	%p5, %p22, %p19;
	selp.u32 	%r697, 1, 0, %p5;
	add.s32 	%r281, %r695, %r280;
	add.f64 	%fd322, %fd196, %fd199;
	add.f64 	%fd323, %fd197, %fd200;
	add.f64 	%fd324, %fd198, %fd201;
	selp.f64 	%fd325, %fd199, %fd322, %p4;
	selp.f64 	%fd326, %fd200, %fd323, %p4;
	selp.f64 	%fd327, %fd201, %fd324, %p4;
	add.s32 	%r454, %r281, %r697;
	add.f64 	%fd328, %fd325, %fd202;
	add.f64 	%fd329, %fd326, %fd203;
	add.f64 	%fd330, %fd327, %fd204;
	selp.f64 	%fd331, %fd202, %fd328, %p5;
	mov.b64 	%rd136, %fd331;
	mov.b64 	{%r464, %r469}, %rd136;
	selp.f64 	%fd332, %fd203, %fd329, %p5;
	mov.b64 	%rd137, %fd332;
	mov.b64 	{%r474, %r479}, %rd137;
	selp.f64 	%fd333, %fd204, %fd330, %p5;
	mov.b64 	%rd138, %fd333;
	mov.b64 	{%r484, %r489}, %rd138;
	mov.b32 	%r690, 1;
	mov.b32 	%r691, 0;
	mov.b32 	%r692, -1;
	// begin inline asm
	shfl.sync.up.b32 %r453, %r454, %r690, %r691, %r692;
	// end inline asm
	// begin inline asm
	shfl.sync.up.b32 %r458, %r459, %r690, %r691, %r692;
	// end inline asm
	// begin inline asm
	shfl.sync.up.b32 %r463, %r464, %r690, %r691, %r692;
	// end inline asm
	// begin inline asm
	shfl.sync.up.b32 %r468, %r469, %r690, %r691, %r692;
	// end inline asm
	mov.b64 	%rd139, {%r463, %r468};
	mov.b64 	%fd334, %rd139;
	// begin inline asm
	shfl.sync.up.b32 %r473, %r474, %r690, %r691, %r692;
	// end inline asm
	// begin inline asm
	shfl.sync.up.b32 %r478, %r479, %r690, %r691, %r692;
	// end inline asm
	mov.b64 	%rd140, {%r473, %r478};
	mov.b64 	%fd335, %rd140;
	// begin inline asm
	shfl.sync.up.b32 %r483, %r484, %r690, %r691, %r692;
	// end inline asm
	// begin inline asm
	shfl.sync.up.b32 %r488, %r489, %r690, %r691, %r692;
	// end inline asm
	mov.b64 	%rd141, {%r483, %r488};
	mov.b64 	%fd336, %rd141;
	setp.eq.s32 	%p23, %r454, 0;
	add.f64 	%fd337, %fd331, %fd334;
	add.f64 	%fd338, %fd332, %fd335;
	add.f64 	%fd339, %fd333, %fd336;
	selp.f64 	%fd340, %fd337, %fd331, %p23;
	selp.f64 	%fd341, %fd338, %fd332, %p23;
	selp.f64 	%fd342, %fd339, %fd333, %p23;
	setp.lt.s32 	%p24, %r439, 1;
	selp.b32 	%r698, 0, %r453, %p24;
	add.s32 	%r494, %r698, %r454;
	selp.f64 	%fd343, %fd331, %fd340, %p24;
	mov.b64 	%rd142, %fd343;
	mov.b64 	{%r504, %r509}, %rd142;
	selp.f64 	%fd344, %fd332, %fd341, %p24;
	mov.b64 	%rd143, %fd344;
	mov.b64 	{%r514, %r519}, %rd143;
	selp.f64 	%fd345, %fd333, %fd342, %p24;
	mov.b64 	%rd144, %fd345;
	mov.b64 	{%r524, %r529}, %rd144;
	mov.b32 	%r530, 2;
	// begin inline asm
	shfl.sync.up.b32 %r493, %r494, %r530, %r691, %r692;
	// end inline asm
	// begin inline asm
	shfl.sync.up.b32 %r498, %r499, %r530, %r691, %r692;
	// end inline asm
	// begin inline asm
	shfl.sync.up.b32 %r503, %r504, %r530, %r691, %r692;
	// end inline asm
	// begin inline asm
	shfl.sync.up.b32 %r508, %r509, %r530, %r691, %r692;
	// end inline asm
	mov.b64 	%rd145, {%r503, %r508};
	mov.b64 	%fd346, %rd145;
	// begin inline asm
	shfl.sync.up.b32 %r513, %r514, %r530, %r691, %r692;
	// end inline asm
	// begin inline asm
	shfl.sync.up.b32 %r518, %r519, %r530, %r691, %r692;
	// end inline asm
	mov.b64 	%rd146, {%r513, %r518};
	mov.b64 	%fd347, %rd146;
	// begin inline asm
	shfl.sync.up.b32 %r523, %r524, %r530, %r691, %r692;
	// end inline asm
	// begin inline asm
	shfl.sync.up.b32 %r528, %r529, %r530, %r691, %r692;
	// end inline asm
	mov.b64 	%rd147, {%r523, %r528};
	mov.b64 	%fd348, %rd147;
	setp.eq.s32 	%p25, %r494, 0;
	add.f64 	%fd349, %fd343, %fd346;
	add.f64 	%fd350, %fd344, %fd347;
	add.f64 	%fd351, %fd345, %fd348;
	selp.f64 	%fd352, %fd349, %fd343, %p25;
	selp.f64 	%fd353, %fd350, %fd344, %p25;
	selp.f64 	%fd354, %fd351, %fd345, %p25;
	setp.lt.s32 	%p26, %r439, 2;
	selp.b32 	%r699, 0, %r493, %p26;
	add.s32 	%r534, %r699, %r494;
	selp.f64 	%fd355, %fd343, %fd352, %p26;
	mov.b64 	%rd148, %fd355;
	mov.b64 	{%r544, %r549}, %rd148;
	selp.f64 	%fd356, %fd344, %fd353, %p26;
	mov.b64 	%rd149, %fd356;
	mov.b64 	{%r554, %r559}, %rd149;
	selp.f64 	%fd357, %fd345, %fd354, %p26;
	mov.b64 	%rd150, %fd357;
	mov.b64 	{%r564, %r569}, %rd150;
	mov.b32 	%r570, 4;
	// begin inline asm
	shfl.sync.up.b32 %r533, %r534, %r570, %r691, %r692;
	// end inline asm
	// begin inline asm
	shfl.sync.up.b32 %r538, %r539, %r570, %r691, %r692;
	// end inline asm
	// begin inline asm
	shfl.sync.up.b32 %r543, %r544, %r570, %r691, %r692;
	// end inline asm
	// begin inline asm
	shfl.sync.up.b32 %r548, %r549, %r570, %r691, %r692;
	// end inline asm
	mov.b64 	%rd151, {%r543, %r548};
	mov.b64 	%fd358, %rd151;
	// begin inline asm
	shfl.sync.up.b32 %r553, %r554, %r570, %r691, %r692;
	// end inline asm
	// begin inline asm
	shfl.sync.up.b32 %r558, %r559, %r570, %r691, %r692;
	// end inline asm
	mov.b64 	%rd152, {%r553, %r558};
	mov.b64 	%fd359, %rd152;
	// begin inline asm
	shfl.sync.up.b32 %r563, %r564, %r570, %r691, %r692;
	// end inline asm
	// begin inline asm
	shfl.sync.up.b32 %r568, %r569, %r570, %r691, %r692;
	// end inline asm
	mov.b64 	%rd153, {%r563, %r568};
	mov.b64 	%fd360, %rd153;
	setp.eq.s32 	%p27, %r534, 0;
	add.f64 	%fd361, %fd355, %fd358;
	add.f64 	%fd362, %fd356, %fd359;
	add.f64 	%fd363, %fd357, %fd360;
	selp.f64 	%fd364, %fd361, %fd355, %p27;
	selp.f64 	%fd365, %fd362, %fd356, %p27;
	selp.f64 	%fd366, %fd363, %fd357, %p27;
	setp.lt.s32 	%p28, %r439, 4;
	selp.b32 	%r700, 0, %r533, %p28;
	add.s32 	%r574, %r700, %r534;
	selp.f64 	%fd367, %fd355, %fd364, %p28;
	mov.b64 	%rd154, %fd367;
	mov.b64 	{%r584, %r589}, %rd154;
	selp.f64 	%fd368, %fd356, %fd365, %p28;
	mov.b64 	%rd155, %fd368;
	mov.b64 	{%r594, %r599}, %rd155;
	selp.f64 	%fd369, %fd357, %fd366, %p28;
	mov.b64 	%rd156, %fd369;
	mov.b64 	{%r604, %r609}, %rd156;
	mov.b32 	%r610, 8;
	// begin inline asm
	shfl.sync.up.b32 %r573, %r574, %r610, %r691, %r692;
	// end inline asm
	// begin inline asm
	shfl.sync.up.b32 %r578, %r579, %r610, %r691, %r692;
	// end inline asm
	// begin inline asm
	shfl.sync.up.b32 %r583, %r584, %r610, %r691, %r692;
	// end inline asm
	// begin inline asm
	shfl.sync.up.b32 %r588, %r589, %r610, %r691, %r692;
	// end inline asm
	mov.b64 	%rd157, {%r583, %r588};
	mov.b64 	%fd370, %rd157;
	// begin inline asm
	shfl.sync.up.b32 %r593, %r594, %r610, %r691, %r692;
	// end inline asm
	// begin inline asm
	shfl.sync.up.b32 %r598, %r599, %r610, %r691, %r692;
	// end inline asm
	mov.b64 	%rd158, {%r593, %r598};
	mov.b64 	%fd371, %rd158;
	// begin inline asm
	shfl.sync.up.b32 %r603, %r604, %r610, %r691, %r692;
	// end inline asm
	// begin inline asm
	shfl.sync.up.b32 %r608, %r609, %r610, %r691, %r692;
	// end inline asm
	mov.b64 	%rd159, {%r603, %r608};
	mov.b64 	%fd372, %rd159;
	setp.eq.s32 	%p29, %r574, 0;
	add.f64 	%fd373, %fd367, %fd370;
	add.f64 	%fd374, %fd368, %fd371;
	add.f64 	%fd375, %fd369, %fd372;
	selp.f64 	%fd376, %fd373, %fd367, %p29;
	selp.f64 	%fd377, %fd374, %fd368, %p29;
	selp.f64 	%fd378, %fd375, %fd369, %p29;
	setp.lt.s32 	%p30, %r439, 8;
	selp.b32 	%r701, 0, %r573, %p30;
	add.s32 	%r614, %r701, %r574;
	selp.f64 	%fd379, %fd367, %fd376, %p30;
	mov.b64 	%rd160, %fd379;
	mov.b64 	{%r624, %r629}, %rd160;
	selp.f64 	%fd380, %fd368, %fd377, %p30;
	mov.b64 	%rd161, %fd380;
	mov.b64 	{%r634, %r639}, %rd161;
	selp.f64 	%fd381, %fd369, %fd378, %p30;
	mov.b64 	%rd162, %fd381;
	mov.b64 	{%r644, %r649}, %rd162;
	mov.b32 	%r650, 16;
	// begin inline asm
	shfl.sync.up.b32 %r613, %r614, %r650, %r691, %r692;
	// end inline asm
	// begin inline asm
	shfl.sync.up.b32 %r618, %r619, %r650, %r691, %r692;
	// end inline asm
	// begin inline asm
	shfl.sync.up.b32 %r623, %r624, %r650, %r691, %r692;
	// end inline asm
	// begin inline asm
	shfl.sync.up.b32 %r628, %r629, %r650, %r691, %r692;
	// end inline asm
	mov.b64 	%rd163, {%r623, %r628};
	mov.b64 	%fd382, %rd163;
	// begin inline asm
	shfl.sync.up.b32 %r633, %r634, %r650, %r691, %r692;
	// end inline asm
	// begin inline asm
	shfl.sync.up.b32 %r638, %r639, %r650, %r691, %r692;
	// end inline asm
	mov.b64 	%rd164, {%r633, %r638};
	mov.b64 	%fd383, %rd164;
	// begin inline asm
	shfl.sync.up.b32 %r643, %r644, %r650, %r691, %r692;
	// end inline asm
	// begin inline asm
	shfl.sync.up.b32 %r648, %r649, %r650, %r691, %r692;
	// end inline asm
	mov.b64 	%rd165, {%r643, %r648};
	mov.b64 	%fd384, %rd165;
	setp.eq.s32 	%p31, %r614, 0;
	add.f64 	%fd385, %fd379, %fd382;
	add.f64 	%fd386, %fd380, %fd383;
	add.f64 	%fd387, %fd381, %fd384;
	selp.f64 	%fd205, %fd385, %fd379, %p31;
	selp.f64 	%fd206, %fd386, %fd380, %p31;
	selp.f64 	%fd207, %fd387, %fd381, %p31;
	setp.lt.s32 	%p32, %r439, 16;
	selp.b32 	%r702, 0, %r613, %p32;
	add.s32 	%r654, %r702, %r614;
	selp.f64 	%fd388, %fd379, %fd205, %p32;
	mov.b64 	%rd166, %fd388;
	mov.b64 	{%r664, %r669}, %rd166;
	selp.f64 	%fd389, %fd380, %fd206, %p32;
	mov.b64 	%rd167, %fd389;
	mov.b64 	{%r674, %r679}, %rd167;
	selp.f64 	%fd390, %fd381, %fd207, %p32;
	mov.b64 	%rd168, %fd390;
	mov.b64 	{%r684, %r689}, %rd168;
	// begin inline asm
	shfl.sync.up.b32 %r2656, %r654, %r690, %r691, %r692;
	// end inline asm
	// begin inline asm
	shfl.sync.up.b32 %r658, %r659, %r690, %r691, %r692;
	// end inline asm
	// begin inline asm
	shfl.sync.up.b32 %r663, %r664, %r690, %r691, %r692;
	// end inline asm
	// begin inline asm
	shfl.sync.up.b32 %r668, %r669, %r690, %r691, %r692;
	// end inline asm
	mov.b64 	%rd169, {%r663, %r668};
	mov.b64 	%fd1280, %rd169;
	// begin inline asm
	shfl.sync.up.b32 %r673, %r674, %r690, %r691, %r692;
	// end inline asm
	// begin inline asm
	shfl.sync.up.b32 %r678, %r679, %r690, %r691, %r692;
	// end inline asm
	mov.b64 	%rd170, {%r673, %r678};
	mov.b64 	%fd1281, %rd170;
	// begin inline asm
	shfl.sync.up.b32 %r683, %r684, %r690, %r691, %r692;
	// end inline asm
	// begin inline asm
	shfl.sync.up.b32 %r688, %r689, %r690, %r691, %r692;
	// end inline asm
	mov.b64 	%rd171, {%r683, %r688};
	mov.b64 	%fd1282, %rd171;
	setp.ne.s32 	%p33, %r439, 31;
	@%p33 bra 	$L__BB1_170;
	shl.b32 	%r703, %r267, 5;
	add.s32 	%r705, %r442, %r703;
	st.shared.u32 	[%r705], %r654;
	st.shared.f64 	[%r705+8], %fd205;
	st.shared.v2.f64 	[%r705+16], {%fd206, %fd207};
$L__BB1_170:
	bar.sync 	0;
	ld.shared.u32 	%r706, [_ZN6thrust24THRUST_300001_SM_1000_NS8cuda_cub4core6detail5shmemE];
	ld.shared.f64 	%fd391, [_ZN6thrust24THRUST_300001_SM_1000_NS8cuda_cub4core6detail5shmemE+8];
	ld.shared.v2.f64 	{%fd392, %fd393}, [_ZN6thrust24THRUST_300001_SM_1000_NS8cuda_cub4core6detail5shmemE+16];
	setp.eq.s32 	%p34, %r267, 1;
	selp.f64 	%fd394, %fd391, 0d0000000000000000, %p34;
	selp.f64 	%fd395, %fd392, 0d0000000000000000, %p34;
	selp.f64 	%fd396, %fd393, 0d0000000000000000, %p34;
	ld.shared.u32 	%r707, [_ZN6thrust24THRUST_300001_SM_1000_NS8cuda_cub4core6detail5shmemE+32];
	ld.shared.f64 	%fd397, [_ZN6thrust24THRUST_300001_SM_1000_NS8cuda_cub4core6detail5shmemE+40];
	ld.shared.v2.f64 	{%fd398, %fd399}, [_ZN6thrust24THRUST_300001_SM_1000_NS8cuda_cub4core6detail5shmemE+48];
	add.s32 	%r708, %r707, %r706;
	setp.eq.s32 	%p35, %r707, 0;
	add.f64 	%fd400, %fd391, %fd397;
	add.f64 	%fd401, %fd392, %fd398;
	add.f64 	%fd402, %fd393, %fd399;
	selp.f64 	%fd403, %fd400, %fd397, %p35;
	selp.f64 	%fd404, %fd401, %fd398, %p35;
	selp.f64 	%fd405, %fd402, %fd399, %p35;
	setp.eq.s32 	%p36, %r267, 2;
	selp.b32 	%r709, %r708, %r706, %p36;
	selp.f64 	%fd406, %fd403, %fd394, %p36;
	selp.f64 	%fd407, %fd404, %fd395, %p36;
	selp.f64 	%fd408, %fd405, %fd396, %p36;
	ld.shared.u32 	%r710, [_ZN6thrust24THRUST_300001_SM_1000_NS8cuda_cub4core6detail5shmemE+64];
	ld.shared.f64 	%fd409, [_ZN6thrust24THRUST_300001_SM_1000_NS8cuda_cub4core6detail5shmemE+72];
	ld.shared.v2.f64 	{%fd410, %fd411}, [_ZN6thrust24THRUST_300001_SM_1000_NS8cuda_cub4core6detail5shmemE+80];
	add.s32 	%r711, %r708, %r710;
	setp.eq.s32 	%p37, %r710, 0;
	add.f64 	%fd412, %fd409, %fd403;
	add.f64 	%fd413, %fd410, %fd404;
	add.f64 	%fd414, %fd411, %fd405;
	selp.f64 	%fd415, %fd412, %fd409, %p37;
	selp.f64 	%fd416, %fd413, %fd410, %p37;
	selp.f64 	%fd417, %fd414, %fd411, %p37;
	setp.eq.s32 	%p38, %r267, 3;
	selp.b32 	%r712, %r711, %r709, %p38;
	selp.f64 	%fd418, %fd415, %fd406, %p38;
	selp.f64 	%fd419, %fd416, %fd407, %p38;
	selp.f64 	%fd420, %fd417, %fd408, %p38;
	ld.shared.u32 	%r713, [_ZN6thrust24THRUST_300001_SM_1000_NS8cuda_cub4core6detail5shmemE+96];
	ld.shared.f64 	%fd421, [_ZN6thrust24THRUST_300001_SM_1000_NS8cuda_cub4core6detail5shmemE+104];
	ld.shared.v2.f64 	{%fd422, %fd423}, [_ZN6thrust24THRUST_300001_SM_1000_NS8cuda_cub4core6detail5shmemE+112];
	add.s32 	%r714, %r711, %r713;
	setp.eq.s32 	%p39, %r713, 0;
	add.f64 	%fd424, %fd421, %fd415;
	add.f64 	%fd425, %fd422, %fd416;
	add.f64 	%fd426, %fd423, %fd417;
	selp.f64 	%fd427, %fd424, %fd421, %p39;
	selp.f64 	%fd428, %fd425, %fd422, %p39;
	selp.f64 	%fd429, %fd426, %fd423, %p39;
	setp.eq.s32 	%p40, %r267, 4;
	selp.b32 	%r715, %r714, %r712, %p40;
	selp.f64 	%fd430, %fd427, %fd418, %p40;
	selp.f64 	%fd431, %fd428, %fd419, %p40;
	selp.f64 	%fd432, %fd429, %fd420, %p40;
	ld.shared.u32 	%r716, [_ZN6thrust24THRUST_300001_SM_1000_NS8cuda_cub4core6detail5shmemE+128];
	ld.shared.f64 	%fd433, [_ZN6thrust24THRUST_300001_SM_1000_NS8cuda_cub4core6detail5shmemE+136];
	ld.shared.v2.f64 	{%fd434, %fd435}, [_ZN6thrust24THRUST_300001_SM_1000_NS8cuda_cub4core6detail5shmemE+144];
	add.s32 	%r717, %r714, %r716;
	setp.eq.s32 	%p41, %r716, 0;
	add.f64 	%fd436, %fd433, %fd427;
	add.f64 	%fd437, %fd434, %fd428;
	add.f64 	%fd438, %fd435, %fd429;
	selp.f64 	%fd439, %fd436, %fd433, %p41;
	selp.f64 	%fd440, %fd437, %fd434, %p41;
	selp.f64 	%fd441, %fd438, %fd435, %p41;
	setp.eq.s32 	%p42, %r267, 5;
	selp.b32 	%r718, %r717, %r715, %p42;
	selp.f64 	%fd442, %fd439, %fd430, %p42;
	selp.f64 	%fd443, %fd440, %fd431, %p42;
	selp.f64 	%fd444, %fd441, %fd432, %p42;
	ld.shared.u32 	%r719, [_ZN6thrust24THRUST_300001_SM_1000_NS8cuda_cub4core6detail5shmemE+160];
	ld.shared.f64 	%fd445, [_ZN6thrust24THRUST_300001_SM_1000_NS8cuda_cub4core6detail5shmemE+168];
	ld.shared.v2.f64 	{%fd446, %fd447}, [_ZN6thrust24THRUST_300001_SM_1000_NS8cuda_cub4core6detail5shmemE+176];
	add.s32 	%r720, %r717, %r719;
	setp.eq.s32 	%p43, %r719, 0;
	add.f64 	%fd448, %fd445, %fd439;
	add.f64 	%fd449, %fd446, %fd440;
	add.f64 	%fd450, %fd447, %fd441;
	selp.f64 	%fd451, %fd448, %fd445, %p43;
	selp.f64 	%fd452, %fd449, %fd446, %p43;
	selp.f64 	%fd453, %fd450, %fd447, %p43;
	setp.eq.s32 	%p44, %r267, 6;
	selp.b32 	%r721, %r720, %r718, %p44;
	selp.f64 	%fd454, %fd451, %fd442, %p44;
	selp.f64 	%fd455, %fd452, %fd443, %p44;
	selp.f64 	%fd456, %fd453, %fd444, %p44;
	ld.shared.u32 	%r722, [_ZN6thrust24THRUST_300001_SM_1000_NS8cuda_cub4core6detail5shmemE+192];
	ld.shared.f64 	%fd457, [_ZN6thrust24THRUST_300001_SM_1000_NS8cuda_cub4core6detail5shmemE+200];
	ld.shared.v2.f64 	{%fd458, %fd459}, [_ZN6thrust24THRUST_300001_SM_1000_NS8cuda_cub4core6detail5shmemE+208];
	add.s32 	%r723, %r720, %r722;
	setp.eq.s32 	%p45, %r722, 0;
	add.f64 	%fd460, %fd457, %fd451;
	add.f64 	%fd461, %fd458, %fd452;
	add.f64 	%fd462, %fd459, %fd453;
	selp.f64 	%fd463, %fd460, %fd457, %p45;
	selp.f64 	%fd464, %fd461, %fd458, %p45;
	selp.f64 	%fd465, %fd462, %fd459, %p45;
	setp.eq.s32 	%p46, %r267, 7;
	selp.b32 	%r284, %r723, %r721, %p46;
	selp.f64 	%fd211, %fd463, %fd454, %p46;
	selp.f64 	%fd212, %fd464, %fd455, %p46;
	selp.f64 	%fd213, %fd465, %fd456, %p46;
	ld.shared.u32 	%r724, [_ZN6thrust24THRUST_300001_SM_1000_NS8cuda_cub4core6detail5shmemE+224];
	ld.shared.f64 	%fd466, [_ZN6thrust24THRUST_300001_SM_1000_NS8cuda_cub4core6detail5shmemE+232];
	ld.shared.v2.f64 	{%fd467, %fd468}, [_ZN6thrust24THRUST_300001_SM_1000_NS8cuda_cub4core6detail5shmemE+240];
	add.s32 	%r285, %r723, %r724;
	setp.eq.s32 	%p47, %r724, 0;
	add.f64 	%fd469, %fd466, %fd463;
	add.f64 	%fd470, %fd467, %fd464;
	add.f64 	%fd471, %fd468, %fd465;
	selp.f64 	%fd214, %fd469, %fd466, %p47;
	selp.f64 	%fd215, %fd470, %fd467, %p47;
	selp.f64 	%fd216, %fd471, %fd468, %p47;
	setp.lt.u32 	%p48, %r256, 32;
	@%p48 bra 	$L__BB1_172;
	setp.eq.s32 	%p49, %r2656, 0;
	add.f64 	%fd472, %fd211, %fd1280;
	add.f64 	%fd473, %fd212, %fd1281;
	add.f64 	%fd474, %fd213, %fd1282;
	selp.f64 	%fd475, %fd472, %fd1280, %p49;
	selp.f64 	%fd476, %fd473, %fd1281, %p49;
	selp.f64 	%fd477, %fd474, %fd1282, %p49;
	setp.eq.s32 	%p50, %r439, 0;
	selp.b32 	%r725, 0, %r2656, %p50;
	add.s32 	%r2656, %r284, %r725;
	selp.f64 	%fd1280, %fd211, %fd475, %p50;
	selp.f64 	%fd1281, %fd212, %fd476, %p50;
	selp.f64 	%fd1282, %fd213, %fd477, %p50;
	bra.uni 	$L__BB1_216;
$L__BB1_172:
	setp.ne.s32 	%p51, %r256, 0;
	@%p51 bra 	$L__BB1_174;
	st.shared.u32 	[_ZN6thrust24THRUST_300001_SM_1000_NS8cuda_cub4core6detail5shmemE+392], %r285;
	st.shared.v2.f64 	[_ZN6thrust24THRUST_300001_SM_1000_NS8cuda_cub4core6detail5shmemE+400], {%fd214, %fd215};
	st.shared.f64 	[_ZN6thrust24THRUST_300001_SM_1000_NS8cuda_cub4core6detail5shmemE+416], %fd216;
	mul.wide.u32 	%rd181, %r1, 32;
	add.s64 	%rd182, %rd96, %rd181;
	add.s64 	%rd172, %rd182, 1024;
	mov.b64 	%rd175, %fd214;
	mov.b64 	%rd177, %fd215;
	mov.b64 	%rd179, %fd216;
	mov.b64 	%rd173, {%r285, %r727};
	// begin inline asm
	st.cg.u64 [%rd172], %rd173;
	// end inline asm
	add.s64 	%rd174, %rd182, 1032;
	// begin inline asm
	st.cg.u64 [%rd174], %rd175;
	// end inline asm
	add.s64 	%rd176, %rd182, 1040;
	// begin inline asm
	st.cg.u64 [%rd176], %rd177;
	// end inline asm
	add.s64 	%rd178, %rd182, 1048;
	// begin inline asm
	st.cg.u64 [%rd178], %rd179;
	// end inline asm
	mul.wide.u32 	%rd183, %r1, 4;
	add.s64 	%rd184, %rd95, %rd183;
	add.s64 	%rd180, %rd184, 128;
	mov.b32 	%r726, 100;
	// begin inline asm
	st.release.gpu.u32 [%rd180], %r726;
	// end inline asm
$L__BB1_174:
	not.b32 	%r728, %r256;
	add.s32 	%r2649, %r1, %r728;
	mov.u32 	%r729, %nctaid.x;
	setp.gt.u32 	%p52, %r729, 499;
	@%p52 bra 	$L__BB1_176;
	membar.cta;
	bra.uni 	$L__BB1_177;
$L__BB1_176:
	mov.b32 	%r730, 450;
	// begin inline asm
	nanosleep.u32 %r730;
	// end inline asm
$L__BB1_177:
	mul.wide.s32 	%rd185, %r2649, 4;
	add.s64 	%rd186, %rd95, %rd185;
	add.s64 	%rd90, %rd186, 128;
$L__BB1_178:
	// begin inline asm
	ld.relaxed.gpu.u32 %r2647, [%rd90];
	// end inline asm
	membar.gl;
	setp.eq.s32 	%p53, %r2647, 99;
	mov.b32 	%r732, -1;
	vote.sync.any.pred 	%p54, %p53, %r732;
	@%p54 bra 	$L__BB1_178;
	mov.f64 	%fd1241, 0d0000000000000000;
	setp.eq.s32 	%p55, %r2647, 101;
	@%p55 bra 	$L__BB1_182;
	setp.ne.s32 	%p56, %r2647, 100;
	mov.f64 	%fd1242, %fd1241;
	mov.f64 	%fd1243, %fd1241;
	@%p56 bra 	$L__BB1_183;
	mul.wide.s32 	%rd206, %r2649, 32;
	add.s64 	%rd207, %rd96, %rd206;
	add.s64 	%rd199, %rd207, 1024;
	// begin inline asm
	ld.cg.u64 %rd198, [%rd199];
	// end inline asm
	add.s64 	%rd201, %rd207, 1032;
	// begin inline asm
	ld.cg.u64 %rd200, [%rd201];
	// end inline asm
	add.s64 	%rd203, %rd207, 1040;
	// begin inline asm
	ld.cg.u64 %rd202, [%rd203];
	// end inline asm
	add.s64 	%rd205, %rd207, 1048;
	// begin inline asm
	ld.cg.u64 %rd204, [%rd205];
	// end inline asm
	cvt.u32.u64 	%r2640, %rd198;
	mov.b64 	%fd1241, %rd200;
	mov.b64 	%fd1242, %rd202;
	mov.b64 	%fd1243, %rd204;
	bra.uni 	$L__BB1_183;
$L__BB1_182:
	mul.wide.s32 	%rd196, %r2649, 32;
	add.s64 	%rd197, %rd97, %rd196;
	add.s64 	%rd189, %rd197, 1024;
	// begin inline asm
	ld.cg.u64 %rd188, [%rd189];
	// end inline asm
	add.s64 	%rd191, %rd197, 1032;
	// begin inline asm
	ld.cg.u64 %rd190, [%rd191];
	// end inline asm
	add.s64 	%rd193, %rd197, 1040;
	// begin inline asm
	ld.cg.u64 %rd192, [%rd193];
	// end inline asm
	add.s64 	%rd195, %rd197, 1048;
	// begin inline asm
	ld.cg.u64 %rd194, [%rd195];
	// end inline asm
	cvt.u32.u64 	%r2640, %rd188;
	mov.b64 	%fd1241, %rd190;
	mov.b64 	%fd1242, %rd192;
	mov.b64 	%fd1243, %rd194;
$L__BB1_183:
	mov.b32 	%r775, -1;
	vote.sync.ballot.b32 	%r776, %p55, %r775;
	// begin inline asm
	mov.u32 %r735, %lanemask_ge;
	// end inline asm
	and.b32  	%r777, %r776, %r735;
	or.b32  	%r778, %r777, -2147483648;
	add.s32 	%r779, %r778, -1;
	not.b32 	%r780, %r778;
	and.b32  	%r781, %r780, %r779;
	popc.b32 	%r293, %r781;
	mov.b32 	%r773, 1;
	// begin inline asm
	shfl.sync.down.b32 %r736, %r2640, %r773, %r293, %r775;
	// end inline asm
	// begin inline asm
	shfl.sync.down.b32 %r741, %r742, %r773, %r293, %r775;
	// end inline asm
	mov.b64 	%rd208, %fd1241;
	mov.b64 	{%r747, %r752}, %rd208;
	// begin inline asm
	shfl.sync.down.b32 %r746, %r747, %r773, %r293, %r775;
	// end inline asm
	// begin inline asm
	shfl.sync.down.b32 %r751, %r752, %r773, %r293, %r775;
	// end inline asm
	mov.b64 	%rd209, %fd1242;
	mov.b64 	{%r757, %r762}, %rd209;
	// begin inline asm
	shfl.sync.down.b32 %r756, %r757, %r773, %r293, %r775;
	// end inline asm
	// begin inline asm
	shfl.sync.down.b32 %r761, %r762, %r773, %r293, %r775;
	// end inline asm
	mov.b64 	%rd210, %fd1243;
	mov.b64 	{%r767, %r772}, %rd210;
	// begin inline asm
	shfl.sync.down.b32 %r766, %r767, %r773, %r293, %r775;
	// end inline asm
	// begin inline asm
	shfl.sync.down.b32 %r771, %r772, %r773, %r293, %r775;
	// end inline asm
	setp.ge.s32 	%p59, %r439, %r293;
	@%p59 bra 	$L__BB1_185;
	mov.b64 	%rd211, {%r766, %r771};
	mov.b64 	%fd479, %rd211;
	mov.b64 	%rd212, {%r756, %r761};
	mov.b64 	%fd480, %rd212;
	mov.b64 	%rd213, {%r746, %r751};
	mov.b64 	%fd481, %rd213;
	add.s32 	%r301, %r736, %r2640;
	setp.eq.s32 	%p60, %r2640, 0;
	add.f64 	%fd482, %fd1241, %fd481;
	add.f64 	%fd483, %fd1242, %fd480;
	add.f64 	%fd484, %fd1243, %fd479;
	selp.f64 	%fd1241, %fd482, %fd1241, %p60;
	selp.f64 	%fd1242, %fd483, %fd1242, %p60;
	selp.f64 	%fd1243, %fd484, %fd1243, %p60;
	mov.u32 	%r2640, %r301;
$L__BB1_185:
	mov.b32 	%r819, 2;
	mov.b32 	%r821, -1;
	// begin inline asm
	shfl.sync.down.b32 %r782, %r2640, %r819, %r293, %r821;
	// end inline asm
	// begin inline asm
	shfl.sync.down.b32 %r787, %r788, %r819, %r293, %r821;
	// end inline asm
	mov.b64 	%rd214, %fd1241;
	mov.b64 	{%r793, %r798}, %rd214;
	// begin inline asm
	shfl.sync.down.b32 %r792, %r793, %r819, %r293, %r821;
	// end inline asm
	// begin inline asm
	shfl.sync.down.b32 %r797, %r798, %r819, %r293, %r821;
	// end inline asm
	mov.b64 	%rd215, %fd1242;
	mov.b64 	{%r803, %r808}, %rd215;
	// begin inline asm
	shfl.sync.down.b32 %r802, %r803, %r819, %r293, %r821;
	// end inline asm
	// begin inline asm
	shfl.sync.down.b32 %r807, %r808, %r819, %r293, %r821;
	// end inline asm
	mov.b64 	%rd216, %fd1243;
	mov.b64 	{%r813, %r818}, %rd216;
	// begin inline asm
	shfl.sync.down.b32 %r812, %r813, %r819, %r293, %r821;
	// end inline asm
	// begin inline asm
	shfl.sync.down.b32 %r817, %r818, %r819, %r293, %r821;
	// end inline asm
	add.s32 	%r310, %r439, 2;
	setp.gt.s32 	%p61, %r310, %r293;
	@%p61 bra 	$L__BB1_187;
	mov.b64 	%rd217, {%r812, %r817};
	mov.b64 	%fd485, %rd217;
	mov.b64 	%rd218, {%r802, %r807};
	mov.b64 	%fd486, %rd218;
	mov.b64 	%rd219, {%r792, %r797};
	mov.b64 	%fd487, %rd219;
	add.s32 	%r311, %r782, %r2640;
	setp.eq.s32 	%p62, %r2640, 0;
	add.f64 	%fd488, %fd1241, %fd487;
	add.f64 	%fd489, %fd1242, %fd486;
	add.f64 	%fd490, %fd1243, %fd485;
	selp.f64 	%fd1241, %fd488, %fd1241, %p62;
	selp.f64 	%fd1242, %fd489, %fd1242, %p62;
	selp.f64 	%fd1243, %fd490, %fd1243, %p62;
	mov.u32 	%r2640, %r311;
$L__BB1_187:
	mov.b32 	%r859, 4;
	mov.b32 	%r861, -1;
	// begin inline asm
	shfl.sync.down.b32 %r822, %r2640, %r859, %r293, %r861;
	// end inline asm
	// begin inline asm
	shfl.sync.down.b32 %r827, %r828, %r859, %r293, %r861;
	// end inline asm
	mov.b64 	%rd220, %fd1241;
	mov.b64 	{%r833, %r838}, %rd220;
	// begin inline asm
	shfl.sync.down.b32 %r832, %r833, %r859, %r293, %r861;
	// end inline asm
	// begin inline asm
	shfl.sync.down.b32 %r837, %r838, %r859, %r293, %r861;
	// end inline asm
	mov.b64 	%rd221, %fd1242;
	mov.b64 	{%r843, %r848}, %rd221;
	// begin inline asm
	shfl.sync.down.b32 %r842, %r843, %r859, %r293, %r861;
	// end inline asm
	// begin inline asm
	shfl.sync.down.b32 %r847, %r848, %r859, %r293, %r861;
	// end inline asm
	mov.b64 	%rd222, %fd1243;
	mov.b64 	{%r853, %r858}, %rd222;
	// begin inline asm
	shfl.sync.down.b32 %r852, %r853, %r859, %r293, %r861;
	// end inline asm
	// begin inline asm
	shfl.sync.down.b32 %r857, %r858, %r859, %r293, %r861;
	// end inline asm
	add.s32 	%r320, %r439, 4;
	setp.gt.s32 	%p63, %r320, %r293;
	@%p63 bra 	$L__BB1_189;
	mov.b64 	%rd223, {%r852, %r857};
	mov.b64 	%fd491, %rd223;
	mov.b64 	%rd224, {%r842, %r847};
	mov.b64 	%fd492, %rd224;
	mov.b64 	%rd225, {%r832, %r837};
	mov.b64 	%fd493, %rd225;
	add.s32 	%r321, %r822, %r2640;
	setp.eq.s32 	%p64, %r2640, 0;
	add.f64 	%fd494, %fd1241, %fd493;
	add.f64 	%fd495, %fd1242, %fd492;
	add.f64 	%fd496, %fd1243, %fd491;
	selp.f64 	%fd1241, %fd494, %fd1241, %p64;
	selp.f64 	%fd1242, %fd495, %fd1242, %p64;
	selp.f64 	%fd1243, %fd496, %fd1243, %p64;
	mov.u32 	%r2640, %r321;
$L__BB1_189:
	mov.b32 	%r899, 8;
	mov.b32 	%r901, -1;
	// begin inline asm
	shfl.sync.down.b32 %r862, %r2640, %r899, %r293, %r901;
	// end inline asm
	// begin inline asm
	shfl.sync.down.b32 %r867, %r868, %r899, %r293, %r901;
	// end inline asm
	mov.b64 	%rd226, %fd1241;
	mov.b64 	{%r873, %r878}, %rd226;
	// begin inline asm
	shfl.sync.down.b32 %r872, %r873, %r899, %r293, %r901;
	// end inline asm
	// begin inline asm
	shfl.sync.down.b32 %r877, %r878, %r899, %r293, %r901;
	// end inline asm
	mov.b64 	%rd227, %fd1242;
	mov.b64 	{%r883, %r888}, %rd227;
	// begin inline asm
	shfl.sync.down.b32 %r882, %r883, %r899, %r293, %r901;
	// end inline asm
	// begin inline asm
	shfl.sync.down.b32 %r887, %r888, %r899, %r293, %r901;
	// end inline asm
	mov.b64 	%rd228, %fd1243;
	mov.b64 	{%r893, %r898}, %rd228;
	// begin inline asm
	shfl.sync.down.b32 %r892, %r893, %r899, %r293, %r901;
	// end inline asm
	// begin inline asm
	shfl.sync.down.b32 %r897, %r898, %r899, %r293, %r901;
	// end inline asm
	add.s32 	%r330, %r439, 8;
	setp.gt.s32 	%p65, %r330, %r293;
	@%p65 bra 	$L__BB1_191;
	mov.b64 	%rd229, {%r892, %r897};
	mov.b64 	%fd497, %rd229;
	mov.b64 	%rd230, {%r882, %r887};
	mov.b64 	%fd498, %rd230;
	mov.b64 	%rd231, {%r872, %r877};
	mov.b64 	%fd499, %rd231;
	add.s32 	%r331, %r862, %r2640;
	setp.eq.s32 	%p66, %r2640, 0;
	add.f64 	%fd500, %fd1241, %fd499;
	add.f64 	%fd501, %fd1242, %fd498;
	add.f64 	%fd502, %fd1243, %fd497;
	selp.f64 	%fd1241, %fd500, %fd1241, %p66;
	selp.f64 	%fd1242, %fd501, %fd1242, %p66;
	selp.f64 	%fd1243, %fd502, %fd1243, %p66;
	mov.u32 	%r2640, %r331;
$L__BB1_191:
	mov.b32 	%r939, 16;
	mov.b32 	%r941, -1;
	// begin inline asm
	shfl.sync.down.b32 %r902, %r2640, %r939, %r293, %r941;
	// end inline asm
	// begin inline asm
	shfl.sync.down.b32 %r907, %r908, %r939, %r293, %r941;
	// end inline asm
	mov.b64 	%rd232, %fd1241;
	mov.b64 	{%r913, %r918}, %rd232;
	// begin inline asm
	shfl.sync.down.b32 %r912, %r913, %r939, %r293, %r941;
	// end inline asm
	// begin inline asm
	shfl.sync.down.b32 %r917, %r918, %r939, %r293, %r941;
	// end inline asm
	mov.b64 	%rd233, %fd1242;
	mov.b64 	{%r923, %r928}, %rd233;
	// begin inline asm
	shfl.sync.down.b32 %r922, %r923, %r939, %r293, %r941;
	// end inline asm
	// begin inline asm
	shfl.sync.down.b32 %r927, %r928, %r939, %r293, %r941;
	// end inline asm
	mov.b64 	%rd234, %fd1243;
	mov.b64 	{%r933, %r938}, %rd234;
	// begin inline asm
	shfl.sync.down.b32 %r932, %r933, %r939, %r293, %r941;
	// end inline asm
	// begin inline asm
	shfl.sync.down.b32 %r937, %r938, %r939, %r293, %r941;
	// end inline asm
	add.s32 	%r340, %r439, 16;
	setp.gt.s32 	%p67, %r340, %r293;
	@%p67 bra 	$L__BB1_193;
	mov.b64 	%rd235, {%r932, %r937};
	mov.b64 	%fd503, %rd235;
	mov.b64 	%rd236, {%r922, %r927};
	mov.b64 	%fd504, %rd236;
	mov.b64 	%rd237, {%r912, %r917};
	mov.b64 	%fd505, %rd237;
	add.s32 	%r341, %r902, %r2640;
	setp.eq.s32 	%p68, %r2640, 0;
	add.f64 	%fd506, %fd1241, %fd505;
	add.f64 	%fd507, %fd1242, %fd504;
	add.f64 	%fd508, %fd1243, %fd503;
	selp.f64 	%fd1241, %fd506, %fd1241, %p68;
	selp.f64 	%fd1242, %fd507, %fd1242, %p68;
	selp.f64 	%fd1243, %fd508, %fd1243, %p68;
	mov.u32 	%r2640, %r341;
$L__BB1_193:
$L__BB1_194:
	setp.ne.s32 	%p69, %r2647, 101;
	mov.b32 	%r943, -1;
	vote.sync.all.pred 	%p70, %p69, %r943;
	not.pred 	%p71, %p70;
	@%p71 bra 	$L__BB1_212;
	mul.wide.s32 	%rd275, %r2649, 4;
	add.s64 	%rd91, %rd95, %rd275;
$L__BB1_196:
	// begin inline asm
	ld.relaxed.gpu.u32 %r2647, [%rd91];
	// end inline asm
	membar.gl;
	setp.eq.s32 	%p91, %r2647, 99;
	mov.b32 	%r980, -1;
	vote.sync.any.pred 	%p92, %p91, %r980;
	@%p92 bra 	$L__BB1_196;
	mov.f64 	%fd1262, 0d0000000000000000;
	setp.eq.s32 	%p93, %r2647, 101;
	@%p93 bra 	$L__BB1_200;
	setp.ne.s32 	%p94, %r2647, 100;
	mov.f64 	%fd1263, %fd1262;
	mov.f64 	%fd1264, %fd1262;
	@%p94 bra 	$L__BB1_201;
	mul.wide.s32 	%rd294, %r2649, 32;
	add.s64 	%rd287, %rd96, %rd294;
	// begin inline asm
	ld.cg.u64 %rd286, [%rd287];
	// end inline asm
	add.s64 	%rd289, %rd287, 8;
	// begin inline asm
	ld.cg.u64 %rd288, [%rd289];
	// end inline asm
	add.s64 	%rd291, %rd287, 16;
	// begin inline asm
	ld.cg.u64 %rd290, [%rd291];
	// end inline asm
	add.s64 	%rd293, %rd287, 24;
	// begin inline asm
	ld.cg.u64 %rd292, [%rd293];
	// end inline asm
	cvt.u32.u64 	%r2650, %rd286;
	mov.b64 	%fd1262, %rd288;
	mov.b64 	%fd1263, %rd290;
	mov.b64 	%fd1264, %rd292;
	bra.uni 	$L__BB1_201;
$L__BB1_200:
	mul.wide.s32 	%rd285, %r2649, 32;
	add.s64 	%rd278, %rd97, %rd285;
	// begin inline asm
	ld.cg.u64 %rd277, [%rd278];
	// end inline asm
	add.s64 	%rd280, %rd278, 8;
	// begin inline asm
	ld.cg.u64 %rd279, [%rd280];
	// end inline asm
	add.s64 	%rd282, %rd278, 16;
	// begin inline asm
	ld.cg.u64 %rd281, [%rd282];
	// end inline asm
	add.s64 	%rd284, %rd278, 24;
	// begin inline asm
	ld.cg.u64 %rd283, [%rd284];
	// end inline asm
	cvt.u32.u64 	%r2650, %rd277;
	mov.b64 	%fd1262, %rd279;
	mov.b64 	%fd1263, %rd281;
	mov.b64 	%fd1264, %rd283;
$L__BB1_201:
	mov.b32 	%r1021, -1;
	vote.sync.ballot.b32 	%r1022, %p93, %r1021;
	and.b32  	%r1023, %r1022, %r735;
	or.b32  	%r1024, %r1023, -2147483648;
	add.s32 	%r1025, %r1024, -1;
	not.b32 	%r1026, %r1024;
	and.b32  	%r1027, %r1026, %r1025;
	popc.b32 	%r351, %r1027;
	mov.b32 	%r1019, 1;
	// begin inline asm
	shfl.sync.down.b32 %r982, %r2650, %r1019, %r351, %r1021;
	// end inline asm
	// begin inline asm
	shfl.sync.down.b32 %r987, %r988, %r1019, %r351, %r1021;
	// end inline asm
	mov.b64 	%rd295, %fd1262;
	mov.b64 	{%r993, %r998}, %rd295;
	// begin inline asm
	shfl.sync.down.b32 %r992, %r993, %r1019, %r351, %r1021;
	// end inline asm
	// begin inline asm
	shfl.sync.down.b32 %r997, %r998, %r1019, %r351, %r1021;
	// end inline asm
	mov.b64 	%rd296, %fd1263;
	mov.b64 	{%r1003, %r1008}, %rd296;
	// begin inline asm
	shfl.sync.down.b32 %r1002, %r1003, %r1019, %r351, %r1021;
	// end inline asm
	// begin inline asm
	shfl.sync.down.b32 %r1007, %r1008, %r1019, %r351, %r1021;
	// end inline asm
	mov.b64 	%rd297, %fd1264;
	mov.b64 	{%r1013, %r1018}, %rd297;
	// begin inline asm
	shfl.sync.down.b32 %r1012, %r1013, %r1019, %r351, %r1021;
	// end inline asm
	// begin inline asm
	shfl.sync.down.b32 %r1017, %r1018, %r1019, %r351, %r1021;
	// end inline asm
	setp.ge.s32 	%p97, %r439, %r351;
	mov.u32 	%r2652, %r2650;
	@%p97 bra 	$L__BB1_203;
	mov.b64 	%rd298, {%r1012, %r1017};
	mov.b64 	%fd543, %rd298;
	mov.b64 	%rd299, {%r1002, %r1007};
	mov.b64 	%fd544, %rd299;
	mov.b64 	%rd300, {%r992, %r997};
	mov.b64 	%fd545, %rd300;
	add.s32 	%r2652, %r982, %r2650;
	setp.eq.s32 	%p98, %r2650, 0;
	add.f64 	%fd546, %fd1262, %fd545;
	add.f64 	%fd547, %fd1263, %fd544;
	add.f64 	%fd548, %fd1264, %fd543;
	selp.f64 	%fd1262, %fd546, %fd1262, %p98;
	selp.f64 	%fd1263, %fd547, %fd1263, %p98;
	selp.f64 	%fd1264, %fd548, %fd1264, %p98;
$L__BB1_203:
	mov.b32 	%r1065, 2;
	mov.b32 	%r1067, -1;
	// begin inline asm
	shfl.sync.down.b32 %r1028, %r2652, %r1065, %r351, %r1067;
	// end inline asm
	// begin inline asm
	shfl.sync.down.b32 %r1033, %r1034, %r1065, %r351, %r1067;
	// end inline asm
	mov.b64 	%rd301, %fd1262;
	mov.b64 	{%r1039, %r1044}, %rd301;
	// begin inline asm
	shfl.sync.down.b32 %r1038, %r1039, %r1065, %r351, %r1067;
	// end inline asm
	// begin inline asm
	shfl.sync.down.b32 %r1043, %r1044, %r1065, %r351, %r1067;
	// end inline asm
	mov.b64 	%rd302, %fd1263;
	mov.b64 	{%r1049, %r1054}, %rd302;
	// begin inline asm
	shfl.sync.down.b32 %r1048, %r1049, %r1065, %r351, %r1067;
	// end inline asm
	// begin inline asm
	shfl.sync.down.b32 %r1053, %r1054, %r1065, %r351, %r1067;
	// end inline asm
	mov.b64 	%rd303, %fd1264;
	mov.b64 	{%r1059, %r1064}, %rd303;
	// begin inline asm
	shfl.sync.down.b32 %r1058, %r1059, %r1065, %r351, %r1067;
	// end inline asm
	// begin inline asm
	shfl.sync.down.b32 %r1063, %r1064, %r1065, %r351, %r1067;
	// end inline asm
	setp.gt.s32 	%p99, %r310, %r351;
	@%p99 bra 	$L__BB1_205;
	mov.b64 	%rd304, {%r1058, %r1063};
	mov.b64 	%fd549, %rd304;
	mov.b64 	%rd305, {%r1048, %r1053};
	mov.b64 	%fd550, %rd305;
	mov.b64 	%rd306, {%r1038, %r1043};
	mov.b64 	%fd551, %rd306;
	add.s32 	%r368, %r1028, %r2652;
	setp.eq.s32 	%p100, %r2652, 0;
	add.f64 	%fd552, %fd1262, %fd551;
	add.f64 	%fd553, %fd1263, %fd550;
	add.f64 	%fd554, %fd1264, %fd549;
	selp.f64 	%fd1262, %fd552, %fd1262, %p100;
	selp.f64 	%fd1263, %fd553, %fd1263, %p100;
	selp.f64 	%fd1264, %fd554, %fd1264, %p100;
	mov.u32 	%r2652, %r368;
$L__BB1_205:
	mov.b32 	%r1105, 4;
	mov.b32 	%r1107, -1;
	// begin inline asm
	shfl.sync.down.b32 %r1068, %r2652, %r1105, %r351, %r1107;
	// end inline asm
	// begin inline asm
	shfl.sync.down.b32 %r1073, %r1074, %r1105, %r351, %r1107;
	// end inline asm
	mov.b64 	%rd307, %fd1262;
	mov.b64 	{%r1079, %r1084}, %rd307;
	// begin inline asm
	shfl.sync.down.b32 %r1078, %r1079, %r1105, %r351, %r1107;
	// end inline asm
	// begin inline asm
	shfl.sync.down.b32 %r1083, %r1084, %r1105, %r351, %r1107;
	// end inline asm
	mov.b64 	%rd308, %fd1263;
	mov.b64 	{%r1089, %r1094}, %rd308;
	// begin inline asm
	shfl.sync.down.b32 %r1088, %r1089, %r1105, %r351, %r1107;
	// end inline asm
	// begin inline asm
	shfl.sync.down.b32 %r1093, %r1094, %r1105, %r351, %r1107;
	// end inline asm
	mov.b64 	%rd309, %fd1264;
	mov.b64 	{%r1099, %r1104}, %rd309;
	// begin inline asm
	shfl.sync.down.b32 %r1098, %r1099, %r1105, %r351, %r1107;
	// end inline asm
	// begin inline asm
	shfl.sync.down.b32 %r1103, %r1104, %r1105, %r351, %r1107;
	// end inline asm
	setp.gt.s32 	%p101, %r320, %r351;
	@%p101 bra 	$L__BB1_207;
	mov.b64 	%rd310, {%r1098, %r1103};
	mov.b64 	%fd555, %rd310;
	mov.b64 	%rd311, {%r1088, %r1093};
	mov.b64 	%fd556, %rd311;
	mov.b64 	%rd312, {%r1078, %r1083};
	mov.b64 	%fd557, %rd312;
	add.s32 	%r377, %r1068, %r2652;
	setp.eq.s32 	%p102, %r2652, 0;
	add.f64 	%fd558, %fd1262, %fd557;
	add.f64 	%fd559, %fd1263, %fd556;
	add.f64 	%fd560, %fd1264, %fd555;
	selp.f64 	%fd1262, %fd558, %fd1262, %p102;
	selp.f64 	%fd1263, %fd559, %fd1263, %p102;
	selp.f64 	%fd1264, %fd560, %fd1264, %p102;
	mov.u32 	%r2652, %r377;
$L__BB1_207:
	mov.b32 	%r1145, 8;
	mov.b32 	%r1147, -1;
	// begin inline asm
	shfl.sync.down.b32 %r1108, %r2652, %r1145, %r351, %r1147;
	// end inline asm
	// begin inline asm
	shfl.sync.down.b32 %r1113, %r1114, %r1145, %r351, %r1147;
	// end inline asm
	mov.b64 	%rd313, %fd1262;
	mov.b64 	{%r1119, %r1124}, %rd313;
	// begin inline asm
	shfl.sync.down.b32 %r1118, %r1119, %r1145, %r351, %r1147;
	// end inline asm
	// begin inline asm
	shfl.sync.down.b32 %r1123, %r1124, %r1145, %r351, %r1147;
	// end inline asm
	mov.b64 	%rd314, %fd1263;
	mov.b64 	{%r1129, %r1134}, %rd314;
	// begin inline asm
	shfl.sync.down.b32 %r1128, %r1129, %r1145, %r351, %r1147;
	// end inline asm
	// begin inline asm
	shfl.sync.down.b32 %r1133, %r1134, %r1145, %r351, %r1147;
	// end inline asm
	mov.b64 	%rd315, %fd1264;
	mov.b64 	{%r1139, %r1144}, %rd315;
	// begin inline asm
	shfl.sync.down.b32 %r1138, %r1139, %r1145, %r351, %r1147;
	// end inline asm
	// begin inline asm
	shfl.sync.down.b32 %r1143, %r1144, %r1145, %r351, %r1147;
	// end inline asm
	setp.gt.s32 	%p103, %r330, %r351;
	@%p103 bra 	$L__BB1_209;
	mov.b64 	%rd316, {%r1138, %r1143};
	mov.b64 	%fd561, %rd316;
	mov.b64 	%rd317, {%r1128, %r1133};
	mov.b64 	%fd562, %rd317;
	mov.b64 	%rd318, {%r1118, %r1123};
	mov.b64 	%fd563, %rd318;
	add.s32 	%r386, %r1108, %r2652;
	setp.eq.s32 	%p104, %r2652, 0;
	add.f64 	%fd564, %fd1262, %fd563;
	add.f64 	%fd565, %fd1263, %fd562;
	add.f64 	%fd566, %fd1264, %fd561;
	selp.f64 	%fd1262, %fd564, %fd1262, %p104;
	selp.f64 	%fd1263, %fd565, %fd1263, %p104;
	selp.f64 	%fd1264, %fd566, %fd1264, %p104;
	mov.u32 	%r2652, %r386;
$L__BB1_209:
	mov.b32 	%r1185, 16;
	mov.b32 	%r1187, -1;
	// begin inline asm
	shfl.sync.down.b32 %r1148, %r2652, %r1185, %r351, %r1187;
	// end inline asm
	// begin inline asm
	shfl.sync.down.b32 %r1153, %r1154, %r1185, %r351, %r1187;
	// end inline asm
	mov.b64 	%rd319, %fd1262;
	mov.b64 	{%r1159, %r1164}, %rd319;
	// begin inline asm
	shfl.sync.down.b32 %r1158, %r1159, %r1185, %r351, %r1187;
	// end inline asm
	// begin inline asm
	shfl.sync.down.b32 %r1163, %r1164, %r1185, %r351, %r1187;
	// end inline asm
	mov.b64 	%rd320, %fd1263;
	mov.b64 	{%r1169, %r1174}, %rd320;
	// begin inline asm
	shfl.sync.down.b32 %r1168, %r1169, %r1185, %r351, %r1187;
	// end inline asm
	// begin inline asm
	shfl.sync.down.b32 %r1173, %r1174, %r1185, %r351, %r1187;
	// end inline asm
	mov.b64 	%rd321, %fd1264;
	mov.b64 	{%r1179, %r1184}, %rd321;
	// begin inline asm
	shfl.sync.down.b32 %r1178, %r1179, %r1185, %r351, %r1187;
	// end inline asm
	// begin inline asm
	shfl.sync.down.b32 %r1183, %r1184, %r1185, %r351, %r1187;
	// end inline asm
	setp.gt.s32 	%p105, %r340, %r351;
	@%p105 bra 	$L__BB1_211;
	mov.b64 	%rd322, {%r1178, %r1183};
	mov.b64 	%fd567, %rd322;
	mov.b64 	%rd323, {%r1168, %r1173};
	mov.b64 	%fd568, %rd323;
	mov.b64 	%rd324, {%r1158, %r1163};
	mov.b64 	%fd569, %rd324;
	add.s32 	%r395, %r1148, %r2652;
	setp.eq.s32 	%p106, %r2652, 0;
	add.f64 	%fd570, %fd1262, %fd569;
	add.f64 	%fd571, %fd1263, %fd568;
	add.f64 	%fd572, %fd1264, %fd567;
	selp.f64 	%fd1262, %fd570, %fd1262, %p106;
	selp.f64 	%fd1263, %fd571, %fd1263, %p106;
	selp.f64 	%fd1264, %fd572, %fd1264, %p106;
	mov.u32 	%r2652, %r395;
$L__BB1_211:
	add.s32 	%r397, %r2652, %r2640;
	setp.eq.s32 	%p107, %r2640, 0;
	add.f64 	%fd573, %fd1241, %fd1262;
	add.f64 	%fd574, %fd1242, %fd1263;
	add.f64 	%fd575, %fd1243, %fd1264;
	selp.f64 	%fd1241, %fd573, %fd1241, %p107;
	selp.f64 	%fd1242, %fd574, %fd1242, %p107;
	selp.f64 	%fd1243, %fd575, %fd1243, %p107;
	add.s32 	%r2649, %r2649, -32;
	mov.u32 	%r2640, %r397;
	bra.uni 	$L__BB1_194;
$L__BB1_212:
	setp.ne.s32 	%p72, %r256, 0;
	@%p72 bra 	$L__BB1_214;
	add.s32 	%r946, %r2640, %r285;
	setp.eq.s32 	%p73, %r285, 0;
	add.f64 	%fd509, %fd214, %fd1241;
	add.f64 	%fd510, %fd215, %fd1242;
	add.f64 	%fd511, %fd216, %fd1243;
	selp.f64 	%fd512, %fd509, %fd214, %p73;
	selp.f64 	%fd513, %fd510, %fd215, %p73;
	selp.f64 	%fd514, %fd511, %fd216, %p73;
	mul.wide.u32 	%rd247, %r1, 32;
	add.s64 	%rd248, %rd97, %rd247;
	add.s64 	%rd238, %rd248, 1024;
	mov.b64 	%rd241, %fd512;
	mov.b64 	%rd243, %fd513;
	mov.b64 	%rd245, %fd514;
	mov.b64 	%rd239, {%r946, %r947};
	// begin inline asm
	st.cg.u64 [%rd238], %rd239;
	// end inline asm
	add.s64 	%rd240, %rd248, 1032;
	// begin inline asm
	st.cg.u64 [%rd240], %rd241;
	// end inline asm
	add.s64 	%rd242, %rd248, 1040;
	// begin inline asm
	st.cg.u64 [%rd242], %rd243;
	// end inline asm
	add.s64 	%rd244, %rd248, 1048;
	// begin inline asm
	st.cg.u64 [%rd244], %rd245;
	// end inline asm
	mul.wide.u32 	%rd249, %r1, 4;
	add.s64 	%rd250, %rd95, %rd249;
	add.s64 	%rd246, %rd250, 128;
	mov.b32 	%r945, 101;
	// begin inline asm
	st.release.gpu.u32 [%rd246], %r945;
	// end inline asm
	st.shared.u32 	[_ZN6thrust24THRUST_300001_SM_1000_NS8cuda_cub4core6detail5shmemE+328], %r2640;
	st.shared.v2.f64 	[_ZN6thrust24THRUST_300001_SM_1000_NS8cuda_cub4core6detail5shmemE+336], {%fd1241, %fd1242};
	st.shared.f64 	[_ZN6thrust24THRUST_300001_SM_1000_NS8cuda_cub4core6detail5shmemE+352], %fd1243;
	st.shared.u32 	[_ZN6thrust24THRUST_300001_SM_1000_NS8cuda_cub4core6detail5shmemE+360], %r946;
	st.shared.v2.f64 	[_ZN6thrust24THRUST_300001_SM_1000_NS8cuda_cub4core6detail5shmemE+368], {%fd512, %fd513};
	st.shared.f64 	[_ZN6thrust24THRUST_300001_SM_1000_NS8cuda_cub4core6detail5shmemE+384], %fd514;
$L__BB1_214:
	setp.ne.s32 	%p74, %r439, 0;
	@%p74 bra 	$L__BB1_216;
	st.shared.u32 	[_ZN6thrust24THRUST_300001_SM_1000_NS8cuda_cub4core6detail5shmemE+264], %r2640;
	st.shared.v2.f64 	[_ZN6thrust24THRUST_300001_SM_1000_NS8cuda_cub4core6detail5shmemE+272], {%fd1241, %fd1242};
	st.shared.f64 	[_ZN6thrust24THRUST_300001_SM_1000_NS8cuda_cub4core6detail5shmemE+288], %fd1243;
	mov.u32 	%r2656, %r2640;
	mov.f64 	%fd1280, %fd1241;
	mov.f64 	%fd1281, %fd1242;
	mov.f64 	%fd1282, %fd1243;
$L__BB1_216:
	setp.eq.s32 	%p75, %r256, 0;
	bar.sync 	0;
	@%p75 bra 	$L__BB1_218;
	ld.shared.u32 	%r948, [_ZN6thrust24THRUST_300001_SM_1000_NS8cuda_cub4core6detail5shmemE+264];
	ld.shared.v2.f64 	{%fd515, %fd516}, [_ZN6thrust24THRUST_300001_SM_1000_NS8cuda_cub4core6detail5shmemE+272];
	ld.shared.f64 	%fd517, [_ZN6thrust24THRUST_300001_SM_1000_NS8cuda_cub4core6detail5shmemE+288];
	add.s32 	%r400, %r948, %r2656;
	setp.eq.s32 	%p76, %r2656, 0;
	add.f64 	%fd518, %fd1280, %fd515;
	add.f64 	%fd519, %fd1281, %fd516;
	add.f64 	%fd520, %fd1282, %fd517;
	selp.f64 	%fd1280, %fd518, %fd1280, %p76;
	selp.f64 	%fd1281, %fd519, %fd1281, %p76;
	selp.f64 	%fd1282, %fd520, %fd1282, %p76;
	mov.u32 	%r2656, %r400;
$L__BB1_218:
	add.s32 	%r402, %r2656, %r280;
	add.f64 	%fd521, %fd1280, %fd196;
	add.f64 	%fd522, %fd1281, %fd197;
	add.f64 	%fd523, %fd1282, %fd198;
	selp.f64 	%fd313, %fd196, %fd521, %p3;
	selp.f64 	%fd314, %fd197, %fd522, %p3;
	selp.f64 	%fd315, %fd198, %fd523, %p3;
	add.s32 	%r403, %r281, %r2656;
	add.f64 	%fd524, %fd313, %fd199;
	add.f64 	%fd525, %fd314, %fd200;
	add.f64 	%fd526, %fd315, %fd201;
	selp.f64 	%fd316, %fd199, %fd524, %p4;
	selp.f64 	%fd317, %fd200, %fd525, %p4;
	selp.f64 	%fd318, %fd201, %fd526, %p4;
	ld.shared.u32 	%r404, [_ZN6thrust24THRUST_300001_SM_1000_NS8cuda_cub4core6detail5shmemE+392];
	ld.shared.u32 	%r2665, [_ZN6thrust24THRUST_300001_SM_1000_NS8cuda_cub4core6detail5shmemE+360];
	ld.shared.v2.f64 	{%fd320, %fd319}, [_ZN6thrust24THRUST_300001_SM_1000_NS8cuda_cub4core6detail5shmemE+368];
	ld.shared.f64 	%fd321, [_ZN6thrust24THRUST_300001_SM_1000_NS8cuda_cub4core6detail5shmemE+384];
	ld.shared.u32 	%r406, [_ZN6thrust24THRUST_300001_SM_1000_NS8cuda_cub4core6detail5shmemE+328];
	setp.lt.s32 	%p77, %r404, 257;
	@%p77 bra 	$L__BB1_232;
	bar.sync 	0;
	not.pred 	%p81, %p3;
	@%p81 bra 	$L__BB1_221;
	sub.s32 	%r949, %r2656, %r406;
	shl.b32 	%r950, %r949, 5;
	mov.u32 	%r951, _ZN6thrust24THRUST_300001_SM_1000_NS8cuda_cub4core6detail5shmemE;
	add.s32 	%r952, %r951, %r950;
	st.shared.u32 	[%r952], %r2639;
	st.shared.f64 	[%r952+8], %fd1280;
	st.shared.v2.f64 	[%r952+16], {%fd1281, %fd1282};
$L__BB1_221:
	not.pred 	%p82, %p4;
	@%p82 bra 	$L__BB1_223;
	sub.s32 	%r953, %r402, %r406;
	shl.b32 	%r954, %r953, 5;
	mov.u32 	%r955, _ZN6thrust24THRUST_300001_SM_1000_NS8cuda_cub4core6detail5shmemE;
	add.s32 	%r956, %r955, %r954;
	st.shared.u32 	[%r956], %r272;
	st.shared.f64 	[%r956+8], %fd313;
	st.shared.v2.f64 	[%r956+16], {%fd314, %fd315};
$L__BB1_223:
	not.pred 	%p83, %p5;
	@%p83 bra 	$L__BB1_225;
	sub.s32 	%r957, %r403, %r406;
	shl.b32 	%r958, %r957, 5;
	mov.u32 	%r959, _ZN6thrust24THRUST_300001_SM_1000_NS8cuda_cub4core6detail5shmemE;
	add.s32 	%r960, %r959, %r958;
	st.shared.u32 	[%r960], %r273;
	st.shared.f64 	[%r960+8], %fd316;
	st.shared.v2.f64 	[%r960+16], {%fd317, %fd318};
$L__BB1_225:
	bar.sync 	0;
	setp.ge.s32 	%p84, %r256, %r404;
	@%p84 bra 	$L__BB1_238;
	not.b32 	%r961, %r256;
	add.s32 	%r407, %r404, %r961;
	and.b32  	%r962, %r407, 768;
	setp.eq.s32 	%p85, %r962, 768;
	mov.u32 	%r2664, %r256;
	@%p85 bra 	$L__BB1_229;
	shr.u32 	%r963, %r407, 8;
	add.s32 	%r964, %r963, 1;
	and.b32  	%r965, %r964, 3;
	shl.b32 	%r966, %r256, 5;
	mov.u32 	%r967, _ZN6thrust24THRUST_300001_SM_1000_NS8cuda_cub4core6detail5shmemE;
	add.s32 	%r968, %r966, %r967;
	add.s32 	%r2660, %r968, 16;
	neg.s32 	%r2659, %r965;
	add.s32 	%r2658, %r256, %r406;
	add.s64 	%rd92, %rd8, 16;
	shl.b32 	%r969, %r964, 8;
	and.b32  	%r970, %r969, 768;
	add.s32 	%r2664, %r256, %r970;
$L__BB1_228:
	.pragma "nounroll";
	mul.wide.s32 	%rd263, %r2658, 4;
	add.s64 	%rd264, %rd7, %rd263;
	mul.wide.s32 	%rd265, %r2658, 24;
	add.s64 	%rd266, %rd92, %rd265;
	ld.shared.u32 	%r971, [%r2660+-16];
	ld.shared.f64 	%fd527, [%r2660+-8];
	ld.shared.v2.f64 	{%fd528, %fd529}, [%r2660];
	st.global.u32 	[%rd264], %r971;
	st.global.f64 	[%rd266+-16], %fd527;
	st.global.f64 	[%rd266+-8], %fd528;
	st.global.f64 	[%rd266], %fd529;
	add.s32 	%r2660, %r2660, 8192;
	add.s32 	%r2659, %r2659, 1;
	setp.ne.s32 	%p86, %r2659, 0;
	add.s32 	%r2658, %r2658, 256;
	@%p86 bra 	$L__BB1_228;
$L__BB1_229:
	setp.lt.u32 	%p87, %r407, 768;
	@%p87 bra 	$L__BB1_238;
	shl.b32 	%r972, %r2664, 5;
	mov.u32 	%r973, _ZN6thrust24THRUST_300001_SM_1000_NS8cuda_cub4core6detail5shmemE;
	add.s32 	%r974, %r972, %r973;
	add.s32 	%r2663, %r974, 24592;
	add.s64 	%rd93, %rd7, 2048;
	add.s32 	%r2662, %r2664, %r406;
	add.s64 	%rd94, %rd8, 12288;
$L__BB1_231:
	mul.wide.s32 	%rd267, %r2662, 4;
	add.s64 	%rd268, %rd93, %rd267;
	mul.wide.s32 	%rd269, %r2662, 24;
	add.s64 	%rd270, %rd94, %rd269;
	ld.shared.u32 	%r975, [%r2663+-24592];
	ld.shared.f64 	%fd530, [%r2663+-24584];
	ld.shared.v2.f64 	{%fd531, %fd532}, [%r2663+-24576];
	st.global.u32 	[%rd268+-2048], %r975;
	st.global.f64 	[%rd270+-12288], %fd530;
	st.global.f64 	[%rd270+-12280], %fd531;
	st.global.f64 	[%rd270+-12272], %fd532;
	ld.shared.u32 	%r976, [%r2663+-16400];
	ld.shared.f64 	%fd533, [%r2663+-16392];
	ld.shared.v2.f64 	{%fd534, %fd535}, [%r2663+-16384];
	st.global.u32 	[%rd268+-1024], %r976;
	st.global.f64 	[%rd270+-6144], %fd533;
	st.global.f64 	[%rd270+-6136], %fd534;
	st.global.f64 	[%rd270+-6128], %fd535;
	ld.shared.u32 	%r977, [%r2663+-8208];
	ld.shared.f64 	%fd536, [%r2663+-8200];
	ld.shared.v2.f64 	{%fd537, %fd538}, [%r2663+-8192];
	st.global.u32 	[%rd268], %r977;
	st.global.f64 	[%rd270], %fd536;
	st.global.f64 	[%rd270+8], %fd537;
	st.global.f64 	[%rd270+16], %fd538;
	ld.shared.u32 	%r978, [%r2663+-16];
	ld.shared.f64 	%fd539, [%r2663+-8];
	ld.shared.v2.f64 	{%fd540, %fd541}, [%r2663];
	st.global.u32 	[%rd268+1024], %r978;
	st.global.f64 	[%rd270+6144], %fd539;
	st.global.f64 	[%rd270+6152], %fd540;
	st.global.f64 	[%rd270+6160], %fd541;
	add.s32 	%r2664, %r2664, 1024;
	add.s32 	%r2663, %r2663, 32768;
	add.s32 	%r2662, %r2662, 1024;
	setp.lt.s32 	%p88, %r2664, %r404;
	@%p88 bra 	$L__BB1_231;
	bra.uni 	$L__BB1_238;
$L__BB1_232:
	not.pred 	%p78, %p3;
	@%p78 bra 	$L__BB1_234;
	mul.wide.s32 	%rd251, %r2656, 4;
	add.s64 	%rd252, %rd7, %rd251;
	st.global.u32 	[%rd252], %r2639;
	mul.wide.s32 	%rd253, %r2656, 24;
	add.s64 	%rd254, %rd8, %rd253;
	st.global.f64 	[%rd254], %fd1280;
	st.global.f64 	[%rd254+8], %fd1281;
	st.global.f64 	[%rd254+16], %fd1282;
$L__BB1_234:
	not.pred 	%p79, %p4;
	@%p79 bra 	$L__BB1_236;
	mul.wide.s32 	%rd255, %r402, 4;
	add.s64 	%rd256, %rd7, %rd255;
	st.global.u32 	[%rd256], %r272;
	mul.wide.s32 	%rd257, %r402, 24;
	add.s64 	%rd258, %rd8, %rd257;
	st.global.f64 	[%rd258], %fd313;
	st.global.f64 	[%rd258+8], %fd314;
	st.global.f64 	[%rd258+16], %fd315;
$L__BB1_236:
	not.pred 	%p80, %p5;
	@%p80 bra 	$L__BB1_238;
	mul.wide.s32 	%rd259, %r403, 4;
	add.s64 	%rd260, %rd7, %rd259;
	st.global.u32 	[%rd260], %r273;
	mul.wide.s32 	%rd261, %r403, 24;
	add.s64 	%rd262, %rd8, %rd261;
	st.global.f64 	[%rd262], %fd316;
	st.global.f64 	[%rd262+8], %fd317;
	st.global.f64 	[%rd262+16], %fd318;
$L__BB1_238:
	setp.ne.s32 	%p89, %r256, 255;
	@%p89 bra 	$L__BB1_242;
	setp.ne.s32 	%p90, %r3, 768;
	@%p90 bra 	$L__BB1_241;
	mul.wide.s32 	%rd271, %r2665, 4;
	add.s64 	%rd272, %rd7, %rd271;
	st.global.u32 	[%rd272], %r274;
	mul.wide.s32 	%rd273, %r2665, 24;
	add.s64 	%rd274, %rd8, %rd273;
	st.global.f64 	[%rd274], %fd320;
	st.global.f64 	[%rd274+8], %fd319;
	st.global.f64 	[%rd274+16], %fd321;
	add.s32 	%r2665, %r2665, 1;
$L__BB1_241:
	st.global.u32 	[%rd1], %r2665;
$L__BB1_242:
	ret;

}
	// .globl	_ZN6thrust24THRUST_300001_SM_1000_NS8cuda_cub4core6detail13_kernel_agentINS1_15__reduce_by_key9InitAgentIN3cub18CUB_300001_SM_100024ReduceByKeyScanTileStateI5VoxellLb0EEElPlEEJSB_lSC_EEEvDpT0_
.visible .entry _ZN6thrust24THRUST_300001_SM_1000_NS8cuda_cub4core6detail13_kernel_agentINS1_15__reduce_by_key9InitAgentIN3cub18CUB_300001_SM_100024ReduceByKeyScanTileStateI5VoxellLb0EEElPlEEJSB_lSC_EEEvDpT0_(
	.param .align 8 .b8 _ZN6thrust24THRUST_300001_SM_1000_NS8cuda_cub4core6detail13_kernel_agentINS1_15__reduce_by_key9InitAgentIN3cub18CUB_300001_SM_100024ReduceByKeyScanTileStateI5VoxellLb0EEElPlEEJSB_lSC_EEEvDpT0__param_0[24],
	.param .u64 _ZN6thrust24THRUST_300001_SM_1000_NS8cuda_cub4core6detail13_kernel_agentINS1_15__reduce_by_key9InitAgentIN3cub18CUB_300001_SM_100024ReduceByKeyScanTileStateI5VoxellLb0EEElPlEEJSB_lSC_EEEvDpT0__param_1,
	.param .u64 .ptr .align 1 _ZN6thrust24THRUST_300001_SM_1000_NS8cuda_cub4core6detail13_kernel_agentINS1_15__reduce_by_key9InitAgentIN3cub18CUB_300001_SM_100024ReduceByKeyScanTileStateI5VoxellLb0EEElPlEEJSB_lSC_EEEvDpT0__param_2
)
.maxntid 128
{
	.reg .pred 	%p<6>;
	.reg .b32 	%r<10>;
	.reg .b64 	%rd<10>;

	ld.param.u64 	%rd3, [_ZN6thrust24THRUST_300001_SM_1000_NS8cuda_cub4core6detail13_kernel_agentINS1_15__reduce_by_key9InitAgentIN3cub18CUB_300001_SM_100024ReduceByKeyScanTileStateI5VoxellLb0EEElPlEEJSB_lSC_EEEvDpT0__param_0];
	ld.param.u32 	%r4, [_ZN6thrust24THRUST_300001_SM_1000_NS8cuda_cub4core6detail13_kernel_agentINS1_15__reduce_by_key9InitAgentIN3cub18CUB_300001_SM_100024ReduceByKeyScanTileStateI5VoxellLb0EEElPlEEJSB_lSC_EEEvDpT0__param_1];
	ld.param.u64 	%rd2, [_ZN6thrust24THRUST_300001_SM_1000_NS8cuda_cub4core6detail13_kernel_agentINS1_15__reduce_by_key9InitAgentIN3cub18CUB_300001_SM_100024ReduceByKeyScanTileStateI5VoxellLb0EEElPlEEJSB_lSC_EEEvDpT0__param_2];
	cvta.to.global.u64 	%rd1, %rd3;
	mov.u32 	%r1, %ctaid.x;
	mov.u32 	%r5, %ntid.x;
	mov.u32 	%r2, %tid.x;
	mad.lo.s32 	%r3, %r1, %r5, %r2;
	setp.ge.s32 	%p1, %r3, %r4;
	@%p1 bra 	$L__BB2_2;
	mul.wide.s32 	%rd4, %r3, 4;
	add.s64 	%rd5, %rd1, %rd4;
	mov.b32 	%r6, 99;
	st.global.u32 	[%rd5+128], %r6;
$L__BB2_2:
	setp.ne.s32 	%p2, %r1, 0;
	setp.gt.u32 	%p3, %r2, 31;
	or.pred  	%p4, %p2, %p3;
	@%p4 bra 	$L__BB2_4;
	mul.wide.u32 	%rd6, %r2, 4;
	add.s64 	%rd7, %rd1, %rd6;
	mov.b32 	%r8, 0;
	st.global.u32 	[%rd7], %r8;
$L__BB2_4:
	or.b32  	%r9, %r1, %r2;
	setp.ne.s32 	%p5, %r9, 0;
	@%p5 bra 	$L__BB2_6;
	cvta.to.global.u64 	%rd8, %rd2;
	mov.b64 	%rd9, 0;
	st.global.u64 	[%rd8], %rd9;
$L__BB2_6:
	ret;

}
	// .globl	_ZN6thrust24THRUST_300001_SM_1000_NS8cuda_cub4core6detail13_kernel_agentINS1_15__reduce_by_key16ReduceByKeyAgentINS0_10device_ptrIiEENS7_I5VoxelEES8_SA_N4cuda3std3__48equal_toIiEENSD_4plusIS9_EEPllEEJS8_SA_S8_SA_SI_N3cub18CUB_300001_SM_100024ReduceByKeyScanTileStateIS9_lLb0EEESF_SH_llEEEvDpT0_
.visible .entry _ZN6thrust24THRUST_300001_SM_1000_NS8cuda_cub4core6detail13_kernel_agentINS1_15__reduce_by_key16ReduceByKeyAgentINS0_10device_ptrIiEENS7_I5VoxelEES8_SA_N4cuda3std3__48equal_toIiEENSD_4plusIS9_EEPllEEJS8_SA_S8_SA_SI_N3cub18CUB_300001_SM_100024ReduceByKeyScanTileStateIS9_lLb0EEESF_SH_llEEEvDpT0_(
	.param .align 8 .b8 _ZN6thrust24THRUST_300001_SM_1000_NS8cuda_cub4core6detail13_kernel_agentINS1_15__reduce_by_key16ReduceByKeyAgentINS0_10device_ptrIiEENS7_I5VoxelEES8_SA_N4cuda3std3__48equal_toIiEENSD_4plusIS9_EEPllEEJS8_SA_S8_SA_SI_N3cub18CUB_300001_SM_100024ReduceByKeyScanTileStateIS9_lLb0EEESF_SH_llEEEvDpT0__param_0[8],
	.param .align 8 .b8 _ZN6thrust24THRUST_300001_SM_1000_NS8cuda_cub4core6detail13_kernel_agentINS1_15__reduce_by_key16ReduceByKeyAgentINS0_10device_ptrIiEENS7_I5VoxelEES8_SA_N4cuda3std3__48equal_toIiEENSD_4plusIS9_EEPllEEJS8_SA_S8_SA_SI_N3cub18CUB_300001_SM_100024ReduceByKeyScanTileStateIS9_lLb0EEESF_SH_llEEEvDpT0__param_1[8],
	.param .align 8 .b8 _ZN6thrust24THRUST_300001_SM_1000_NS8cuda_cub4core6detail13_kernel_agentINS1_15__reduce_by_key16ReduceByKeyAgentINS0_10device_ptrIiEENS7_I5VoxelEES8_SA_N4cuda3std3__48equal_toIiEENSD_4plusIS9_EEPllEEJS8_SA_S8_SA_SI_N3cub18CUB_300001_SM_100024ReduceByKeyScanTileStateIS9_lLb0EEESF_SH_llEEEvDpT0__param_2[8],
	.param .align 8 .b8 _ZN6thrust24THRUST_300001_SM_1000_NS8cuda_cub4core6detail13_kernel_agentINS1_15__reduce_by_key16ReduceByKeyAgentINS0_10device_ptrIiEENS7_I5VoxelEES8_SA_N4cuda3std3__48equal_toIiEENSD_4plusIS9_EEPllEEJS8_SA_S8_SA_SI_N3cub18CUB_300001_SM_100024ReduceByKeyScanTileStateIS9_lLb0EEESF_SH_llEEEvDpT0__param_3[8],
	.param .u64 .ptr .align 1 _ZN6thrust24THRUST_300001_SM_1000_NS8cuda_cub4core6detail13_kernel_agentINS1_15__reduce_by_key16ReduceByKeyAgentINS0_10device_ptrIiEENS7_I5VoxelEES8_SA_N4cuda3std3__48equal_toIiEENSD_4plusIS9_EEPllEEJS8_SA_S8_SA_SI_N3cub18CUB_300001_SM_100024ReduceByKeyScanTileStateIS9_lLb0EEESF_SH_llEEEvDpT0__param_4,
	.param .align 8 .b8 _ZN6thrust24THRUST_300001_SM_1000_NS8cuda_cub4core6detail13_kernel_agentINS1_15__reduce_by_key16ReduceByKeyAgentINS0_10device_ptrIiEENS7_I5VoxelEES8_SA_N4cuda3std3__48equal_toIiEENSD_4plusIS9_EEPllEEJS8_SA_S8_SA_SI_N3cub18CUB_300001_SM_100024ReduceByKeyScanTileStateIS9_lLb0EEESF_SH_llEEEvDpT0__param_5[24],
	.param .align 1 .b8 _ZN6thrust24THRUST_300001_SM_1000_NS8cuda_cub4core6detail13_kernel_agentINS1_15__reduce_by_key16ReduceByKeyAgentINS0_10device_ptrIiEENS7_I5VoxelEES8_SA_N4cuda3std3__48equal_toIiEENSD_4plusIS9_EEPllEEJS8_SA_S8_SA_SI_N3cub18CUB_300001_SM_100024ReduceByKeyScanTileStateIS9_lLb0EEESF_SH_llEEEvDpT0__param_6[1],
	.param .align 1 .b8 _ZN6thrust24THRUST_300001_SM_1000_NS8cuda_cub4core6detail13_kernel_agentINS1_15__reduce_by_key16ReduceByKeyAgentINS0_10device_ptrIiEENS7_I5VoxelEES8_SA_N4cuda3std3__48equal_toIiEENSD_4plusIS9_EEPllEEJS8_SA_S8_SA_SI_N3cub18CUB_300001_SM_100024ReduceByKeyScanTileStateIS9_lLb0EEESF_SH_llEEEvDpT0__param_7[1],
	.param .u64 _ZN6thrust24THRUST_300001_SM_1000_NS8cuda_cub4core6detail13_kernel_agentINS1_15__reduce_by_key16ReduceByKeyAgentINS0_10device_ptrIiEENS7_I5VoxelEES8_SA_N4cuda3std3__48equal_toIiEENSD_4plusIS9_EEPllEEJS8_SA_S8_SA_SI_N3cub18CUB_300001_SM_100024ReduceByKeyScanTileStateIS9_lLb0EEESF_SH_llEEEvDpT0__param_8,
	.param .u64 _ZN6thrust24THRUST_300001_SM_1000_NS8cuda_cub4core6detail13_kernel_agentINS1_15__reduce_by_key16ReduceByKeyAgentINS0_10device_ptrIiEENS7_I5VoxelEES8_SA_N4cuda3std3__48equal_toIiEENSD_4plusIS9_EEPllEEJS8_SA_S8_SA_SI_N3cub18CUB_300001_SM_100024ReduceByKeyScanTileStateIS9_lLb0EEESF_SH_llEEEvDpT0__param_9
)
.maxntid 256
{
	.reg .pred 	%p<305>;
	.reg .b32 	%r<2314>;
	.reg .b64 	%rd<1204>;
	.reg .b64 	%fd<1286>;

	ld.param.u64 	%rd261, [_ZN6thrust24THRUST_300001_SM_1000_NS8cuda_cub4core6detail13_kernel_agentINS1_15__reduce_by_key16ReduceByKeyAgentINS0_10device_ptrIiEENS7_I5VoxelEES8_SA_N4cuda3std3__48equal_toIiEENSD_4plusIS9_EEPllEEJS8_SA_S8_SA_SI_N3cub18CUB_300001_SM_100024ReduceByKeyScanTileStateIS9_lLb0EEESF_SH_llEEEvDpT0__param_5+16];
	ld.param.u64 	%rd260, [_ZN6thrust24THRUST_300001_SM_1000_NS8cuda_cub4core6detail13_kernel_agentINS1_15__reduce_by_key16ReduceByKeyAgentINS0_10device_ptrIiEENS7_I5VoxelEES8_SA_N4cuda3std3__48equal_toIiEENSD_4plusIS9_EEPllEEJS8_SA_S8_SA_SI_N3cub18CUB_300001_SM_100024ReduceByKeyScanTileStateIS9_lLb0EEESF_SH_llEEEvDpT0__param_5+8];
	ld.param.u64 	%rd259, [_ZN6thrust24THRUST_300001_SM_1000_NS8cuda_cub4core6detail13_kernel_agentINS1_15__reduce_by_key16ReduceByKeyAgentINS0_10device_ptrIiEENS7_I5VoxelEES8_SA_N4cuda3std3__48equal_toIiEENSD_4plusIS9_EEPllEEJS8_SA_S8_SA_SI_N3cub18CUB_300001_SM_100024ReduceByKeyScanTileStateIS9_lLb0EEESF_SH_llEEEvDpT0__param_5];
	ld.param.u64 	%rd4, [_ZN6thrust24THRUST_300001_SM_1000_NS8cuda_cub4core6detail13_kernel_agentINS1_15__reduce_by_key16ReduceByKeyAgentINS0_10device_ptrIiEENS7_I5VoxelEES8_SA_N4cuda3std3__48equal_toIiEENSD_4plusIS9_EEPllEEJS8_SA_S8_SA_SI_N3cub18CUB_300001_SM_100024ReduceByKeyScanTileStateIS9_lLb0EEESF_SH_llEEEvDpT0__param_0];
	ld.param.u64 	%rd5, [_ZN6thrust24THRUST_300001_SM_1000_NS8cuda_cub4core6detail13_kernel_agentINS1_15__reduce_by_key16ReduceByKeyAgentINS0_10device_ptrIiEENS7_I5VoxelEES8_SA_N4cuda3std3__48equal_toIiEENSD_4plusIS9_EEPllEEJS8_SA_S8_SA_SI_N3cub18CUB_300001_SM_100024ReduceByKeyScanTileStateIS9_lLb0EEESF_SH_llEEEvDpT0__param_1];
	ld.param.u64 	%rd263, [_ZN6thrust24THRUST_300001_SM_1000_NS8cuda_cub4core6detail13_kernel_agentINS1_15__reduce_by_key16ReduceByKeyAgentINS0_10device_ptrIiEENS7_I5VoxelEES8_SA_N4cuda3std3__48equal_toIiEENSD_4plusIS9_EEPllEEJS8_SA_S8_SA_SI_N3cub18CUB_300001_SM_100024ReduceByKeyScanTileStateIS9_lLb0EEESF_SH_llEEEvDpT0__param_3];
	ld.param.u64 	%rd264, [_ZN6thrust24THRUST_300001_SM_1000_NS8cuda_cub4core6detail13_kernel_agentINS1_15__reduce_by_key16ReduceByKeyAgentINS0_10device_ptrIiEENS7_I5VoxelEES8_SA_N4cuda3std3__48equal_toIiEENSD_4plusIS9_EEPllEEJS8_SA_S8_SA_SI_N3cub18CUB_300001_SM_100024ReduceByKeyScanTileStateIS9_lLb0EEESF_SH_llEEEvDpT0__param_2];
	ld.param.u64 	%rd262, [_ZN6thrust24THRUST_300001_SM_1000_NS8cuda_cub4core6detail13_kernel_agentINS1_15__reduce_by_key16ReduceByKeyAgentINS0_10device_ptrIiEENS7_I5VoxelEES8_SA_N4cuda3std3__48equal_toIiEENSD_4plusIS9_EEPllEEJS8_SA_S8_SA_SI_N3cub18CUB_300001_SM_100024ReduceByKeyScanTileStateIS9_lLb0EEESF_SH_llEEEvDpT0__param_8];
	cvta.to.global.u64 	%rd6, %rd264;
	cvta.to.global.u64 	%rd7, %rd263;
	mov.u32 	%r1, %ctaid.x;
	mul.wide.u32 	%rd8, %r1, 768;
	sub.s64 	%rd9, %rd262, %rd8;
	setp.lt.s64 	%p6, %rd9, 769;
	@%p6 bra 	$L__BB3_105;
	setp.ne.s32 	%p166, %r1, 0;
	@%p166 bra 	$L__BB3_31;
	mov.u32 	%r2, %tid.x;
	and.b32  	%r2010, %r2, 31;
	and.b32  	%r2011, %r2, 992;
	mul.lo.s32 	%r2012, %r2011, 3;
	or.b32  	%r2013, %r2012, %r2010;
	cvt.u64.u32 	%rd1004, %r2013;
	add.s64 	%rd1005, %rd8, %rd1004;
	shl.b64 	%rd1006, %rd1005, 2;
	add.s64 	%rd982, %rd4, %rd1006;
	// begin inline asm
	ld.global.nc.u32 %r2005, [%rd982];
	// end inline asm
	add.s64 	%rd983, %rd982, 128;
	// begin inline asm
	ld.global.nc.u32 %r2006, [%rd983];
	// end inline asm
	add.s64 	%rd984, %rd982, 256;
	// begin inline asm
	ld.global.nc.u32 %r2007, [%rd984];
	// end inline asm
	// begin inline asm
	mov.u32 %r2008, %laneid;
	// end inline asm
	shr.u32 	%r4, %r2, 5;
	mad.lo.s32 	%r2014, %r4, 96, %r2008;
	shl.b32 	%r2015, %r2014, 2;
	mov.u32 	%r2016, _ZN6thrust24THRUST_300001_SM_1000_NS8cuda_cub4core6detail5shmemE;
	add.s32 	%r2017, %r2016, %r2015;
	st.shared.u32 	[%r2017], %r2005;
	st.shared.u32 	[%r2017+128], %r2006;
	st.shared.u32 	[%r2017+256], %r2007;
	bar.warp.sync 	-1;
	shl.b32 	%r2018, %r2008, 1;
	add.s32 	%r2019, %r2014, %r2018;
	shl.b32 	%r2020, %r2008, 3;
	add.s32 	%r2021, %r2017, %r2020;
	ld.shared.u32 	%r5, [%r2021];
	ld.shared.u32 	%r6, [%r2021+4];
	ld.shared.u32 	%r7, [%r2021+8];
	bar.sync 	0;
	mad.lo.s64 	%rd986, %rd1005, 24, %rd5;
	// begin inline asm
	ld.global.nc.u64 %rd985, [%rd986];
	// end inline asm
	add.s64 	%rd988, %rd986, 8;
	// begin inline asm
	ld.global.nc.u64 %rd987, [%rd988];
	// end inline asm
	add.s64 	%rd990, %rd986, 16;
	// begin inline asm
	ld.global.nc.u64 %rd989, [%rd990];
	// end inline asm
	add.s64 	%rd992, %rd986, 768;
	// begin inline asm
	ld.global.nc.u64 %rd991, [%rd992];
	// end inline asm
	add.s64 	%rd994, %rd986, 776;
	// begin inline asm
	ld.global.nc.u64 %rd993, [%rd994];
	// end inline asm
	add.s64 	%rd996, %rd986, 784;
	// begin inline asm
	ld.global.nc.u64 %rd995, [%rd996];
	// end inline asm
	add.s64 	%rd998, %rd986, 1536;
	// begin inline asm
	ld.global.nc.u64 %rd997, [%rd998];
	// end inline asm
	add.s64 	%rd1000, %rd986, 1544;
	// begin inline asm
	ld.global.nc.u64 %rd999, [%rd1000];
	// end inline asm
	add.s64 	%rd1002, %rd986, 1552;
	// begin inline asm
	ld.global.nc.u64 %rd1001, [%rd1002];
	// end inline asm
	mad.lo.s32 	%r2022, %r2014, 20, %r2017;
	st.shared.u64 	[%r2022], %rd985;
	st.shared.u64 	[%r2022+8], %rd987;
	st.shared.u64 	[%r2022+16], %rd989;
	st.shared.u64 	[%r2022+768], %rd991;
	st.shared.u64 	[%r2022+776], %rd993;
	st.shared.u64 	[%r2022+784], %rd995;
	st.shared.u64 	[%r2022+1536], %rd997;
	st.shared.u64 	[%r2022+1544], %rd999;
	st.shared.u64 	[%r2022+1552], %rd1001;
	bar.warp.sync 	-1;
	mad.lo.s32 	%r2023, %r2019, 20, %r2021;
	ld.shared.f64 	%fd1189, [%r2023];
	ld.shared.f64 	%fd1188, [%r2023+8];
	ld.shared.f64 	%fd1187, [%r2023+16];
	ld.shared.f64 	%fd4, [%r2023+24];
	ld.shared.f64 	%fd5, [%r2023+32];
	ld.shared.f64 	%fd6, [%r2023+40];
	ld.shared.f64 	%fd7, [%r2023+48];
	ld.shared.f64 	%fd8, [%r2023+56];
	ld.shared.f64 	%fd9, [%r2023+64];
	bar.sync 	0;
	shl.b32 	%r2024, %r2, 2;
	add.s32 	%r2025, %r2016, %r2024;
	add.s32 	%r8, %r2025, 1448;
	st.shared.u32 	[%r2025+1448], %r7;
	bar.sync 	0;
	setp.eq.s32 	%p257, %r2, 0;
	mov.b64 	%rd1124, 0;
	@%p257 bra 	$L__BB3_4;
	ld.shared.u32 	%r2294, [%r8+-4];
	setp.ne.s32 	%p258, %r2294, %r5;
	selp.u64 	%rd1124, 1, 0, %p258;
$L__BB3_4:
	setp.ne.s32 	%p259, %r5, %r6;
	selp.u64 	%rd12, 1, 0, %p259;
	setp.ne.s32 	%p260, %r6, %r7;
	selp.u64 	%rd1007, 1, 0, %p260;
	add.s64 	%rd1008, %rd1124, %rd12;
	add.f64 	%fd1007, %fd1189, %fd4;
	add.f64 	%fd1008, %fd1188, %fd5;
	add.f64 	%fd1009, %fd1187, %fd6;
	selp.f64 	%fd1010, %fd6, %fd1009, %p259;
	selp.f64 	%fd1011, %fd5, %fd1008, %p259;
	selp.f64 	%fd1012, %fd4, %fd1007, %p259;
	add.s64 	%rd1009, %rd1008, %rd1007;
	mov.b64 	{%r2027, %r2032}, %rd1009;
	add.f64 	%fd1013, %fd1012, %fd7;
	add.f64 	%fd1014, %fd1011, %fd8;
	add.f64 	%fd1015, %fd1010, %fd9;
	selp.f64 	%fd1016, %fd9, %fd1015, %p260;
	mov.b64 	%rd1010, %fd1016;
	mov.b64 	{%r2057, %r2062}, %rd1010;
	selp.f64 	%fd1017, %fd8, %fd1014, %p260;
	mov.b64 	%rd1011, %fd1017;
	mov.b64 	{%r2047, %r2052}, %rd1011;
	selp.f64 	%fd1018, %fd7, %fd1013, %p260;
	mov.b64 	%rd1012, %fd1018;
	mov.b64 	{%r2037, %r2042}, %rd1012;
	mov.b32 	%r2263, 1;
	mov.b32 	%r2264, 0;
	mov.b32 	%r2265, -1;
	// begin inline asm
	shfl.sync.up.b32 %r2026, %r2027, %r2263, %r2264, %r2265;
	// end inline asm
	// begin inline asm
	shfl.sync.up.b32 %r2031, %r2032, %r2263, %r2264, %r2265;
	// end inline asm
	mov.b64 	%rd1013, {%r2026, %r2031};
	// begin inline asm
	shfl.sync.up.b32 %r2036, %r2037, %r2263, %r2264, %r2265;
	// end inline asm
	// begin inline asm
	shfl.sync.up.b32 %r2041, %r2042, %r2263, %r2264, %r2265;
	// end inline asm
	mov.b64 	%rd1014, {%r2036, %r2041};
	mov.b64 	%fd1019, %rd1014;
	// begin inline asm
	shfl.sync.up.b32 %r2046, %r2047, %r2263, %r2264, %r2265;
	// end inline asm
	// begin inline asm
	shfl.sync.up.b32 %r2051, %r2052, %r2263, %r2264, %r2265;
	// end inline asm
	mov.b64 	%rd1015, {%r2046, %r2051};
	mov.b64 	%fd1020, %rd1015;
	// begin inline asm
	shfl.sync.up.b32 %r2056, %r2057, %r2263, %r2264, %r2265;
	// end inline asm
	// begin inline asm
	shfl.sync.up.b32 %r2061, %r2062, %r2263, %r2264, %r2265;
	// end inline asm
	mov.b64 	%rd1016, {%r2056, %r2061};
	mov.b64 	%fd1021, %rd1016;
	setp.eq.s64 	%p261, %rd1009, 0;
	add.f64 	%fd1022, %fd1018, %fd1019;
	add.f64 	%fd1023, %fd1017, %fd1020;
	add.f64 	%fd1024, %fd1016, %fd1021;
	selp.f64 	%fd1025, %fd1024, %fd1016, %p261;
	selp.f64 	%fd1026, %fd1023, %fd1017, %p261;
	selp.f64 	%fd1027, %fd1022, %fd1018, %p261;
	setp.lt.s32 	%p262, %r2008, 1;
	selp.f64 	%fd1028, %fd1016, %fd1025, %p262;
	mov.b64 	%rd1017, %fd1028;
	mov.b64 	{%r2097, %r2102}, %rd1017;
	selp.f64 	%fd1029, %fd1017, %fd1026, %p262;
	mov.b64 	%rd1018, %fd1029;
	mov.b64 	{%r2087, %r2092}, %rd1018;
	selp.f64 	%fd1030, %fd1018, %fd1027, %p262;
	mov.b64 	%rd1019, %fd1030;
	mov.b64 	{%r2077, %r2082}, %rd1019;
	selp.b64 	%rd1020, 0, %rd1013, %p262;
	add.s64 	%rd1021, %rd1020, %rd1009;
	mov.b64 	{%r2067, %r2072}, %rd1021;
	mov.b32 	%r2103, 2;
	// begin inline asm
	shfl.sync.up.b32 %r2066, %r2067, %r2103, %r2264, %r2265;
	// end inline asm
	// begin inline asm
	shfl.sync.up.b32 %r2071, %r2072, %r2103, %r2264, %r2265;
	// end inline asm
	mov.b64 	%rd1022, {%r2066, %r2071};
	// begin inline asm
	shfl.sync.up.b32 %r2076, %r2077, %r2103, %r2264, %r2265;
	// end inline asm
	// begin inline asm
	shfl.sync.up.b32 %r2081, %r2082, %r2103, %r2264, %r2265;
	// end inline asm
	mov.b64 	%rd1023, {%r2076, %r2081};
	mov.b64 	%fd1031, %rd1023;
	// begin inline asm
	shfl.sync.up.b32 %r2086, %r2087, %r2103, %r2264, %r2265;
	// end inline asm
	// begin inline asm
	shfl.sync.up.b32 %r2091, %r2092, %r2103, %r2264, %r2265;
	// end inline asm
	mov.b64 	%rd1024, {%r2086, %r2091};
	mov.b64 	%fd1032, %rd1024;
	// begin inline asm
	shfl.sync.up.b32 %r2096, %r2097, %r2103, %r2264, %r2265;
	// end inline asm
	// begin inline asm
	shfl.sync.up.b32 %r2101, %r2102, %r2103, %r2264, %r2265;
	// end inline asm
	mov.b64 	%rd1025, {%r2096, %r2101};
	mov.b64 	%fd1033, %rd1025;
	setp.eq.s64 	%p263, %rd1021, 0;
	add.f64 	%fd1034, %fd1030, %fd1031;
	add.f64 	%fd1035, %fd1029, %fd1032;
	add.f64 	%fd1036, %fd1028, %fd1033;
	selp.f64 	%fd1037, %fd1036, %fd1028, %p263;
	selp.f64 	%fd1038, %fd1035, %fd1029, %p263;
	selp.f64 	%fd1039, %fd1034, %fd1030, %p263;
	setp.lt.s32 	%p264, %r2008, 2;
	selp.f64 	%fd1040, %fd1028, %fd1037, %p264;
	mov.b64 	%rd1026, %fd1040;
	mov.b64 	{%r2137, %r2142}, %rd1026;
	selp.f64 	%fd1041, %fd1029, %fd1038, %p264;
	mov.b64 	%rd1027, %fd1041;
	mov.b64 	{%r2127, %r2132}, %rd1027;
	selp.f64 	%fd1042, %fd1030, %fd1039, %p264;
	mov.b64 	%rd1028, %fd1042;
	mov.b64 	{%r2117, %r2122}, %rd1028;
	selp.b64 	%rd1029, 0, %rd1022, %p264;
	add.s64 	%rd1030, %rd1029, %rd1021;
	mov.b64 	{%r2107, %r2112}, %rd1030;
	mov.b32 	%r2143, 4;
	// begin inline asm
	shfl.sync.up.b32 %r2106, %r2107, %r2143, %r2264, %r2265;
	// end inline asm
	// begin inline asm
	shfl.sync.up.b32 %r2111, %r2112, %r2143, %r2264, %r2265;
	// end inline asm
	mov.b64 	%rd1031, {%r2106, %r2111};
	// begin inline asm
	shfl.sync.up.b32 %r2116, %r2117, %r2143, %r2264, %r2265;
	// end inline asm
	// begin inline asm
	shfl.sync.up.b32 %r2121, %r2122, %r2143, %r2264, %r2265;
	// end inline asm
	mov.b64 	%rd1032, {%r2116, %r2121};
	mov.b64 	%fd1043, %rd1032;
	// begin inline asm
	shfl.sync.up.b32 %r2126, %r2127, %r2143, %r2264, %r2265;
	// end inline asm
	// begin inline asm
	shfl.sync.up.b32 %r2131, %r2132, %r2143, %r2264, %r2265;
	// end inline asm
	mov.b64 	%rd1033, {%r2126, %r2131};
	mov.b64 	%fd1044, %rd1033;
	// begin inline asm
	shfl.sync.up.b32 %r2136, %r2137, %r2143, %r2264, %r2265;
	// end inline asm
	// begin inline asm
	shfl.sync.up.b32 %r2141, %r2142, %r2143, %r2264, %r2265;
	// end inline asm
	mov.b64 	%rd1034, {%r2136, %r2141};
	mov.b64 	%fd1045, %rd1034;
	setp.eq.s64 	%p265, %rd1030, 0;
	add.f64 	%fd1046, %fd1042, %fd1043;
	add.f64 	%fd1047, %fd1041, %fd1044;
	add.f64 	%fd1048, %fd1040, %fd1045;
	selp.f64 	%fd1049, %fd1048, %fd1040, %p265;
	selp.f64 	%fd1050, %fd1047, %fd1041, %p265;
	selp.f64 	%fd1051, %fd1046, %fd1042, %p265;
	setp.lt.s32 	%p266, %r2008, 4;
	selp.f64 	%fd1052, %fd1040, %fd1049, %p266;
	mov.b64 	%rd1035, %fd1052;
	mov.b64 	{%r2177, %r2182}, %rd1035;
	selp.f64 	%fd1053, %fd1041, %fd1050, %p266;
	mov.b64 	%rd1036, %fd1053;
	mov.b64 	{%r2167, %r2172}, %rd1036;
	selp.f64 	%fd1054, %fd1042, %fd1051, %p266;
	mov.b64 	%rd1037, %fd1054;
	mov.b64 	{%r2157, %r2162}, %rd1037;
	selp.b64 	%rd1038, 0, %rd1031, %p266;
	add.s64 	%rd1039, %rd1038, %rd1030;
	mov.b64 	{%r2147, %r2152}, %rd1039;
	mov.b32 	%r2183, 8;
	// begin inline asm
	shfl.sync.up.b32 %r2146, %r2147, %r2183, %r2264, %r2265;
	// end inline asm
	// begin inline asm
	shfl.sync.up.b32 %r2151, %r2152, %r2183, %r2264, %r2265;
	// end inline asm
	mov.b64 	%rd1040, {%r2146, %r2151};
	// begin inline asm
	shfl.sync.up.b32 %r2156, %r2157, %r2183, %r2264, %r2265;
	// end inline asm
	// begin inline asm
	shfl.sync.up.b32 %r2161, %r2162, %r2183, %r2264, %r2265;
	// end inline asm
	mov.b64 	%rd1041, {%r2156, %r2161};
	mov.b64 	%fd1055, %rd1041;
	// begin inline asm
	shfl.sync.up.b32 %r2166, %r2167, %r2183, %r2264, %r2265;
	// end inline asm
	// begin inline asm
	shfl.sync.up.b32 %r2171, %r2172, %r2183, %r2264, %r2265;
	// end inline asm
	mov.b64 	%rd1042, {%r2166, %r2171};
	mov.b64 	%fd1056, %rd1042;
	// begin inline asm
	shfl.sync.up.b32 %r2176, %r2177, %r2183, %r2264, %r2265;
	// end inline asm
	// begin inline asm
	shfl.sync.up.b32 %r2181, %r2182, %r2183, %r2264, %r2265;
	// end inline asm
	mov.b64 	%rd1043, {%r2176, %r2181};
	mov.b64 	%fd1057, %rd1043;
	setp.eq.s64 	%p267, %rd1039, 0;
	add.f64 	%fd1058, %fd1054, %fd1055;
	add.f64 	%fd1059, %fd1053, %fd1056;
	add.f64 	%fd1060, %fd1052, %fd1057;
	selp.f64 	%fd1061, %fd1060, %fd1052, %p267;
	selp.f64 	%fd1062, %fd1059, %fd1053, %p267;
	selp.f64 	%fd1063, %fd1058, %fd1054, %p267;
	setp.lt.s32 	%p268, %r2008, 8;
	selp.f64 	%fd1064, %fd1052, %fd1061, %p268;
	mov.b64 	%rd1044, %fd1064;
	mov.b64 	{%r2217, %r2222}, %rd1044;
	selp.f64 	%fd1065, %fd1053, %fd1062, %p268;
	mov.b64 	%rd1045, %fd1065;
	mov.b64 	{%r2207, %r2212}, %rd1045;
	selp.f64 	%fd1066, %fd1054, %fd1063, %p268;
	mov.b64 	%rd1046, %fd1066;
	mov.b64 	{%r2197, %r2202}, %rd1046;
	selp.b64 	%rd1047, 0, %rd1040, %p268;
	add.s64 	%rd1048, %rd1047, %rd1039;
	mov.b64 	{%r2187, %r2192}, %rd1048;
	mov.b32 	%r2223, 16;
	// begin inline asm
	shfl.sync.up.b32 %r2186, %r2187, %r2223, %r2264, %r2265;
	// end inline asm
	// begin inline asm
	shfl.sync.up.b32 %r2191, %r2192, %r2223, %r2264, %r2265;
	// end inline asm
	mov.b64 	%rd1049, {%r2186, %r2191};
	// begin inline asm
	shfl.sync.up.b32 %r2196, %r2197, %r2223, %r2264, %r2265;
	// end inline asm
	// begin inline asm
	shfl.sync.up.b32 %r2201, %r2202, %r2223, %r2264, %r2265;
	// end inline asm
	mov.b64 	%rd1050, {%r2196, %r2201};
	mov.b64 	%fd1067, %rd1050;
	// begin inline asm
	shfl.sync.up.b32 %r2206, %r2207, %r2223, %r2264, %r2265;
	// end inline asm
	// begin inline asm
	shfl.sync.up.b32 %r2211, %r2212, %r2223, %r2264, %r2265;
	// end inline asm
	mov.b64 	%rd1051, {%r2206, %r2211};
	mov.b64 	%fd1068, %rd1051;
	// begin inline asm
	shfl.sync.up.b32 %r2216, %r2217, %r2223, %r2264, %r2265;
	// end inline asm
	// begin inline asm
	shfl.sync.up.b32 %r2221, %r2222, %r2223, %r2264, %r2265;
	// end inline asm
	mov.b64 	%rd1052, {%r2216, %r2221};
	mov.b64 	%fd1069, %rd1052;
	setp.eq.s64 	%p269, %rd1048, 0;
	add.f64 	%fd1070, %fd1066, %fd1067;
	add.f64 	%fd1071, %fd1065, %fd1068;
	add.f64 	%fd1072, %fd1064, %fd1069;
	selp.f64 	%fd10, %fd1072, %fd1064, %p269;
	selp.f64 	%fd11, %fd1071, %fd1065, %p269;
	selp.f64 	%fd12, %fd1070, %fd1066, %p269;
	setp.lt.s32 	%p270, %r2008, 16;
	selp.f64 	%fd1073, %fd1064, %fd10, %p270;
	mov.b64 	%rd1053, %fd1073;
	mov.b64 	{%r2257, %r2262}, %rd1053;
	selp.f64 	%fd1074, %fd1065, %fd11, %p270;
	mov.b64 	%rd1054, %fd1074;
	mov.b64 	{%r2247, %r2252}, %rd1054;
	selp.f64 	%fd1075, %fd1066, %fd12, %p270;
	mov.b64 	%rd1055, %fd1075;
	mov.b64 	{%r2237, %r2242}, %rd1055;
	selp.b64 	%rd1056, 0, %rd1049, %p270;
	add.s64 	%rd13, %rd1056, %rd1048;
	mov.b64 	{%r2227, %r2232}, %rd13;
	// begin inline asm
	shfl.sync.up.b32 %r2226, %r2227, %r2263, %r2264, %r2265;
	// end inline asm
	// begin inline asm
	shfl.sync.up.b32 %r2231, %r2232, %r2263, %r2264, %r2265;
	// end inline asm
	mov.b64 	%rd1127, {%r2226, %r2231};
	// begin inline asm
	shfl.sync.up.b32 %r2236, %r2237, %r2263, %r2264, %r2265;
	// end inline asm
	// begin inline asm
	shfl.sync.up.b32 %r2241, %r2242, %r2263, %r2264, %r2265;
	// end inline asm
	mov.b64 	%rd1057, {%r2236, %r2241};
	mov.b64 	%fd1186, %rd1057;
	// begin inline asm
	shfl.sync.up.b32 %r2246, %r2247, %r2263, %r2264, %r2265;
	// end inline asm
	// begin inline asm
	shfl.sync.up.b32 %r2251, %r2252, %r2263, %r2264, %r2265;
	// end inline asm
	mov.b64 	%rd1058, {%r2246, %r2251};
	mov.b64 	%fd1185, %rd1058;
	// begin inline asm
	shfl.sync.up.b32 %r2256, %r2257, %r2263, %r2264, %r2265;
	// end inline asm
	// begin inline asm
	shfl.sync.up.b32 %r2261, %r2262, %r2263, %r2264, %r2265;
	// end inline asm
	mov.b64 	%rd1059, {%r2256, %r2261};
	mov.b64 	%fd1184, %rd1059;
	setp.ne.s32 	%p271, %r2008, 31;
	@%p271 bra 	$L__BB3_6;
	shl.b32 	%r2266, %r4, 5;
	add.s32 	%r2268, %r2016, %r2266;
	mov.b64 	%rd1060, %fd12;
	st.shared.v2.u64 	[%r2268], {%rd13, %rd1060};
	st.shared.v2.f64 	[%r2268+16], {%fd11, %fd10};
$L__BB3_6:
	bar.sync 	0;
	ld.shared.v2.u64 	{%rd15, %rd1061}, [_ZN6thrust24THRUST_300001_SM_1000_NS8cuda_cub4core6detail5shmemE];
	mov.b64 	%fd1076, %rd1061;
	ld.shared.v2.f64 	{%fd1077, %fd1078}, [_ZN6thrust24THRUST_300001_SM_1000_NS8cuda_cub4core6detail5shmemE+16];
	setp.eq.s32 	%p272, %r4, 1;
	selp.f64 	%fd1079, %fd1078, 0d0000000000000000, %p272;
	selp.f64 	%fd1080, %fd1077, 0d0000000000000000, %p272;
	selp.f64 	%fd1081, %fd1076, 0d0000000000000000, %p272;
	ld.shared.v2.u64 	{%rd16, %rd1062}, [_ZN6thrust24THRUST_300001_SM_1000_NS8cuda_cub4core6detail5shmemE+32];
	mov.b64 	%fd1082, %rd1062;
	ld.shared.v2.f64 	{%fd1083, %fd1084}, [_ZN6thrust24THRUST_300001_SM_1000_NS8cuda_cub4core6detail5shmemE+48];
	add.s64 	%rd1063, %rd16, %rd15;
	setp.eq.s64 	%p273, %rd16, 0;
	add.f64 	%fd1085, %fd1076, %fd1082;
	add.f64 	%fd1086, %fd1077, %fd1083;
	add.f64 	%fd1087, %fd1078, %fd1084;
	selp.f64 	%fd1088, %fd1087, %fd1084, %p273;
	selp.f64 	%fd1089, %fd1086, %fd1083, %p273;
	selp.f64 	%fd1090, %fd1085, %fd1082, %p273;
	setp.eq.s32 	%p274, %r4, 2;
	selp.f64 	%fd1091, %fd1088, %fd1079, %p274;
	selp.f64 	%fd1092, %fd1089, %fd1080, %p274;
	selp.f64 	%fd1093, %fd1090, %fd1081, %p274;
	selp.b64 	%rd1064, %rd1063, %rd15, %p274;
	ld.shared.v2.u64 	{%rd17, %rd1065}, [_ZN6thrust24THRUST_300001_SM_1000_NS8cuda_cub4core6detail5shmemE+64];
	mov.b64 	%fd1094, %rd1065;
	ld.shared.v2.f64 	{%fd1095, %fd1096}, [_ZN6thrust24THRUST_300001_SM_1000_NS8cuda_cub4core6detail5shmemE+80];
	add.s64 	%rd1066, %rd17, %rd1063;
	setp.eq.s64 	%p275, %rd17, 0;
	add.f64 	%fd1097, %fd1090, %fd1094;
	add.f64 	%fd1098, %fd1089, %fd1095;
	add.f64 	%fd1099, %fd1088, %fd1096;
	selp.f64 	%fd1100, %fd1099, %fd1096, %p275;
	selp.f64 	%fd1101, %fd1098, %fd1095, %p275;
	selp.f64 	%fd1102, %fd1097, %fd1094, %p275;
	setp.eq.s32 	%p276, %r4, 3;
	selp.f64 	%fd1103, %fd1100, %fd1091, %p276;
	selp.f64 	%fd1104, %fd1101, %fd1092, %p276;
	selp.f64 	%fd1105, %fd1102, %fd1093, %p276;
	selp.b64 	%rd1067, %rd1066, %rd1064, %p276;
	ld.shared.v2.u64 	{%rd18, %rd1068}, [_ZN6thrust24THRUST_300001_SM_1000_NS8cuda_cub4core6detail5shmemE+96];
	mov.b64 	%fd1106, %rd1068;
	ld.shared.v2.f64 	{%fd1107, %fd1108}, [_ZN6thrust24THRUST_300001_SM_1000_NS8cuda_cub4core6detail5shmemE+112];
	add.s64 	%rd1069, %rd18, %rd1066;
	setp.eq.s64 	%p277, %rd18, 0;
	add.f64 	%fd1109, %fd1102, %fd1106;
	add.f64 	%fd1110, %fd1101, %fd1107;
	add.f64 	%fd1111, %fd1100, %fd1108;
	selp.f64 	%fd1112, %fd1111, %fd1108, %p277;
	selp.f64 	%fd1113, %fd1110, %fd1107, %p277;
	selp.f64 	%fd1114, %fd1109, %fd1106, %p277;
	setp.eq.s32 	%p278, %r4, 4;
	selp.f64 	%fd1115, %fd1112, %fd1103, %p278;
	selp.f64 	%fd1116, %fd1113, %fd1104, %p278;
	selp.f64 	%fd1117, %fd1114, %fd1105, %p278;
	selp.b64 	%rd1070, %rd1069, %rd1067, %p278;
	ld.shared.v2.u64 	{%rd19, %rd1071}, [_ZN6thrust24THRUST_300001_SM_1000_NS8cuda_cub4core6detail5shmemE+128];
	mov.b64 	%fd1118, %rd1071;
	ld.shared.v2.f64 	{%fd1119, %fd1120}, [_ZN6thrust24THRUST_300001_SM_1000_NS8cuda_cub4core6detail5shmemE+144];
	add.s64 	%rd1072, %rd19, %rd1069;
	setp.eq.s64 	%p279, %rd19, 0;
	add.f64 	%fd1121, %fd1114, %fd1118;
	add.f64 	%fd1122, %fd1113, %fd1119;
	add.f64 	%fd1123, %fd1112, %fd1120;
	selp.f64 	%fd1124, %fd1123, %fd1120, %p279;
	selp.f64 	%fd1125, %fd1122, %fd1119, %p279;
	selp.f64 	%fd1126, %fd1121, %fd1118, %p279;
	setp.eq.s32 	%p280, %r4, 5;
	selp.f64 	%fd1127, %fd1124, %fd1115, %p280;
	selp.f64 	%fd1128, %fd1125, %fd1116, %p280;
	selp.f64 	%fd1129, %fd1126, %fd1117, %p280;
	selp.b64 	%rd1073, %rd1072, %rd1070, %p280;
	ld.shared.v2.u64 	{%rd20, %rd1074}, [_ZN6thrust24THRUST_300001_SM_1000_NS8cuda_cub4core6detail5shmemE+160];
	mov.b64 	%fd1130, %rd1074;
	ld.shared.v2.f64 	{%fd1131, %fd1132}, [_ZN6thrust24THRUST_300001_SM_1000_NS8cuda_cub4core6detail5shmemE+176];
	add.s64 	%rd1075, %rd20, %rd1072;
	setp.eq.s64 	%p281, %rd20, 0;
	add.f64 	%fd1133, %fd1126, %fd1130;
	add.f64 	%fd1134, %fd1125, %fd1131;
	add.f64 	%fd1135, %fd1124, %fd1132;
	selp.f64 	%fd1136, %fd1135, %fd1132, %p281;
	selp.f64 	%fd1137, %fd1134, %fd1131, %p281;
	selp.f64 	%fd1138, %fd1133, %fd1130, %p281;
	setp.eq.s32 	%p282, %r4, 6;
	selp.f64 	%fd1139, %fd1136, %fd1127, %p282;
	selp.f64 	%fd1140, %fd1137, %fd1128, %p282;
	selp.f64 	%fd1141, %fd1138, %fd1129, %p282;
	selp.b64 	%rd1076, %rd1075, %rd1073, %p282;
	ld.shared.v2.u64 	{%rd21, %rd1077}, [_ZN6thrust24THRUST_300001_SM_1000_NS8cuda_cub4core6detail5shmemE+192];
	mov.b64 	%fd1142, %rd1077;
	ld.shared.v2.f64 	{%fd1143, %fd1144}, [_ZN6thrust24THRUST_300001_SM_1000_NS8cuda_cub4core6detail5shmemE+208];
	add.s64 	%rd1078, %rd21, %rd1075;
	setp.eq.s64 	%p283, %rd21, 0;
	add.f64 	%fd1145, %fd1138, %fd1142;
	add.f64 	%fd1146, %fd1137, %fd1143;
	add.f64 	%fd1147, %fd1136, %fd1144;
	selp.f64 	%fd1148, %fd1147, %fd1144, %p283;
	selp.f64 	%fd1149, %fd1146, %fd1143, %p283;
	selp.f64 	%fd1150, %fd1145, %fd1142, %p283;
	setp.eq.s32 	%p284, %r4, 7;
	selp.f64 	%fd16, %fd1148, %fd1139, %p284;
	selp.f64 	%fd17, %fd1149, %fd1140, %p284;
	selp.f64 	%fd18, %fd1150, %fd1141, %p284;
	selp.b64 	%rd22, %rd1078, %rd1076, %p284;
	ld.shared.v2.u64 	{%rd23, %rd1079}, [_ZN6thrust24THRUST_300001_SM_1000_NS8cuda_cub4core6detail5shmemE+224];
	mov.b64 	%fd1151, %rd1079;
	ld.shared.v2.f64 	{%fd1152, %fd1153}, [_ZN6thrust24THRUST_300001_SM_1000_NS8cuda_cub4core6detail5shmemE+240];
	add.s64 	%rd24, %rd23, %rd1078;
	setp.eq.s64 	%p285, %rd23, 0;
	add.f64 	%fd1154, %fd1150, %fd1151;
	add.f64 	%fd1155, %fd1149, %fd1152;
	add.f64 	%fd1156, %fd1148, %fd1153;
	selp.f64 	%fd19, %fd1156, %fd1153, %p285;
	selp.f64 	%fd20, %fd1155, %fd1152, %p285;
	selp.f64 	%fd21, %fd1154, %fd1151, %p285;
	setp.lt.u32 	%p286, %r2, 32;
	@%p286 bra 	$L__BB3_8;
	setp.eq.s64 	%p287, %rd1127, 0;
	add.f64 	%fd1157, %fd18, %fd1186;
	add.f64 	%fd1158, %fd17, %fd1185;
	add.f64 	%fd1159, %fd16, %fd1184;
	selp.f64 	%fd1160, %fd1159, %fd1184, %p287;
	selp.f64 	%fd1161, %fd1158, %fd1185, %p287;
	selp.f64 	%fd1162, %fd1157, %fd1186, %p287;
	setp.eq.s32 	%p288, %r2008, 0;
	selp.f64 	%fd1184, %fd16, %fd1160, %p288;
	selp.f64 	%fd1185, %fd17, %fd1161, %p288;
	selp.f64 	%fd1186, %fd18, %fd1162, %p288;
	selp.b64 	%rd1080, 0, %rd1127, %p288;
	add.s64 	%rd1127, %rd22, %rd1080;
$L__BB3_8:
	setp.eq.s32 	%p289, %r2, 0;
	mov.u64 	%rd1126, %rd1124;
	@%p289 bra 	$L__BB3_10;
	add.s64 	%rd1126, %rd1124, %rd1127;
	setp.eq.s64 	%p290, %rd1124, 0;
	add.f64 	%fd1163, %fd1186, %fd1189;
	add.f64 	%fd1164, %fd1185, %fd1188;
	add.f64 	%fd1165, %fd1184, %fd1187;
	selp.f64 	%fd1187, %fd1165, %fd1187, %p290;
	selp.f64 	%fd1188, %fd1164, %fd1188, %p290;
	selp.f64 	%fd1189, %fd1163, %fd1189, %p290;
$L__BB3_10:
	setp.ne.s32 	%p291, %r5, %r6;
	setp.ne.s32 	%p292, %r2, 0;
	add.s64 	%rd29, %rd1126, %rd12;
	add.f64 	%fd1166, %fd1189, %fd4;
	add.f64 	%fd1167, %fd1188, %fd5;
	add.f64 	%fd1168, %fd1187, %fd6;
	selp.f64 	%fd34, %fd6, %fd1168, %p291;
	selp.f64 	%fd35, %fd5, %fd1167, %p291;
	selp.f64 	%fd36, %fd4, %fd1166, %p291;
	@%p292 bra 	$L__BB3_12;
	add.s64 	%rd1081, %rd261, 1024;
	mov.b64 	%rd1084, %fd21;
	mov.b64 	%rd1086, %fd20;
	mov.b64 	%rd1088, %fd19;
	// begin inline asm
	st.cg.u64 [%rd1081], %rd24;
	// end inline asm
	add.s64 	%rd1083, %rd261, 1032;
	// begin inline asm
	st.cg.u64 [%rd1083], %rd1084;
	// end inline asm
	add.s64 	%rd1085, %rd261, 1040;
	// begin inline asm
	st.cg.u64 [%rd1085], %rd1086;
	// end inline asm
	add.s64 	%rd1087, %rd261, 1048;
	// begin inline asm
	st.cg.u64 [%rd1087], %rd1088;
	// end inline asm
	add.s64 	%rd1089, %rd259, 128;
	mov.b32 	%r2269, 101;
	// begin inline asm
	st.release.gpu.u32 [%rd1089], %r2269;
	// end inline asm
	mov.b64 	%rd1127, 0;
$L__BB3_12:
	setp.lt.s64 	%p293, %rd24, 257;
	@%p293 bra 	$L__BB3_25;
	bar.sync 	0;
	setp.eq.s64 	%p297, %rd1124, 0;
	@%p297 bra 	$L__BB3_15;
	cvt.u32.u64 	%r2270, %rd1127;
	shl.b32 	%r2271, %r2270, 5;
	add.s32 	%r2273, %r2016, %r2271;
	st.shared.u32 	[%r2273], %r2294;
	st.shared.f64 	[%r2273+8], %fd1186;
	st.shared.v2.f64 	[%r2273+16], {%fd1185, %fd1184};
$L__BB3_15:
	setp.eq.s32 	%p298, %r5, %r6;
	@%p298 bra 	$L__BB3_17;
	cvt.u32.u64 	%r2274, %rd1126;
	shl.b32 	%r2275, %r2274, 5;
	add.s32 	%r2277, %r2016, %r2275;
	st.shared.u32 	[%r2277], %r5;
	st.shared.f64 	[%r2277+8], %fd1189;
	st.shared.v2.f64 	[%r2277+16], {%fd1188, %fd1187};
$L__BB3_17:
	setp.eq.s32 	%p299, %r6, %r7;
	@%p299 bra 	$L__BB3_19;
	cvt.u32.u64 	%r2278, %rd29;
	shl.b32 	%r2279, %r2278, 5;
	add.s32 	%r2281, %r2016, %r2279;
	st.shared.u32 	[%r2281], %r6;
	st.shared.f64 	[%r2281+8], %fd36;
	st.shared.v2.f64 	[%r2281+16], {%fd35, %fd34};
$L__BB3_19:
	bar.sync 	0;
	cvt.u64.u32 	%rd1132, %r2;
	setp.le.u64 	%p300, %rd24, %rd1132;
	@%p300 bra 	$L__BB3_240;
	add.s64 	%rd1100, %rd16, %rd17;
	add.s64 	%rd1101, %rd1100, %rd18;
	add.s64 	%rd1102, %rd1101, %rd19;
	add.s64 	%rd1103, %rd1102, %rd20;
	add.s64 	%rd1104, %rd1103, %rd21;
	add.s64 	%rd1105, %rd1104, %rd23;
	add.s64 	%rd1106, %rd1105, %rd15;
	not.b64 	%rd1107, %rd1132;
	add.s64 	%rd32, %rd1106, %rd1107;
	shr.u64 	%rd1108, %rd32, 8;
	add.s64 	%rd1109, %rd1108, 1;
	and.b64  	%rd1130, %rd1109, 3;
	and.b64  	%rd1110, %rd32, 768;
	setp.eq.s64 	%p301, %rd1110, 768;
	@%p301 bra 	$L__BB3_23;
	shl.b32 	%r2282, %r2, 5;
	add.s32 	%r2284, %r2282, %r2016;
	add.s32 	%r2295, %r2284, 8;
	mad.lo.s64 	%rd1111, %rd1132, 24, %rd7;
	add.s64 	%rd1129, %rd1111, 16;
	shl.b64 	%rd1112, %rd1132, 2;
	add.s64 	%rd1128, %rd6, %rd1112;
	shl.b64 	%rd1113, %rd1130, 8;
	add.s64 	%rd1132, %rd1113, %rd1132;
$L__BB3_22:
	.pragma "nounroll";
	ld.shared.u32 	%r2285, [%r2295+-8];
	ld.shared.f64 	%fd1169, [%r2295];
	ld.shared.v2.f64 	{%fd1170, %fd1171}, [%r2295+8];
	st.global.u32 	[%rd1128], %r2285;
	st.global.f64 	[%rd1129+-16], %fd1169;
	st.global.f64 	[%rd1129+-8], %fd1170;
	st.global.f64 	[%rd1129], %fd1171;
	add.s64 	%rd1130, %rd1130, -1;
	add.s32 	%r2295, %r2295, 8192;
	add.s64 	%rd1129, %rd1129, 6144;
	add.s64 	%rd1128, %rd1128, 1024;
	setp.ne.s64 	%p302, %rd1130, 0;
	@%p302 bra 	$L__BB3_22;
$L__BB3_23:
	setp.lt.u64 	%p303, %rd32, 768;
	@%p303 bra 	$L__BB3_240;
$L__BB3_24:
	cvt.u32.u64 	%r2286, %rd1132;
	shl.b32 	%r2287, %r2286, 5;
	add.s32 	%r2289, %r2016, %r2287;
	ld.shared.u32 	%r2290, [%r2289];
	ld.shared.f64 	%fd1172, [%r2289+8];
	ld.shared.v2.f64 	{%fd1173, %fd1174}, [%r2289+16];
	shl.b64 	%rd1114, %rd1132, 2;
	add.s64 	%rd1115, %rd6, %rd1114;
	st.global.u32 	[%rd1115], %r2290;
	mad.lo.s64 	%rd1116, %rd1132, 24, %rd7;
	st.global.f64 	[%rd1116], %fd1172;
	st.global.f64 	[%rd1116+8], %fd1173;
	st.global.f64 	[%rd1116+16], %fd1174;
	and.b64  	%rd1117, %rd1132, 4294967295;
	ld.shared.u32 	%r2291, [%r2289+8192];
	ld.shared.f64 	%fd1175, [%r2289+8200];
	ld.shared.v2.f64 	{%fd1176, %fd1177}, [%r2289+8208];
	and.b64  	%rd1118, %rd1114, 17179869180;
	add.s64 	%rd1119, %rd6, %rd1118;
	st.global.u32 	[%rd1119+1024], %r2291;
	mad.lo.s64 	%rd1120, %rd1117, 24, %rd7;
	st.global.f64 	[%rd1120+6144], %fd1175;
	st.global.f64 	[%rd1120+6152], %fd1176;
	st.global.f64 	[%rd1120+6160], %fd1177;
	ld.shared.u32 	%r2292, [%r2289+16384];
	ld.shared.f64 	%fd1178, [%r2289+16392];
	ld.shared.v2.f64 	{%fd1179, %fd1180}, [%r2289+16400];
	st.global.u32 	[%rd1119+2048], %r2292;
	st.global.f64 	[%rd1120+12288], %fd1178;
	st.global.f64 	[%rd1120+12296], %fd1179;
	st.global.f64 	[%rd1120+12304], %fd1180;
	ld.shared.u32 	%r2293, [%r2289+24576];
	ld.shared.f64 	%fd1181, [%r2289+24584];
	ld.shared.v2.f64 	{%fd1182, %fd1183}, [%r2289+24592];
	st.global.u32 	[%rd1119+3072], %r2293;
	st.global.f64 	[%rd1120+18432], %fd1181;
	st.global.f64 	[%rd1120+18440], %fd1182;
	st.global.f64 	[%rd1120+18448], %fd1183;
	add.s64 	%rd1121, %rd1132, 1024;
	and.b64  	%rd1132, %rd1121, 4294967295;
	setp.gt.u64 	%p304, %rd24, %rd1132;
	@%p304 bra 	$L__BB3_24;
	bra.uni 	$L__BB3_240;
$L__BB3_25:
	setp.eq.s64 	%p294, %rd1124, 0;
	@%p294 bra 	$L__BB3_27;
	shl.b64 	%rd1091, %rd1127, 2;
	add.s64 	%rd1092, %rd6, %rd1091;
	st.global.u32 	[%rd1092], %r2294;
	mad.lo.s64 	%rd1093, %rd1127, 24, %rd7;
	st.global.f64 	[%rd1093], %fd1186;
	st.global.f64 	[%rd1093+8], %fd1185;
	st.global.f64 	[%rd1093+16], %fd1184;
$L__BB3_27:
	setp.eq.s32 	%p295, %r5, %r6;
	@%p295 bra 	$L__BB3_29;
	shl.b64 	%rd1094, %rd1126, 2;
	add.s64 	%rd1095, %rd6, %rd1094;
	st.global.u32 	[%rd1095], %r5;
	mad.lo.s64 	%rd1096, %rd1126, 24, %rd7;
	st.global.f64 	[%rd1096], %fd1189;
	st.global.f64 	[%rd1096+8], %fd1188;
	st.global.f64 	[%rd1096+16], %fd1187;
$L__BB3_29:
	setp.eq.s32 	%p296, %r6, %r7;
	@%p296 bra 	$L__BB3_240;
	shl.b64 	%rd1097, %rd29, 2;
	add.s64 	%rd1098, %rd6, %rd1097;
	st.global.u32 	[%rd1098], %r6;
	mad.lo.s64 	%rd1099, %rd29, 24, %rd7;
	st.global.f64 	[%rd1099], %fd36;
	st.global.f64 	[%rd1099+8], %fd35;
	st.global.f64 	[%rd1099+16], %fd34;
	bra.uni 	$L__BB3_240;
$L__BB3_31:
	mov.u32 	%r14, %tid.x;
	and.b32  	%r1293, %r14, 31;
	and.b32  	%r1294, %r14, 992;
	mul.lo.s32 	%r1295, %r1294, 3;
	or.b32  	%r1296, %r1295, %r1293;
	cvt.u64.u32 	%rd708, %r1296;
	add.s64 	%rd46, %rd8, %rd708;
	shl.b64 	%rd709, %rd46, 2;
	add.s64 	%rd705, %rd4, %rd709;
	// begin inline asm
	ld.global.nc.u32 %r1288, [%rd705];
	// end inline asm
	add.s64 	%rd706, %rd705, 128;
	// begin inline asm
	ld.global.nc.u32 %r1289, [%rd706];
	// end inline asm
	add.s64 	%rd707, %rd705, 256;
	// begin inline asm
	ld.global.nc.u32 %r1290, [%rd707];
	// end inline asm
	// begin inline asm
	mov.u32 %r1291, %laneid;
	// end inline asm
	shr.u32 	%r16, %r14, 5;
	mad.lo.s32 	%r17, %r16, 96, %r1291;
	shl.b32 	%r1297, %r17, 2;
	mov.u32 	%r1298, _ZN6thrust24THRUST_300001_SM_1000_NS8cuda_cub4core6detail5shmemE;
	add.s32 	%r18, %r1298, %r1297;
	st.shared.u32 	[%r18], %r1288;
	st.shared.u32 	[%r18+128], %r1289;
	st.shared.u32 	[%r18+256], %r1290;
	bar.warp.sync 	-1;
	shl.b32 	%r19, %r1291, 1;
	shl.b32 	%r1299, %r1291, 3;
	add.s32 	%r20, %r18, %r1299;
	ld.shared.u32 	%r21, [%r20];
	ld.shared.u32 	%r22, [%r20+4];
	ld.shared.u32 	%r23, [%r20+8];
	setp.ne.s32 	%p167, %r14, 0;
	mov.b32 	%r2297, 0;
	@%p167 bra 	$L__BB3_33;
	shl.b64 	%rd711, %rd8, 2;
	add.s64 	%rd712, %rd4, %rd711;
	add.s64 	%rd710, %rd712, -4;
	// begin inline asm
	ld.global.nc.u32 %r2297, [%rd710];
	// end inline asm
$L__BB3_33:
	setp.eq.s32 	%p168, %r14, 0;
	bar.sync 	0;
	mad.lo.s64 	%rd714, %rd46, 24, %rd5;
	// begin inline asm
	ld.global.nc.u64 %rd713, [%rd714];
	// end inline asm
	add.s64 	%rd716, %rd714, 8;
	// begin inline asm
	ld.global.nc.u64 %rd715, [%rd716];
	// end inline asm
	add.s64 	%rd718, %rd714, 16;
	// begin inline asm
	ld.global.nc.u64 %rd717, [%rd718];
	// end inline asm
	add.s64 	%rd720, %rd714, 768;
	// begin inline asm
	ld.global.nc.u64 %rd719, [%rd720];
	// end inline asm
	add.s64 	%rd722, %rd714, 776;
	// begin inline asm
	ld.global.nc.u64 %rd721, [%rd722];
	// end inline asm
	add.s64 	%rd724, %rd714, 784;
	// begin inline asm
	ld.global.nc.u64 %rd723, [%rd724];
	// end inline asm
	add.s64 	%rd726, %rd714, 1536;
	// begin inline asm
	ld.global.nc.u64 %rd725, [%rd726];
	// end inline asm
	add.s64 	%rd728, %rd714, 1544;
	// begin inline asm
	ld.global.nc.u64 %rd727, [%rd728];
	// end inline asm
	add.s64 	%rd730, %rd714, 1552;
	// begin inline asm
	ld.global.nc.u64 %rd729, [%rd730];
	// end inline asm
	mad.lo.s32 	%r1301, %r17, 20, %r18;
	st.shared.u64 	[%r1301], %rd713;
	st.shared.u64 	[%r1301+8], %rd715;
	st.shared.u64 	[%r1301+16], %rd717;
	st.shared.u64 	[%r1301+768], %rd719;
	st.shared.u64 	[%r1301+776], %rd721;
	st.shared.u64 	[%r1301+784], %rd723;
	st.shared.u64 	[%r1301+1536], %rd725;
	st.shared.u64 	[%r1301+1544], %rd727;
	st.shared.u64 	[%r1301+1552], %rd729;
	bar.warp.sync 	-1;
	add.s32 	%r1302, %r17, %r19;
	mad.lo.s32 	%r1303, %r1302, 20, %r20;
	ld.shared.f64 	%fd37, [%r1303];
	ld.shared.f64 	%fd38, [%r1303+8];
	ld.shared.f64 	%fd39, [%r1303+16];
	ld.shared.f64 	%fd40, [%r1303+24];
	ld.shared.f64 	%fd41, [%r1303+32];
	ld.shared.f64 	%fd42, [%r1303+40];
	ld.shared.f64 	%fd43, [%r1303+48];
	ld.shared.f64 	%fd44, [%r1303+56];
	ld.shared.f64 	%fd45, [%r1303+64];
	bar.sync 	0;
	shl.b32 	%r1304, %r14, 2;
	add.s32 	%r1306, %r1298, %r1304;
	add.s32 	%r26, %r1306, 1448;
	st.shared.u32 	[%r1306+1448], %r23;
	bar.sync 	0;
	@%p168 bra 	$L__BB3_35;
	ld.shared.u32 	%r2297, [%r26+-4];
$L__BB3_35:
	setp.ne.s32 	%p169, %r2297, %r21;
	selp.u64 	%rd47, 1, 0, %p169;
	setp.ne.s32 	%p170, %r21, %r22;
	selp.u64 	%rd731, 1, 0, %p170;
	setp.ne.s32 	%p171, %r22, %r23;
	selp.u64 	%rd732, 1, 0, %p171;
	add.s64 	%rd48, %rd731, %rd47;
	add.f64 	%fd753, %fd37, %fd40;
	add.f64 	%fd754, %fd38, %fd41;
	add.f64 	%fd755, %fd39, %fd42;
	selp.f64 	%fd756, %fd42, %fd755, %p170;
	selp.f64 	%fd757, %fd41, %fd754, %p170;
	selp.f64 	%fd758, %fd40, %fd753, %p170;
	add.s64 	%rd733, %rd48, %rd732;
	mov.b64 	{%r1308, %r1313}, %rd733;
	add.f64 	%fd759, %fd758, %fd43;
	add.f64 	%fd760, %fd757, %fd44;
	add.f64 	%fd761, %fd756, %fd45;
	selp.f64 	%fd762, %fd45, %fd761, %p171;
	mov.b64 	%rd734, %fd762;
	mov.b64 	{%r1338, %r1343}, %rd734;
	selp.f64 	%fd763, %fd44, %fd760, %p171;
	mov.b64 	%rd735, %fd763;
	mov.b64 	{%r1328, %r1333}, %rd735;
	selp.f64 	%fd764, %fd43, %fd759, %p171;
	mov.b64 	%rd736, %fd764;
	mov.b64 	{%r1318, %r1323}, %rd736;
	mov.b32 	%r1544, 1;
	mov.b32 	%r1545, 0;
	mov.b32 	%r1546, -1;
	// begin inline asm
	shfl.sync.up.b32 %r1307, %r1308, %r1544, %r1545, %r1546;
	// end inline asm
	// begin inline asm
	shfl.sync.up.b32 %r1312, %r1313, %r1544, %r1545, %r1546;
	// end inline asm
	mov.b64 	%rd737, {%r1307, %r1312};
	// begin inline asm
	shfl.sync.up.b32 %r1317, %r1318, %r1544, %r1545, %r1546;
	// end inline asm
	// begin inline asm
	shfl.sync.up.b32 %r1322, %r1323, %r1544, %r1545, %r1546;
	// end inline asm
	mov.b64 	%rd738, {%r1317, %r1322};
	mov.b64 	%fd765, %rd738;
	// begin inline asm
	shfl.sync.up.b32 %r1327, %r1328, %r1544, %r1545, %r1546;
	// end inline asm
	// begin inline asm
	shfl.sync.up.b32 %r1332, %r1333, %r1544, %r1545, %r1546;
	// end inline asm
	mov.b64 	%rd739, {%r1327, %r1332};
	mov.b64 	%fd766, %rd739;
	// begin inline asm
	shfl.sync.up.b32 %r1337, %r1338, %r1544, %r1545, %r1546;
	// end inline asm
	// begin inline asm
	shfl.sync.up.b32 %r1342, %r1343, %r1544, %r1545, %r1546;
	// end inline asm
	mov.b64 	%rd740, {%r1337, %r1342};
	mov.b64 	%fd767, %rd740;
	setp.eq.s64 	%p172, %rd733, 0;
	add.f64 	%fd768, %fd764, %fd765;
	add.f64 	%fd769, %fd763, %fd766;
	add.f64 	%fd770, %fd762, %fd767;
	selp.f64 	%fd771, %fd770, %fd762, %p172;
	selp.f64 	%fd772, %fd769, %fd763, %p172;
	selp.f64 	%fd773, %fd768, %fd764, %p172;
	setp.lt.s32 	%p173, %r1291, 1;
	selp.f64 	%fd774, %fd762, %fd771, %p173;
	mov.b64 	%rd741, %fd774;
	mov.b64 	{%r1378, %r1383}, %rd741;
	selp.f64 	%fd775, %fd763, %fd772, %p173;
	mov.b64 	%rd742, %fd775;
	mov.b64 	{%r1368, %r1373}, %rd742;
	selp.f64 	%fd776, %fd764, %fd773, %p173;
	mov.b64 	%rd743, %fd776;
	mov.b64 	{%r1358, %r1363}, %rd743;
	selp.b64 	%rd744, 0, %rd737, %p173;
	add.s64 	%rd745, %rd744, %rd733;
	mov.b64 	{%r1348, %r1353}, %rd745;
	mov.b32 	%r1384, 2;
	// begin inline asm
	shfl.sync.up.b32 %r1347, %r1348, %r1384, %r1545, %r1546;
	// end inline asm
	// begin inline asm
	shfl.sync.up.b32 %r1352, %r1353, %r1384, %r1545, %r1546;
	// end inline asm
	mov.b64 	%rd746, {%r1347, %r1352};
	// begin inline asm
	shfl.sync.up.b32 %r1357, %r1358, %r1384, %r1545, %r1546;
	// end inline asm
	// begin inline asm
	shfl.sync.up.b32 %r1362, %r1363, %r1384, %r1545, %r1546;
	// end inline asm
	mov.b64 	%rd747, {%r1357, %r1362};
	mov.b64 	%fd777, %rd747;
	// begin inline asm
	shfl.sync.up.b32 %r1367, %r1368, %r1384, %r1545, %r1546;
	// end inline asm
	// begin inline asm
	shfl.sync.up.b32 %r1372, %r1373, %r1384, %r1545, %r1546;
	// end inline asm
	mov.b64 	%rd748, {%r1367, %r1372};
	mov.b64 	%fd778, %rd748;
	// begin inline asm
	shfl.sync.up.b32 %r1377, %r1378, %r1384, %r1545, %r1546;
	// end inline asm
	// begin inline asm
	shfl.sync.up.b32 %r1382, %r1383, %r1384, %r1545, %r1546;
	// end inline asm
	mov.b64 	%rd749, {%r1377, %r1382};
	mov.b64 	%fd779, %rd749;
	setp.eq.s64 	%p174, %rd745, 0;
	add.f64 	%fd780, %fd776, %fd777;
	add.f64 	%fd781, %fd775, %fd778;
	add.f64 	%fd782, %fd774, %fd779;
	selp.f64 	%fd783, %fd782, %fd774, %p174;
	selp.f64 	%fd784, %fd781, %fd775, %p174;
	selp.f64 	%fd785, %fd780, %fd776, %p174;
	setp.lt.s32 	%p175, %r1291, 2;
	selp.f64 	%fd786, %fd774, %fd783, %p175;
	mov.b64 	%rd750, %fd786;
	mov.b64 	{%r1418, %r1423}, %rd750;
	selp.f64 	%fd787, %fd775, %fd784, %p175;
	mov.b64 	%rd751, %fd787;
	mov.b64 	{%r1408, %r1413}, %rd751;
	selp.f64 	%fd788, %fd776, %fd785, %p175;
	mov.b64 	%rd752, %fd788;
	mov.b64 	{%r1398, %r1403}, %rd752;
	selp.b64 	%rd753, 0, %rd746, %p175;
	add.s64 	%rd754, %rd753, %rd745;
	mov.b64 	{%r1388, %r1393}, %rd754;
	mov.b32 	%r1424, 4;
	// begin inline asm
	shfl.sync.up.b32 %r1387, %r1388, %r1424, %r1545, %r1546;
	// end inline asm
	// begin inline asm
	shfl.sync.up.b32 %r1392, %r1393, %r1424, %r1545, %r1546;
	// end inline asm
	mov.b64 	%rd755, {%r1387, %r1392};
	// begin inline asm
	shfl.sync.up.b32 %r1397, %r1398, %r1424, %r1545, %r1546;
	// end inline asm
	// begin inline asm
	shfl.sync.up.b32 %r1402, %r1403, %r1424, %r1545, %r1546;
	// end inline asm
	mov.b64 	%rd756, {%r1397, %r1402};
	mov.b64 	%fd789, %rd756;
	// begin inline asm
	shfl.sync.up.b32 %r1407, %r1408, %r1424, %r1545, %r1546;
	// end inline asm
	// begin inline asm
	shfl.sync.up.b32 %r1412, %r1413, %r1424, %r1545, %r1546;
	// end inline asm
	mov.b64 	%rd757, {%r1407, %r1412};
	mov.b64 	%fd790, %rd757;
	// begin inline asm
	shfl.sync.up.b32 %r1417, %r1418, %r1424, %r1545, %r1546;
	// end inline asm
	// begin inline asm
	shfl.sync.up.b32 %r1422, %r1423, %r1424, %r1545, %r1546;
	// end inline asm
	mov.b64 	%rd758, {%r1417, %r1422};
	mov.b64 	%fd791, %rd758;
	setp.eq.s64 	%p176, %rd754, 0;
	add.f64 	%fd792, %fd788, %fd789;
	add.f64 	%fd793, %fd787, %fd790;
	add.f64 	%fd794, %fd786, %fd791;
	selp.f64 	%fd795, %fd794, %fd786, %p176;
	selp.f64 	%fd796, %fd793, %fd787, %p176;
	selp.f64 	%fd797, %fd792, %fd788, %p176;
	setp.lt.s32 	%p177, %r1291, 4;
	selp.f64 	%fd798, %fd786, %fd795, %p177;
	mov.b64 	%rd759, %fd798;
	mov.b64 	{%r1458, %r1463}, %rd759;
	selp.f64 	%fd799, %fd787, %fd796, %p177;
	mov.b64 	%rd760, %fd799;
	mov.b64 	{%r1448, %r1453}, %rd760;
	selp.f64 	%fd800, %fd788, %fd797, %p177;
	mov.b64 	%rd761, %fd800;
	mov.b64 	{%r1438, %r1443}, %rd761;
	selp.b64 	%rd762, 0, %rd755, %p177;
	add.s64 	%rd763, %rd762, %rd754;
	mov.b64 	{%r1428, %r1433}, %rd763;
	mov.b32 	%r1464, 8;
	// begin inline asm
	shfl.sync.up.b32 %r1427, %r1428, %r1464, %r1545, %r1546;
	// end inline asm
	// begin inline asm
	shfl.sync.up.b32 %r1432, %r1433, %r1464, %r1545, %r1546;
	// end inline asm
	mov.b64 	%rd764, {%r1427, %r1432};
	// begin inline asm
	shfl.sync.up.b32 %r1437, %r1438, %r1464, %r1545, %r1546;
	// end inline asm
	// begin inline asm
	shfl.sync.up.b32 %r1442, %r1443, %r1464, %r1545, %r1546;
	// end inline asm
	mov.b64 	%rd765, {%r1437, %r1442};
	mov.b64 	%fd801, %rd765;
	// begin inline asm
	shfl.sync.up.b32 %r1447, %r1448, %r1464, %r1545, %r1546;
	// end inline asm
	// begin inline asm
	shfl.sync.up.b32 %r1452, %r1453, %r1464, %r1545, %r1546;
	// end inline asm
	mov.b64 	%rd766, {%r1447, %r1452};
	mov.b64 	%fd802, %rd766;
	// begin inline asm
	shfl.sync.up.b32 %r1457, %r1458, %r1464, %r1545, %r1546;
	// end inline asm
	// begin inline asm
	shfl.sync.up.b32 %r1462, %r1463, %r1464, %r1545, %r1546;
	// end inline asm
	mov.b64 	%rd767, {%r1457, %r1462};
	mov.b64 	%fd803, %rd767;
	setp.eq.s64 	%p178, %rd763, 0;
	add.f64 	%fd804, %fd800, %fd801;
	add.f64 	%fd805, %fd799, %fd802;
	add.f64 	%fd806, %fd798, %fd803;
	selp.f64 	%fd807, %fd806, %fd798, %p178;
	selp.f64 	%fd808, %fd805, %fd799, %p178;
	selp.f64 	%fd809, %fd804, %fd800, %p178;
	setp.lt.s32 	%p179, %r1291, 8;
	selp.f64 	%fd810, %fd798, %fd807, %p179;
	mov.b64 	%rd768, %fd810;
	mov.b64 	{%r1498, %r1503}, %rd768;
	selp.f64 	%fd811, %fd799, %fd808, %p179;
	mov.b64 	%rd769, %fd811;
	mov.b64 	{%r1488, %r1493}, %rd769;
	selp.f64 	%fd812, %fd800, %fd809, %p179;
	mov.b64 	%rd770, %fd812;
	mov.b64 	{%r1478, %r1483}, %rd770;
	selp.b64 	%rd771, 0, %rd764, %p179;
	add.s64 	%rd772, %rd771, %rd763;
	mov.b64 	{%r1468, %r1473}, %rd772;
	mov.b32 	%r1504, 16;
	// begin inline asm
	shfl.sync.up.b32 %r1467, %r1468, %r1504, %r1545, %r1546;
	// end inline asm
	// begin inline asm
	shfl.sync.up.b32 %r1472, %r1473, %r1504, %r1545, %r1546;
	// end inline asm
	mov.b64 	%rd773, {%r1467, %r1472};
	// begin inline asm
	shfl.sync.up.b32 %r1477, %r1478, %r1504, %r1545, %r1546;
	// end inline asm
	// begin inline asm
	shfl.sync.up.b32 %r1482, %r1483, %r1504, %r1545, %r1546;
	// end inline asm
	mov.b64 	%rd774, {%r1477, %r1482};
	mov.b64 	%fd813, %rd774;
	// begin inline asm
	shfl.sync.up.b32 %r1487, %r1488, %r1504, %r1545, %r1546;
	// end inline asm
	// begin inline asm
	shfl.sync.up.b32 %r1492, %r1493, %r1504, %r1545, %r1546;
	// end inline asm
	mov.b64 	%rd775, {%r1487, %r1492};
	mov.b64 	%fd814, %rd775;
	// begin inline asm
	shfl.sync.up.b32 %r1497, %r1498, %r1504, %r1545, %r1546;
	// end inline asm
	// begin inline asm
	shfl.sync.up.b32 %r1502, %r1503, %r1504, %r1545, %r1546;
	// end inline asm
	mov.b64 	%rd776, {%r1497, %r1502};
	mov.b64 	%fd815, %rd776;
	setp.eq.s64 	%p180, %rd772, 0;
	add.f64 	%fd816, %fd812, %fd813;
	add.f64 	%fd817, %fd811, %fd814;
	add.f64 	%fd818, %fd810, %fd815;
	selp.f64 	%fd46, %fd818, %fd810, %p180;
	selp.f64 	%fd47, %fd817, %fd811, %p180;
	selp.f64 	%fd48, %fd816, %fd812, %p180;
	setp.lt.s32 	%p181, %r1291, 16;
	selp.f64 	%fd819, %fd810, %fd46, %p181;
	mov.b64 	%rd777, %fd819;
	mov.b64 	{%r1538, %r1543}, %rd777;
	selp.f64 	%fd820, %fd811, %fd47, %p181;
	mov.b64 	%rd778, %fd820;
	mov.b64 	{%r1528, %r1533}, %rd778;
	selp.f64 	%fd821, %fd812, %fd48, %p181;
	mov.b64 	%rd779, %fd821;
	mov.b64 	{%r1518, %r1523}, %rd779;
	selp.b64 	%rd780, 0, %rd773, %p181;
	add.s64 	%rd49, %rd780, %rd772;
	mov.b64 	{%r1508, %r1513}, %rd49;
	// begin inline asm
	shfl.sync.up.b32 %r1507, %r1508, %r1544, %r1545, %r1546;
	// end inline asm
	// begin inline asm
	shfl.sync.up.b32 %r1512, %r1513, %r1544, %r1545, %r1546;
	// end inline asm
	mov.b64 	%rd1147, {%r1507, %r1512};
	// begin inline asm
	shfl.sync.up.b32 %r1517, %r1518, %r1544, %r1545, %r1546;
	// end inline asm
	// begin inline asm
	shfl.sync.up.b32 %r1522, %r1523, %r1544, %r1545, %r1546;
	// end inline asm
	mov.b64 	%rd781, {%r1517, %r1522};
	mov.b64 	%fd1231, %rd781;
	// begin inline asm
	shfl.sync.up.b32 %r1527, %r1528, %r1544, %r1545, %r1546;
	// end inline asm
	// begin inline asm
	shfl.sync.up.b32 %r1532, %r1533, %r1544, %r1545, %r1546;
	// end inline asm
	mov.b64 	%rd782, {%r1527, %r1532};
	mov.b64 	%fd1230, %rd782;
	// begin inline asm
	shfl.sync.up.b32 %r1537, %r1538, %r1544, %r1545, %r1546;
	// end inline asm
	// begin inline asm
	shfl.sync.up.b32 %r1542, %r1543, %r1544, %r1545, %r1546;
	// end inline asm
	mov.b64 	%rd783, {%r1537, %r1542};
	mov.b64 	%fd1229, %rd783;
	setp.ne.s32 	%p182, %r1291, 31;
	@%p182 bra 	$L__BB3_37;
	shl.b32 	%r1547, %r16, 5;
	add.s32 	%r1549, %r1298, %r1547;
	mov.b64 	%rd784, %fd48;
	st.shared.v2.u64 	[%r1549], {%rd49, %rd784};
	st.shared.v2.f64 	[%r1549+16], {%fd47, %fd46};
$L__BB3_37:
	bar.sync 	0;
	ld.shared.v2.u64 	{%rd785, %rd786}, [_ZN6thrust24THRUST_300001_SM_1000_NS8cuda_cub4core6detail5shmemE];
	mov.b64 	%fd822, %rd786;
	ld.shared.v2.f64 	{%fd823, %fd824}, [_ZN6thrust24THRUST_300001_SM_1000_NS8cuda_cub4core6detail5shmemE+16];
	setp.eq.s32 	%p183, %r16, 1;
	selp.f64 	%fd825, %fd824, 0d0000000000000000, %p183;
	selp.f64 	%fd826, %fd823, 0d0000000000000000, %p183;
	selp.f64 	%fd827, %fd822, 0d0000000000000000, %p183;
	ld.shared.v2.u64 	{%rd787, %rd788}, [_ZN6thrust24THRUST_300001_SM_1000_NS8cuda_cub4core6detail5shmemE+32];
	mov.b64 	%fd828, %rd788;
	ld.shared.v2.f64 	{%fd829, %fd830}, [_ZN6thrust24THRUST_300001_SM_1000_NS8cuda_cub4core6detail5shmemE+48];
	add.s64 	%rd789, %rd787, %rd785;
	setp.eq.s64 	%p184, %rd787, 0;
	add.f64 	%fd831, %fd822, %fd828;
	add.f64 	%fd832, %fd823, %fd829;
	add.f64 	%fd833, %fd824, %fd830;
	selp.f64 	%fd834, %fd833, %fd830, %p184;
	selp.f64 	%fd835, %fd832, %fd829, %p184;
	selp.f64 	%fd836, %fd831, %fd828, %p184;
	setp.eq.s32 	%p185, %r16, 2;
	selp.f64 	%fd837, %fd834, %fd825, %p185;
	selp.f64 	%fd838, %fd835, %fd826, %p185;
	selp.f64 	%fd839, %fd836, %fd827, %p185;
	selp.b64 	%rd790, %rd789, %rd785, %p185;
	ld.shared.v2.u64 	{%rd791, %rd792}, [_ZN6thrust24THRUST_300001_SM_1000_NS8cuda_cub4core6detail5shmemE+64];
	mov.b64 	%fd840, %rd792;
	ld.shared.v2.f64 	{%fd841, %fd842}, [_ZN6thrust24THRUST_300001_SM_1000_NS8cuda_cub4core6detail5shmemE+80];
	add.s64 	%rd793, %rd791, %rd789;
	setp.eq.s64 	%p186, %rd791, 0;
	add.f64 	%fd843, %fd836, %fd840;
	add.f64 	%fd844, %fd835, %fd841;
	add.f64 	%fd845, %fd834, %fd842;
	selp.f64 	%fd846, %fd845, %fd842, %p186;
	selp.f64 	%fd847, %fd844, %fd841, %p186;
	selp.f64 	%fd848, %fd843, %fd840, %p186;
	setp.eq.s32 	%p187, %r16, 3;
	selp.f64 	%fd849, %fd846, %fd837, %p187;
	selp.f64 	%fd850, %fd847, %fd838, %p187;
	selp.f64 	%fd851, %fd848, %fd839, %p187;
	selp.b64 	%rd794, %rd793, %rd790, %p187;
	ld.shared.v2.u64 	{%rd795, %rd796}, [_ZN6thrust24THRUST_300001_SM_1000_NS8cuda_cub4core6detail5shmemE+96];
	mov.b64 	%fd852, %rd796;
	ld.shared.v2.f64 	{%fd853, %fd854}, [_ZN6thrust24THRUST_300001_SM_1000_NS8cuda_cub4core6detail5shmemE+112];
	add.s64 	%rd797, %rd795, %rd793;
	setp.eq.s64 	%p188, %rd795, 0;
	add.f64 	%fd855, %fd848, %fd852;
	add.f64 	%fd856, %fd847, %fd853;
	add.f64 	%fd857, %fd846, %fd854;
	selp.f64 	%fd858, %fd857, %fd854, %p188;
	selp.f64 	%fd859, %fd856, %fd853, %p188;
	selp.f64 	%fd860, %fd855, %fd852, %p188;
	setp.eq.s32 	%p189, %r16, 4;
	selp.f64 	%fd861, %fd858, %fd849, %p189;
	selp.f64 	%fd862, %fd859, %fd850, %p189;
	selp.f64 	%fd863, %fd860, %fd851, %p189;
	selp.b64 	%rd798, %rd797, %rd794, %p189;
	ld.shared.v2.u64 	{%rd799, %rd800}, [_ZN6thrust24THRUST_300001_SM_1000_NS8cuda_cub4core6detail5shmemE+128];
	mov.b64 	%fd864, %rd800;
	ld.shared.v2.f64 	{%fd865, %fd866}, [_ZN6thrust24THRUST_300001_SM_1000_NS8cuda_cub4core6detail5shmemE+144];
	add.s64 	%rd801, %rd799, %rd797;
	setp.eq.s64 	%p190, %rd799, 0;
	add.f64 	%fd867, %fd860, %fd864;
	add.f64 	%fd868, %fd859, %fd865;
	add.f64 	%fd869, %fd858, %fd866;
	selp.f64 	%fd870, %fd869, %fd866, %p190;
	selp.f64 	%fd871, %fd868, %fd865, %p190;
	selp.f64 	%fd872, %fd867, %fd864, %p190;
	setp.eq.s32 	%p191, %r16, 5;
	selp.f64 	%fd873, %fd870, %fd861, %p191;
	selp.f64 	%fd874, %fd871, %fd862, %p191;
	selp.f64 	%fd875, %fd872, %fd863, %p191;
	selp.b64 	%rd802, %rd801, %rd798, %p191;
	ld.shared.v2.u64 	{%rd803, %rd804}, [_ZN6thrust24THRUST_300001_SM_1000_NS8cuda_cub4core6detail5shmemE+160];
	mov.b64 	%fd876, %rd804;
	ld.shared.v2.f64 	{%fd877, %fd878}, [_ZN6thrust24THRUST_300001_SM_1000_NS8cuda_cub4core6detail5shmemE+176];
	add.s64 	%rd805, %rd803, %rd801;
	setp.eq.s64 	%p192, %rd803, 0;
	add.f64 	%fd879, %fd872, %fd876;
	add.f64 	%fd880, %fd871, %fd877;
	add.f64 	%fd881, %fd870, %fd878;
	selp.f64 	%fd882, %fd881, %fd878, %p192;
	selp.f64 	%fd883, %fd880, %fd877, %p192;
	selp.f64 	%fd884, %fd879, %fd876, %p192;
	setp.eq.s32 	%p193, %r16, 6;
	selp.f64 	%fd885, %fd882, %fd873, %p193;
	selp.f64 	%fd886, %fd883, %fd874, %p193;
	selp.f64 	%fd887, %fd884, %fd875, %p193;
	selp.b64 	%rd806, %rd805, %rd802, %p193;
	ld.shared.v2.u64 	{%rd807, %rd808}, [_ZN6thrust24THRUST_300001_SM_1000_NS8cuda_cub4core6detail5shmemE+192];
	mov.b64 	%fd888, %rd808;
	ld.shared.v2.f64 	{%fd889, %fd890}, [_ZN6thrust24THRUST_300001_SM_1000_NS8cuda_cub4core6detail5shmemE+208];
	add.s64 	%rd809, %rd807, %rd805;
	setp.eq.s64 	%p194, %rd807, 0;
	add.f64 	%fd891, %fd884, %fd888;
	add.f64 	%fd892, %fd883, %fd889;
	add.f64 	%fd893, %fd882, %fd890;
	selp.f64 	%fd894, %fd893, %fd890, %p194;
	selp.f64 	%fd895, %fd892, %fd889, %p194;
	selp.f64 	%fd896, %fd891, %fd888, %p194;
	setp.eq.s32 	%p195, %r16, 7;
	selp.f64 	%fd52, %fd894, %fd885, %p195;
	selp.f64 	%fd53, %fd895, %fd886, %p195;
	selp.f64 	%fd54, %fd896, %fd887, %p195;
	selp.b64 	%rd51, %rd809, %rd806, %p195;
	ld.shared.v2.u64 	{%rd810, %rd811}, [_ZN6thrust24THRUST_300001_SM_1000_NS8cuda_cub4core6detail5shmemE+224];
	mov.b64 	%fd897, %rd811;
	ld.shared.v2.f64 	{%fd898, %fd899}, [_ZN6thrust24THRUST_300001_SM_1000_NS8cuda_cub4core6detail5shmemE+240];
	add.s64 	%rd52, %rd810, %rd809;
	setp.eq.s64 	%p196, %rd810, 0;
	add.f64 	%fd900, %fd896, %fd897;
	add.f64 	%fd901, %fd895, %fd898;
	add.f64 	%fd902, %fd894, %fd899;
	selp.f64 	%fd55, %fd902, %fd899, %p196;
	selp.f64 	%fd56, %fd901, %fd898, %p196;
	selp.f64 	%fd57, %fd900, %fd897, %p196;
	setp.lt.u32 	%p197, %r14, 32;
	@%p197 bra 	$L__BB3_39;
	setp.eq.s64 	%p198, %rd1147, 0;
	add.f64 	%fd903, %fd54, %fd1231;
	add.f64 	%fd904, %fd53, %fd1230;
	add.f64 	%fd905, %fd52, %fd1229;
	selp.f64 	%fd906, %fd905, %fd1229, %p198;
	selp.f64 	%fd907, %fd904, %fd1230, %p198;
	selp.f64 	%fd908, %fd903, %fd1231, %p198;
	setp.eq.s32 	%p199, %r1291, 0;
	selp.f64 	%fd1229, %fd52, %fd906, %p199;
	selp.f64 	%fd1230, %fd53, %fd907, %p199;
	selp.f64 	%fd1231, %fd54, %fd908, %p199;
	selp.b64 	%rd812, 0, %rd1147, %p199;
	add.s64 	%rd1147, %rd51, %rd812;
	bra.uni 	$L__BB3_83;
$L__BB3_39:
	setp.ne.s32 	%p200, %r14, 0;
	mul.wide.u32 	%rd813, %r1, 4;
	add.s64 	%rd54, %rd259, %rd813;
	@%p200 bra 	$L__BB3_41;
	st.shared.u64 	[_ZN6thrust24THRUST_300001_SM_1000_NS8cuda_cub4core6detail5shmemE+392], %rd52;
	st.shared.v2.f64 	[_ZN6thrust24THRUST_300001_SM_1000_NS8cuda_cub4core6detail5shmemE+400], {%fd57, %fd56};
	st.shared.f64 	[_ZN6thrust24THRUST_300001_SM_1000_NS8cuda_cub4core6detail5shmemE+416], %fd55;
	mul.wide.u32 	%rd823, %r1, 32;
	add.s64 	%rd824, %rd260, %rd823;
	add.s64 	%rd814, %rd824, 1024;
	mov.b64 	%rd817, %fd57;
	mov.b64 	%rd819, %fd56;
	mov.b64 	%rd821, %fd55;
	// begin inline asm
	st.cg.u64 [%rd814], %rd52;
	// end inline asm
	add.s64 	%rd816, %rd824, 1032;
	// begin inline asm
	st.cg.u64 [%rd816], %rd817;
	// end inline asm
	add.s64 	%rd818, %rd824, 1040;
	// begin inline asm
	st.cg.u64 [%rd818], %rd819;
	// end inline asm
	add.s64 	%rd820, %rd824, 1048;
	// begin inline asm
	st.cg.u64 [%rd820], %rd821;
	// end inline asm
	add.s64 	%rd822, %rd54, 128;
	mov.b32 	%r1550, 100;
	// begin inline asm
	st.release.gpu.u32 [%rd822], %r1550;
	// end inline asm
$L__BB3_41:
	not.b32 	%r29, %r14;
	add.s32 	%r2299, %r1, %r29;
	mov.u32 	%r1551, %nctaid.x;
	setp.gt.u32 	%p201, %r1551, 499;
	@%p201 bra 	$L__BB3_43;
	membar.cta;
	bra.uni 	$L__BB3_44;
$L__BB3_43:
	mov.b32 	%r1552, 450;
	// begin inline asm
	nanosleep.u32 %r1552;
	// end inline asm
$L__BB3_44:
	mul.wide.s32 	%rd825, %r29, 4;
	add.s64 	%rd826, %rd54, %rd825;
	add.s64 	%rd55, %rd826, 128;
$L__BB3_45:
	// begin inline asm
	ld.relaxed.gpu.u32 %r2298, [%rd55];
	// end inline asm
	membar.gl;
	setp.eq.s32 	%p202, %r2298, 99;
	mov.b32 	%r1554, -1;
	vote.sync.any.pred 	%p203, %p202, %r1554;
	@%p203 bra 	$L__BB3_45;
	mov.f64 	%fd1190, 0d0000000000000000;
	setp.eq.s32 	%p204, %r2298, 101;
	@%p204 bra 	$L__BB3_49;
	setp.ne.s32 	%p205, %r2298, 100;
	mov.f64 	%fd1191, %fd1190;
	mov.f64 	%fd1192, %fd1190;
	@%p205 bra 	$L__BB3_50;
	mul.wide.s32 	%rd847, %r2299, 32;
	add.s64 	%rd848, %rd260, %rd847;
	add.s64 	%rd840, %rd848, 1024;
	// begin inline asm
	ld.cg.u64 %rd1133, [%rd840];
	// end inline asm
	add.s64 	%rd842, %rd848, 1032;
	// begin inline asm
	ld.cg.u64 %rd841, [%rd842];
	// end inline asm
	add.s64 	%rd844, %rd848, 1040;
	// begin inline asm
	ld.cg.u64 %rd843, [%rd844];
	// end inline asm
	add.s64 	%rd846, %rd848, 1048;
	// begin inline asm
	ld.cg.u64 %rd845, [%rd846];
	// end inline asm
	mov.b64 	%fd1192, %rd841;
	mov.b64 	%fd1191, %rd843;
	mov.b64 	%fd1190, %rd845;
	bra.uni 	$L__BB3_50;
$L__BB3_49:
	mul.wide.s32 	%rd837, %r2299, 32;
	add.s64 	%rd838, %rd261, %rd837;
	add.s64 	%rd830, %rd838, 1024;
	// begin inline asm
	ld.cg.u64 %rd1133, [%rd830];
	// end inline asm
	add.s64 	%rd832, %rd838, 1032;
	// begin inline asm
	ld.cg.u64 %rd831, [%rd832];
	// end inline asm
	add.s64 	%rd834, %rd838, 1040;
	// begin inline asm
	ld.cg.u64 %rd833, [%rd834];
	// end inline asm
	add.s64 	%rd836, %rd838, 1048;
	// begin inline asm
	ld.cg.u64 %rd835, [%rd836];
	// end inline asm
	mov.b64 	%fd1192, %rd831;
	mov.b64 	%fd1191, %rd833;
	mov.b64 	%fd1190, %rd835;
$L__BB3_50:
	setp.eq.s32 	%p206, %r2298, 101;
	mov.b32 	%r1596, -1;
	vote.sync.ballot.b32 	%r1597, %p206, %r1596;
	// begin inline asm
	mov.u32 %r1556, %lanemask_ge;
	// end inline asm
	and.b32  	%r1598, %r1597, %r1556;
	or.b32  	%r1599, %r1598, -2147483648;
	add.s32 	%r1600, %r1599, -1;
	not.b32 	%r1601, %r1599;
	and.b32  	%r1602, %r1601, %r1600;
	popc.b32 	%r33, %r1602;
	mov.b64 	{%r1558, %r1563}, %rd1133;
	mov.b32 	%r1594, 1;
	// begin inline asm
	shfl.sync.down.b32 %r1557, %r1558, %r1594, %r33, %r1596;
	// end inline asm
	// begin inline asm
	shfl.sync.down.b32 %r1562, %r1563, %r1594, %r33, %r1596;
	// end inline asm
	mov.b64 	%rd849, %fd1192;
	mov.b64 	{%r1568, %r1573}, %rd849;
	// begin inline asm
	shfl.sync.down.b32 %r1567, %r1568, %r1594, %r33, %r1596;
	// end inline asm
	// begin inline asm
	shfl.sync.down.b32 %r1572, %r1573, %r1594, %r33, %r1596;
	// end inline asm
	mov.b64 	%rd850, %fd1191;
	mov.b64 	{%r1578, %r1583}, %rd850;
	// begin inline asm
	shfl.sync.down.b32 %r1577, %r1578, %r1594, %r33, %r1596;
	// end inline asm
	// begin inline asm
	shfl.sync.down.b32 %r1582, %r1583, %r1594, %r33, %r1596;
	// end inline asm
	mov.b64 	%rd851, %fd1190;
	mov.b64 	{%r1588, %r1593}, %rd851;
	// begin inline asm
	shfl.sync.down.b32 %r1587, %r1588, %r1594, %r33, %r1596;
	// end inline asm
	// begin inline asm
	shfl.sync.down.b32 %r1592, %r1593, %r1594, %r33, %r1596;
	// end inline asm
	setp.ge.s32 	%p208, %r1291, %r33;
	@%p208 bra 	$L__BB3_52;
	mov.b64 	%rd852, {%r1587, %r1592};
	mov.b64 	%fd910, %rd852;
	mov.b64 	%rd853, {%r1577, %r1582};
	mov.b64 	%fd911, %rd853;
	mov.b64 	%rd854, {%r1567, %r1572};
	mov.b64 	%fd912, %rd854;
	mov.b64 	%rd855, {%r1557, %r1562};
	add.s64 	%rd59, %rd1133, %rd855;
	setp.eq.s64 	%p209, %rd1133, 0;
	add.f64 	%fd913, %fd1192, %fd912;
	add.f64 	%fd914, %fd1191, %fd911;
	add.f64 	%fd915, %fd1190, %fd910;
	selp.f64 	%fd1190, %fd915, %fd1190, %p209;
	selp.f64 	%fd1191, %fd914, %fd1191, %p209;
	selp.f64 	%fd1192, %fd913, %fd1192, %p209;
	mov.u64 	%rd1133, %rd59;
$L__BB3_52:
	mov.b64 	{%r1604, %r1609}, %rd1133;
	mov.b32 	%r1640, 2;
	mov.b32 	%r1642, -1;
	// begin inline asm
	shfl.sync.down.b32 %r1603, %r1604, %r1640, %r33, %r1642;
	// end inline asm
	// begin inline asm
	shfl.sync.down.b32 %r1608, %r1609, %r1640, %r33, %r1642;
	// end inline asm
	mov.b64 	%rd856, %fd1192;
	mov.b64 	{%r1614, %r1619}, %rd856;
	// begin inline asm
	shfl.sync.down.b32 %r1613, %r1614, %r1640, %r33, %r1642;
	// end inline asm
	// begin inline asm
	shfl.sync.down.b32 %r1618, %r1619, %r1640, %r33, %r1642;
	// end inline asm
	mov.b64 	%rd857, %fd1191;
	mov.b64 	{%r1624, %r1629}, %rd857;
	// begin inline asm
	shfl.sync.down.b32 %r1623, %r1624, %r1640, %r33, %r1642;
	// end inline asm
	// begin inline asm
	shfl.sync.down.b32 %r1628, %r1629, %r1640, %r33, %r1642;
	// end inline asm
	mov.b64 	%rd858, %fd1190;
	mov.b64 	{%r1634, %r1639}, %rd858;
	// begin inline asm
	shfl.sync.down.b32 %r1633, %r1634, %r1640, %r33, %r1642;
	// end inline asm
	// begin inline asm
	shfl.sync.down.b32 %r1638, %r1639, %r1640, %r33, %r1642;
	// end inline asm
	add.s32 	%r50, %r1291, 2;
	setp.gt.s32 	%p210, %r50, %r33;
	@%p210 bra 	$L__BB3_54;
	mov.b64 	%rd859, {%r1633, %r1638};
	mov.b64 	%fd916, %rd859;
	mov.b64 	%rd860, {%r1623, %r1628};
	mov.b64 	%fd917, %rd860;
	mov.b64 	%rd861, {%r1613, %r1618};
	mov.b64 	%fd918, %rd861;
	mov.b64 	%rd862, {%r1603, %r1608};
	add.s64 	%rd61, %rd1133, %rd862;
	setp.eq.s64 	%p211, %rd1133, 0;
	add.f64 	%fd919, %fd1192, %fd918;
	add.f64 	%fd920, %fd1191, %fd917;
	add.f64 	%fd921, %fd1190, %fd916;
	selp.f64 	%fd1190, %fd921, %fd1190, %p211;
	selp.f64 	%fd1191, %fd920, %fd1191, %p211;
	selp.f64 	%fd1192, %fd919, %fd1192, %p211;
	mov.u64 	%rd1133, %rd61;
$L__BB3_54:
	mov.b64 	{%r1644, %r1649}, %rd1133;
	mov.b32 	%r1680, 4;
	mov.b32 	%r1682, -1;
	// begin inline asm
	shfl.sync.down.b32 %r1643, %r1644, %r1680, %r33, %r1682;
	// end inline asm
	// begin inline asm
	shfl.sync.down.b32 %r1648, %r1649, %r1680, %r33, %r1682;
	// end inline asm
	mov.b64 	%rd863, %fd1192;
	mov.b64 	{%r1654, %r1659}, %rd863;
	// begin inline asm
	shfl.sync.down.b32 %r1653, %r1654, %r1680, %r33, %r1682;
	// end inline asm
	// begin inline asm
	shfl.sync.down.b32 %r1658, %r1659, %r1680, %r33, %r1682;
	// end inline asm
	mov.b64 	%rd864, %fd1191;
	mov.b64 	{%r1664, %r1669}, %rd864;
	// begin inline asm
	shfl.sync.down.b32 %r1663, %r1664, %r1680, %r33, %r1682;
	// end inline asm
	// begin inline asm
	shfl.sync.down.b32 %r1668, %r1669, %r1680, %r33, %r1682;
	// end inline asm
	mov.b64 	%rd865, %fd1190;
	mov.b64 	{%r1674, %r1679}, %rd865;
	// begin inline asm
	shfl.sync.down.b32 %r1673, %r1674, %r1680, %r33, %r1682;
	// end inline asm
	// begin inline asm
	shfl.sync.down.b32 %r1678, %r1679, %r1680, %r33, %r1682;
	// end inline asm
	add.s32 	%r59, %r1291, 4;
	setp.gt.s32 	%p212, %r59, %r33;
	@%p212 bra 	$L__BB3_56;
	mov.b64 	%rd866, {%r1673, %r1678};
	mov.b64 	%fd922, %rd866;
	mov.b64 	%rd867, {%r1663, %r1668};
	mov.b64 	%fd923, %rd867;
	mov.b64 	%rd868, {%r1653, %r1658};
	mov.b64 	%fd924, %rd868;
	mov.b64 	%rd869, {%r1643, %r1648};
	add.s64 	%rd63, %rd1133, %rd869;
	setp.eq.s64 	%p213, %rd1133, 0;
	add.f64 	%fd925, %fd1192, %fd924;
	add.f64 	%fd926, %fd1191, %fd923;
	add.f64 	%fd927, %fd1190, %fd922;
	selp.f64 	%fd1190, %fd927, %fd1190, %p213;
	selp.f64 	%fd1191, %fd926, %fd1191, %p213;
	selp.f64 	%fd1192, %fd925, %fd1192, %p213;
	mov.u64 	%rd1133, %rd63;
$L__BB3_56:
	mov.b64 	{%r1684, %r1689}, %rd1133;
	mov.b32 	%r1720, 8;
	mov.b32 	%r1722, -1;
	// begin inline asm
	shfl.sync.down.b32 %r1683, %r1684, %r1720, %r33, %r1722;
	// end inline asm
	// begin inline asm
	shfl.sync.down.b32 %r1688, %r1689, %r1720, %r33, %r1722;
	// end inline asm
	mov.b64 	%rd870, %fd1192;
	mov.b64 	{%r1694, %r1699}, %rd870;
	// begin inline asm
	shfl.sync.down.b32 %r1693, %r1694, %r1720, %r33, %r1722;
	// end inline asm
	// begin inline asm
	shfl.sync.down.b32 %r1698, %r1699, %r1720, %r33, %r1722;
	// end inline asm
	mov.b64 	%rd871, %fd1191;
	mov.b64 	{%r1704, %r1709}, %rd871;
	// begin inline asm
	shfl.sync.down.b32 %r1703, %r1704, %r1720, %r33, %r1722;
	// end inline asm
	// begin inline asm
	shfl.sync.down.b32 %r1708, %r1709, %r1720, %r33, %r1722;
	// end inline asm
	mov.b64 	%rd872, %fd1190;
	mov.b64 	{%r1714, %r1719}, %rd872;
	// begin inline asm
	shfl.sync.down.b32 %r1713, %r1714, %r1720, %r33, %r1722;
	// end inline asm
	// begin inline asm
	shfl.sync.down.b32 %r1718, %r1719, %r1720, %r33, %r1722;
	// end inline asm
	add.s32 	%r68, %r1291, 8;
	setp.gt.s32 	%p214, %r68, %r33;
	@%p214 bra 	$L__BB3_58;
	mov.b64 	%rd873, {%r1713, %r1718};
	mov.b64 	%fd928, %rd873;
	mov.b64 	%rd874, {%r1703, %r1708};
	mov.b64 	%fd929, %rd874;
	mov.b64 	%rd875, {%r1693, %r1698};
	mov.b64 	%fd930, %rd875;
	mov.b64 	%rd876, {%r1683, %r1688};
	add.s64 	%rd65, %rd1133, %rd876;
	setp.eq.s64 	%p215, %rd1133, 0;
	add.f64 	%fd931, %fd1192, %fd930;
	add.f64 	%fd932, %fd1191, %fd929;
	add.f64 	%fd933, %fd1190, %fd928;
	selp.f64 	%fd1192, %fd931, %fd1192, %p215;
	selp.f64 	%fd1191, %fd932, %fd1191, %p215;
	selp.f64 	%fd1190, %fd933, %fd1190, %p215;
	mov.u64 	%rd1133, %rd65;
$L__BB3_58:
	mov.b64 	{%r1724, %r1729}, %rd1133;
	mov.b32 	%r1760, 16;
	mov.b32 	%r1762, -1;
	// begin inline asm
	shfl.sync.down.b32 %r1723, %r1724, %r1760, %r33, %r1762;
	// end inline asm
	// begin inline asm
	shfl.sync.down.b32 %r1728, %r1729, %r1760, %r33, %r1762;
	// end inline asm
	mov.b64 	%rd877, %fd1192;
	mov.b64 	{%r1734, %r1739}, %rd877;
	// begin inline asm
	shfl.sync.down.b32 %r1733, %r1734, %r1760, %r33, %r1762;
	// end inline asm
	// begin inline asm
	shfl.sync.down.b32 %r1738, %r1739, %r1760, %r33, %r1762;
	// end inline asm
	mov.b64 	%rd878, %fd1191;
	mov.b64 	{%r1744, %r1749}, %rd878;
	// begin inline asm
	shfl.sync.down.b32 %r1743, %r1744, %r1760, %r33, %r1762;
	// end inline asm
	// begin inline asm
	shfl.sync.down.b32 %r1748, %r1749, %r1760, %r33, %r1762;
	// end inline asm
	mov.b64 	%rd879, %fd1190;
	mov.b64 	{%r1754, %r1759}, %rd879;
	// begin inline asm
	shfl.sync.down.b32 %r1753, %r1754, %r1760, %r33, %r1762;
	// end inline asm
	// begin inline asm
	shfl.sync.down.b32 %r1758, %r1759, %r1760, %r33, %r1762;
	// end inline asm
	add.s32 	%r77, %r1291, 16;
	setp.gt.s32 	%p216, %r77, %r33;
	@%p216 bra 	$L__BB3_60;
	mov.b64 	%rd880, {%r1753, %r1758};
	mov.b64 	%fd934, %rd880;
	mov.b64 	%rd881, {%r1743, %r1748};
	mov.b64 	%fd935, %rd881;
	mov.b64 	%rd882, {%r1733, %r1738};
	mov.b64 	%fd936, %rd882;
	mov.b64 	%rd883, {%r1723, %r1728};
	add.s64 	%rd67, %rd1133, %rd883;
	setp.eq.s64 	%p217, %rd1133, 0;
	add.f64 	%fd937, %fd1192, %fd936;
	add.f64 	%fd938, %fd1191, %fd935;
	add.f64 	%fd939, %fd1190, %fd934;
	selp.f64 	%fd1192, %fd937, %fd1192, %p217;
	selp.f64 	%fd1191, %fd938, %fd1191, %p217;
	selp.f64 	%fd1190, %fd939, %fd1190, %p217;
	mov.u64 	%rd1133, %rd67;
$L__BB3_60:
$L__BB3_61:
	setp.ne.s32 	%p218, %r2298, 101;
	mov.b32 	%r1763, -1;
	vote.sync.all.pred 	%p219, %p218, %r1763;
	not.pred 	%p220, %p219;
	@%p220 bra 	$L__BB3_79;
	mul.wide.s32 	%rd927, %r2299, 4;
	add.s64 	%rd72, %rd259, %rd927;
$L__BB3_63:
	// begin inline asm
	ld.relaxed.gpu.u32 %r2298, [%rd72];
	// end inline asm
	membar.gl;
	setp.eq.s32 	%p240, %r2298, 99;
	mov.b32 	%r1797, -1;
	vote.sync.any.pred 	%p241, %p240, %r1797;
	@%p241 bra 	$L__BB3_63;
	mov.f64 	%fd1211, 0d0000000000000000;
	setp.eq.s32 	%p242, %r2298, 101;
	@%p242 bra 	$L__BB3_67;
	setp.ne.s32 	%p243, %r2298, 100;
	mov.f64 	%fd1212, %fd1211;
	mov.f64 	%fd1213, %fd1211;
	@%p243 bra 	$L__BB3_68;
	mul.wide.s32 	%rd946, %r2299, 32;
	add.s64 	%rd939, %rd260, %rd946;
	// begin inline asm
	ld.cg.u64 %rd1141, [%rd939];
	// end inline asm
	add.s64 	%rd941, %rd939, 8;
	// begin inline asm
	ld.cg.u64 %rd940, [%rd941];
	// end inline asm
	add.s64 	%rd943, %rd939, 16;
	// begin inline asm
	ld.cg.u64 %rd942, [%rd943];
	// end inline asm
	add.s64 	%rd945, %rd939, 24;
	// begin inline asm
	ld.cg.u64 %rd944, [%rd945];
	// end inline asm
	mov.b64 	%fd1211, %rd940;
	mov.b64 	%fd1212, %rd942;
	mov.b64 	%fd1213, %rd944;
	bra.uni 	$L__BB3_68;
$L__BB3_67:
	mul.wide.s32 	%rd937, %r2299, 32;
	add.s64 	%rd930, %rd261, %rd937;
	// begin inline asm
	ld.cg.u64 %rd1141, [%rd930];
	// end inline asm
	add.s64 	%rd932, %rd930, 8;
	// begin inline asm
	ld.cg.u64 %rd931, [%rd932];
	// end inline asm
	add.s64 	%rd934, %rd930, 16;
	// begin inline asm
	ld.cg.u64 %rd933, [%rd934];
	// end inline asm
	add.s64 	%rd936, %rd930, 24;
	// begin inline asm
	ld.cg.u64 %rd935, [%rd936];
	// end inline asm
	mov.b64 	%fd1211, %rd931;
	mov.b64 	%fd1212, %rd933;
	mov.b64 	%fd1213, %rd935;
$L__BB3_68:
	mov.b32 	%r1838, -1;
	vote.sync.ballot.b32 	%r1839, %p242, %r1838;
	and.b32  	%r1840, %r1839, %r1556;
	or.b32  	%r1841, %r1840, -2147483648;
	add.s32 	%r1842, %r1841, -1;
	not.b32 	%r1843, %r1841;
	and.b32  	%r1844, %r1843, %r1842;
	popc.b32 	%r81, %r1844;
	mov.b64 	{%r1800, %r1805}, %rd1141;
	mov.b32 	%r1836, 1;
	// begin inline asm
	shfl.sync.down.b32 %r1799, %r1800, %r1836, %r81, %r1838;
	// end inline asm
	// begin inline asm
	shfl.sync.down.b32 %r1804, %r1805, %r1836, %r81, %r1838;
	// end inline asm
	mov.b64 	%rd947, %fd1211;
	mov.b64 	{%r1810, %r1815}, %rd947;
	// begin inline asm
	shfl.sync.down.b32 %r1809, %r1810, %r1836, %r81, %r1838;
	// end inline asm
	// begin inline asm
	shfl.sync.down.b32 %r1814, %r1815, %r1836, %r81, %r1838;
	// end inline asm
	mov.b64 	%rd948, %fd1212;
	mov.b64 	{%r1820, %r1825}, %rd948;
	// begin inline asm
	shfl.sync.down.b32 %r1819, %r1820, %r1836, %r81, %r1838;
	// end inline asm
	// begin inline asm
	shfl.sync.down.b32 %r1824, %r1825, %r1836, %r81, %r1838;
	// end inline asm
	mov.b64 	%rd949, %fd1213;
	mov.b64 	{%r1830, %r1835}, %rd949;
	// begin inline asm
	shfl.sync.down.b32 %r1829, %r1830, %r1836, %r81, %r1838;
	// end inline asm
	// begin inline asm
	shfl.sync.down.b32 %r1834, %r1835, %r1836, %r81, %r1838;
	// end inline asm
	setp.ge.s32 	%p246, %r1291, %r81;
	mov.u64 	%rd1143, %rd1141;
	@%p246 bra 	$L__BB3_70;
	mov.b64 	%rd950, {%r1829, %r1834};
	mov.b64 	%fd974, %rd950;
	mov.b64 	%rd951, {%r1819, %r1824};
	mov.b64 	%fd975, %rd951;
	mov.b64 	%rd952, {%r1809, %r1814};
	mov.b64 	%fd976, %rd952;
	mov.b64 	%rd953, {%r1799, %r1804};
	add.s64 	%rd1143, %rd1141, %rd953;
	setp.eq.s64 	%p247, %rd1141, 0;
	add.f64 	%fd977, %fd1211, %fd976;
	add.f64 	%fd978, %fd1212, %fd975;
	add.f64 	%fd979, %fd1213, %fd974;
	selp.f64 	%fd1211, %fd977, %fd1211, %p247;
	selp.f64 	%fd1212, %fd978, %fd1212, %p247;
	selp.f64 	%fd1213, %fd979, %fd1213, %p247;
$L__BB3_70:
	mov.b64 	{%r1846, %r1851}, %rd1143;
	mov.b32 	%r1882, 2;
	mov.b32 	%r1884, -1;
	// begin inline asm
	shfl.sync.down.b32 %r1845, %r1846, %r1882, %r81, %r1884;
	// end inline asm
	// begin inline asm
	shfl.sync.down.b32 %r1850, %r1851, %r1882, %r81, %r1884;
	// end inline asm
	mov.b64 	%rd954, %fd1211;
	mov.b64 	{%r1856, %r1861}, %rd954;
	// begin inline asm
	shfl.sync.down.b32 %r1855, %r1856, %r1882, %r81, %r1884;
	// end inline asm
	// begin inline asm
	shfl.sync.down.b32 %r1860, %r1861, %r1882, %r81, %r1884;
	// end inline asm
	mov.b64 	%rd955, %fd1212;
	mov.b64 	{%r1866, %r1871}, %rd955;
	// begin inline asm
	shfl.sync.down.b32 %r1865, %r1866, %r1882, %r81, %r1884;
	// end inline asm
	// begin inline asm
	shfl.sync.down.b32 %r1870, %r1871, %r1882, %r81, %r1884;
	// end inline asm
	mov.b64 	%rd956, %fd1213;
	mov.b64 	{%r1876, %r1881}, %rd956;
	// begin inline asm
	shfl.sync.down.b32 %r1875, %r1876, %r1882, %r81, %r1884;
	// end inline asm
	// begin inline asm
	shfl.sync.down.b32 %r1880, %r1881, %r1882, %r81, %r1884;
	// end inline asm
	setp.gt.s32 	%p248, %r50, %r81;
	@%p248 bra 	$L__BB3_72;
	mov.b64 	%rd957, {%r1875, %r1880};
	mov.b64 	%fd980, %rd957;
	mov.b64 	%rd958, {%r1865, %r1870};
	mov.b64 	%fd981, %rd958;
	mov.b64 	%rd959, {%r1855, %r1860};
	mov.b64 	%fd982, %rd959;
	mov.b64 	%rd960, {%r1845, %r1850};
	add.s64 	%rd78, %rd1143, %rd960;
	setp.eq.s64 	%p249, %rd1143, 0;
	add.f64 	%fd983, %fd1211, %fd982;
	add.f64 	%fd984, %fd1212, %fd981;
	add.f64 	%fd985, %fd1213, %fd980;
	selp.f64 	%fd1211, %fd983, %fd1211, %p249;
	selp.f64 	%fd1212, %fd984, %fd1212, %p249;
	selp.f64 	%fd1213, %fd985, %fd1213, %p249;
	mov.u64 	%rd1143, %rd78;
$L__BB3_72:
	mov.b64 	{%r1886, %r1891}, %rd1143;
	mov.b32 	%r1922, 4;
	mov.b32 	%r1924, -1;
	// begin inline asm
	shfl.sync.down.b32 %r1885, %r1886, %r1922, %r81, %r1924;
	// end inline asm
	// begin inline asm
	shfl.sync.down.b32 %r1890, %r1891, %r1922, %r81, %r1924;
	// end inline asm
	mov.b64 	%rd961, %fd1211;
	mov.b64 	{%r1896, %r1901}, %rd961;
	// begin inline asm
	shfl.sync.down.b32 %r1895, %r1896, %r1922, %r81, %r1924;
	// end inline asm
	// begin inline asm
	shfl.sync.down.b32 %r1900, %r1901, %r1922, %r81, %r1924;
	// end inline asm
	mov.b64 	%rd962, %fd1212;
	mov.b64 	{%r1906, %r1911}, %rd962;
	// begin inline asm
	shfl.sync.down.b32 %r1905, %r1906, %r1922, %r81, %r1924;
	// end inline asm
	// begin inline asm
	shfl.sync.down.b32 %r1910, %r1911, %r1922, %r81, %r1924;
	// end inline asm
	mov.b64 	%rd963, %fd1213;
	mov.b64 	{%r1916, %r1921}, %rd963;
	// begin inline asm
	shfl.sync.down.b32 %r1915, %r1916, %r1922, %r81, %r1924;
	// end inline asm
	// begin inline asm
	shfl.sync.down.b32 %r1920, %r1921, %r1922, %r81, %r1924;
	// end inline asm
	setp.gt.s32 	%p250, %r59, %r81;
	@%p250 bra 	$L__BB3_74;
	mov.b64 	%rd964, {%r1915, %r1920};
	mov.b64 	%fd986, %rd964;
	mov.b64 	%rd965, {%r1905, %r1910};
	mov.b64 	%fd987, %rd965;
	mov.b64 	%rd966, {%r1895, %r1900};
	mov.b64 	%fd988, %rd966;
	mov.b64 	%rd967, {%r1885, %r1890};
	add.s64 	%rd80, %rd1143, %rd967;
	setp.eq.s64 	%p251, %rd1143, 0;
	add.f64 	%fd989, %fd1211, %fd988;
	add.f64 	%fd990, %fd1212, %fd987;
	add.f64 	%fd991, %fd1213, %fd986;
	selp.f64 	%fd1211, %fd989, %fd1211, %p251;
	selp.f64 	%fd1212, %fd990, %fd1212, %p251;
	selp.f64 	%fd1213, %fd991, %fd1213, %p251;
	mov.u64 	%rd1143, %rd80;
$L__BB3_74:
	mov.b64 	{%r1926, %r1931}, %rd1143;
	mov.b32 	%r1962, 8;
	mov.b32 	%r1964, -1;
	// begin inline asm
	shfl.sync.down.b32 %r1925, %r1926, %r1962, %r81, %r1964;
	// end inline asm
	// begin inline asm
	shfl.sync.down.b32 %r1930, %r1931, %r1962, %r81, %r1964;
	// end inline asm
	mov.b64 	%rd968, %fd1211;
	mov.b64 	{%r1936, %r1941}, %rd968;
	// begin inline asm
	shfl.sync.down.b32 %r1935, %r1936, %r1962, %r81, %r1964;
	// end inline asm
	// begin inline asm
	shfl.sync.down.b32 %r1940, %r1941, %r1962, %r81, %r1964;
	// end inline asm
	mov.b64 	%rd969, %fd1212;
	mov.b64 	{%r1946, %r1951}, %rd969;
	// begin inline asm
	shfl.sync.down.b32 %r1945, %r1946, %r1962, %r81, %r1964;
	// end inline asm
	// begin inline asm
	shfl.sync.down.b32 %r1950, %r1951, %r1962, %r81, %r1964;
	// end inline asm
	mov.b64 	%rd970, %fd1213;
	mov.b64 	{%r1956, %r1961}, %rd970;
	// begin inline asm
	shfl.sync.down.b32 %r1955, %r1956, %r1962, %r81, %r1964;
	// end inline asm
	// begin inline asm
	shfl.sync.down.b32 %r1960, %r1961, %r1962, %r81, %r1964;
	// end inline asm
	setp.gt.s32 	%p252, %r68, %r81;
	@%p252 bra 	$L__BB3_76;
	mov.b64 	%rd971, {%r1955, %r1960};
	mov.b64 	%fd992, %rd971;
	mov.b64 	%rd972, {%r1945, %r1950};
	mov.b64 	%fd993, %rd972;
	mov.b64 	%rd973, {%r1935, %r1940};
	mov.b64 	%fd994, %rd973;
	mov.b64 	%rd974, {%r1925, %r1930};
	add.s64 	%rd82, %rd1143, %rd974;
	setp.eq.s64 	%p253, %rd1143, 0;
	add.f64 	%fd995, %fd1211, %fd994;
	add.f64 	%fd996, %fd1212, %fd993;
	add.f64 	%fd997, %fd1213, %fd992;
	selp.f64 	%fd1211, %fd995, %fd1211, %p253;
	selp.f64 	%fd1212, %fd996, %fd1212, %p253;
	selp.f64 	%fd1213, %fd997, %fd1213, %p253;
	mov.u64 	%rd1143, %rd82;
$L__BB3_76:
	mov.b64 	{%r1966, %r1971}, %rd1143;
	mov.b32 	%r2002, 16;
	mov.b32 	%r2004, -1;
	// begin inline asm
	shfl.sync.down.b32 %r1965, %r1966, %r2002, %r81, %r2004;
	// end inline asm
	// begin inline asm
	shfl.sync.down.b32 %r1970, %r1971, %r2002, %r81, %r2004;
	// end inline asm
	mov.b64 	%rd975, %fd1211;
	mov.b64 	{%r1976, %r1981}, %rd975;
	// begin inline asm
	shfl.sync.down.b32 %r1975, %r1976, %r2002, %r81, %r2004;
	// end inline asm
	// begin inline asm
	shfl.sync.down.b32 %r1980, %r1981, %r2002, %r81, %r2004;
	// end inline asm
	mov.b64 	%rd976, %fd1212;
	mov.b64 	{%r1986, %r1991}, %rd976;
	// begin inline asm
	shfl.sync.down.b32 %r1985, %r1986, %r2002, %r81, %r2004;
	// end inline asm
	// begin inline asm
	shfl.sync.down.b32 %r1990, %r1991, %r2002, %r81, %r2004;
	// end inline asm
	mov.b64 	%rd977, %fd1213;
	mov.b64 	{%r1996, %r2001}, %rd977;
	// begin inline asm
	shfl.sync.down.b32 %r1995, %r1996, %r2002, %r81, %r2004;
	// end inline asm
	// begin inline asm
	shfl.sync.down.b32 %r2000, %r2001, %r2002, %r81, %r2004;
	// end inline asm
	setp.gt.s32 	%p254, %r77, %r81;
	@%p254 bra 	$L__BB3_78;
	mov.b64 	%rd978, {%r1995, %r2000};
	mov.b64 	%fd998, %rd978;
	mov.b64 	%rd979, {%r1985, %r1990};
	mov.b64 	%fd999, %rd979;
	mov.b64 	%rd980, {%r1975, %r1980};
	mov.b64 	%fd1000, %rd980;
	mov.b64 	%rd981, {%r1965, %r1970};
	add.s64 	%rd84, %rd1143, %rd981;
	setp.eq.s64 	%p255, %rd1143, 0;
	add.f64 	%fd1001, %fd1211, %fd1000;
	add.f64 	%fd1002, %fd1212, %fd999;
	add.f64 	%fd1003, %fd1213, %fd998;
	selp.f64 	%fd1211, %fd1001, %fd1211, %p255;
	selp.f64 	%fd1212, %fd1002, %fd1212, %p255;
	selp.f64 	%fd1213, %fd1003, %fd1213, %p255;
	mov.u64 	%rd1143, %rd84;
$L__BB3_78:
	add.s64 	%rd86, %rd1143, %rd1133;
	setp.eq.s64 	%p256, %rd1133, 0;
	add.f64 	%fd1004, %fd1192, %fd1211;
	add.f64 	%fd1005, %fd1191, %fd1212;
	add.f64 	%fd1006, %fd1190, %fd1213;
	selp.f64 	%fd1192, %fd1004, %fd1192, %p256;
	selp.f64 	%fd1191, %fd1005, %fd1191, %p256;
	selp.f64 	%fd1190, %fd1006, %fd1190, %p256;
	add.s32 	%r2299, %r2299, -32;
	mov.u64 	%rd1133, %rd86;
	bra.uni 	$L__BB3_61;
$L__BB3_79:
	setp.ne.s32 	%p221, %r14, 0;
	@%p221 bra 	$L__BB3_81;
	add.s64 	%rd886, %rd1133, %rd52;
	setp.eq.s64 	%p222, %rd52, 0;
	add.f64 	%fd940, %fd57, %fd1192;
	add.f64 	%fd941, %fd56, %fd1191;
	add.f64 	%fd942, %fd55, %fd1190;
	selp.f64 	%fd943, %fd940, %fd57, %p222;
	selp.f64 	%fd944, %fd941, %fd56, %p222;
	selp.f64 	%fd945, %fd942, %fd55, %p222;
	mul.wide.u32 	%rd894, %r1, 32;
	add.s64 	%rd895, %rd261, %rd894;
	add.s64 	%rd885, %rd895, 1024;
	mov.b64 	%rd888, %fd943;
	mov.b64 	%rd890, %fd944;
	mov.b64 	%rd892, %fd945;
	// begin inline asm
	st.cg.u64 [%rd885], %rd886;
	// end inline asm
	add.s64 	%rd887, %rd895, 1032;
	// begin inline asm
	st.cg.u64 [%rd887], %rd888;
	// end inline asm
	add.s64 	%rd889, %rd895, 1040;
	// begin inline asm
	st.cg.u64 [%rd889], %rd890;
	// end inline asm
	add.s64 	%rd891, %rd895, 1048;
	// begin inline asm
	st.cg.u64 [%rd891], %rd892;
	// end inline asm
	mul.wide.u32 	%rd896, %r1, 4;
	add.s64 	%rd897, %rd259, %rd896;
	add.s64 	%rd893, %rd897, 128;
	mov.b32 	%r1765, 101;
	// begin inline asm
	st.release.gpu.u32 [%rd893], %r1765;
	// end inline asm
	st.shared.u64 	[_ZN6thrust24THRUST_300001_SM_1000_NS8cuda_cub4core6detail5shmemE+328], %rd1133;
	st.shared.v2.f64 	[_ZN6thrust24THRUST_300001_SM_1000_NS8cuda_cub4core6detail5shmemE+336], {%fd1192, %fd1191};
	mov.b64 	%rd898, %fd1190;
	st.shared.v2.u64 	[_ZN6thrust24THRUST_300001_SM_1000_NS8cuda_cub4core6detail5shmemE+352], {%rd898, %rd886};
	st.shared.v2.f64 	[_ZN6thrust24THRUST_300001_SM_1000_NS8cuda_cub4core6detail5shmemE+368], {%fd943, %fd944};
	st.shared.f64 	[_ZN6thrust24THRUST_300001_SM_1000_NS8cuda_cub4core6detail5shmemE+384], %fd945;
$L__BB3_81:
	setp.ne.s32 	%p223, %r1291, 0;
	@%p223 bra 	$L__BB3_83;
	st.shared.u64 	[_ZN6thrust24THRUST_300001_SM_1000_NS8cuda_cub4core6detail5shmemE+264], %rd1133;
	st.shared.v2.f64 	[_ZN6thrust24THRUST_300001_SM_1000_NS8cuda_cub4core6detail5shmemE+272], {%fd1192, %fd1191};
	st.shared.f64 	[_ZN6thrust24THRUST_300001_SM_1000_NS8cuda_cub4core6detail5shmemE+288], %fd1190;
	mov.f64 	%fd1229, %fd1190;
	mov.f64 	%fd1230, %fd1191;
	mov.f64 	%fd1231, %fd1192;
	mov.u64 	%rd1147, %rd1133;
$L__BB3_83:
	setp.eq.s32 	%p224, %r14, 0;
	bar.sync 	0;
	@%p224 bra 	$L__BB3_85;
	ld.shared.f64 	%fd946, [_ZN6thrust24THRUST_300001_SM_1000_NS8cuda_cub4core6detail5shmemE+288];
	ld.shared.v2.f64 	{%fd947, %fd948}, [_ZN6thrust24THRUST_300001_SM_1000_NS8cuda_cub4core6detail5shmemE+272];
	ld.shared.u64 	%rd899, [_ZN6thrust24THRUST_300001_SM_1000_NS8cuda_cub4core6detail5shmemE+264];
	add.s64 	%rd88, %rd899, %rd1147;
	setp.eq.s64 	%p225, %rd1147, 0;
	add.f64 	%fd949, %fd1231, %fd947;
	add.f64 	%fd950, %fd1230, %fd948;
	add.f64 	%fd951, %fd1229, %fd946;
	selp.f64 	%fd1231, %fd949, %fd1231, %p225;
	selp.f64 	%fd1230, %fd950, %fd1230, %p225;
	selp.f64 	%fd1229, %fd951, %fd1229, %p225;
	mov.u64 	%rd1147, %rd88;
$L__BB3_85:
	setp.ne.s32 	%p226, %r21, %r22;
	setp.ne.s32 	%p227, %r2297, %r21;
	add.s64 	%rd90, %rd1147, %rd47;
	add.f64 	%fd952, %fd1231, %fd37;
	add.f64 	%fd953, %fd1230, %fd38;
	add.f64 	%fd954, %fd1229, %fd39;
	selp.f64 	%fd154, %fd37, %fd952, %p227;
	selp.f64 	%fd155, %fd38, %fd953, %p227;
	selp.f64 	%fd156, %fd39, %fd954, %p227;
	add.s64 	%rd91, %rd48, %rd1147;
	add.f64 	%fd955, %fd154, %fd40;
	add.f64 	%fd956, %fd155, %fd41;
	add.f64 	%fd957, %fd156, %fd42;
	selp.f64 	%fd157, %fd40, %fd955, %p226;
	selp.f64 	%fd158, %fd41, %fd956, %p226;
	selp.f64 	%fd159, %fd42, %fd957, %p226;
	ld.shared.u64 	%rd92, [_ZN6thrust24THRUST_300001_SM_1000_NS8cuda_cub4core6detail5shmemE+392];
	ld.shared.u64 	%rd93, [_ZN6thrust24THRUST_300001_SM_1000_NS8cuda_cub4core6detail5shmemE+328];
	setp.lt.s64 	%p228, %rd92, 257;
	@%p228 bra 	$L__BB3_99;
	setp.eq.s32 	%p232, %r2297, %r21;
	bar.sync 	0;
	@%p232 bra 	$L__BB3_88;
	cvt.u32.u64 	%r1766, %rd93;
	cvt.u32.u64 	%r1767, %rd1147;
	sub.s32 	%r1768, %r1767, %r1766;
	shl.b32 	%r1769, %r1768, 5;
	mov.u32 	%r1770, _ZN6thrust24THRUST_300001_SM_1000_NS8cuda_cub4core6detail5shmemE;
	add.s32 	%r1771, %r1770, %r1769;
	st.shared.u32 	[%r1771], %r2297;
	st.shared.f64 	[%r1771+8], %fd1231;
	st.shared.v2.f64 	[%r1771+16], {%fd1230, %fd1229};
$L__BB3_88:
	setp.eq.s32 	%p233, %r21, %r22;
	@%p233 bra 	$L__BB3_90;
	cvt.u32.u64 	%r1772, %rd93;
	cvt.u32.u64 	%r1773, %rd90;
	sub.s32 	%r1774, %r1773, %r1772;
	shl.b32 	%r1775, %r1774, 5;
	mov.u32 	%r1776, _ZN6thrust24THRUST_300001_SM_1000_NS8cuda_cub4core6detail5shmemE;
	add.s32 	%r1777, %r1776, %r1775;
	st.shared.u32 	[%r1777], %r21;
	st.shared.f64 	[%r1777+8], %fd154;
	st.shared.v2.f64 	[%r1777+16], {%fd155, %fd156};
$L__BB3_90:
	setp.eq.s32 	%p234, %r22, %r23;
	@%p234 bra 	$L__BB3_92;
	cvt.u32.u64 	%r1778, %rd93;
	cvt.u32.u64 	%r1779, %rd91;
	sub.s32 	%r1780, %r1779, %r1778;
	shl.b32 	%r1781, %r1780, 5;
	mov.u32 	%r1782, _ZN6thrust24THRUST_300001_SM_1000_NS8cuda_cub4core6detail5shmemE;
	add.s32 	%r1783, %r1782, %r1781;
	st.shared.u32 	[%r1783], %r22;
	st.shared.f64 	[%r1783+8], %fd157;
	st.shared.v2.f64 	[%r1783+16], {%fd158, %fd159};
$L__BB3_92:
	bar.sync 	0;
	cvt.u64.u32 	%rd1153, %r14;
	setp.le.u64 	%p235, %rd92, %rd1153;
	@%p235 bra 	$L__BB3_240;
	not.b64 	%rd909, %rd1153;
	add.s64 	%rd95, %rd92, %rd909;
	shr.u64 	%rd910, %rd95, 8;
	add.s64 	%rd911, %rd910, 1;
	and.b64  	%rd1151, %rd911, 3;
	and.b64  	%rd912, %rd95, 768;
	setp.eq.s64 	%p236, %rd912, 768;
	@%p236 bra 	$L__BB3_96;
	shl.b32 	%r1784, %r14, 5;
	mov.u32 	%r1785, _ZN6thrust24THRUST_300001_SM_1000_NS8cuda_cub4core6detail5shmemE;
	add.s32 	%r1786, %r1784, %r1785;
	add.s32 	%r2300, %r1786, 8;
	add.s64 	%rd913, %rd93, %rd1153;
	mad.lo.s64 	%rd914, %rd913, 24, %rd7;
	add.s64 	%rd1150, %rd914, 16;
	shl.b64 	%rd915, %rd913, 2;
	add.s64 	%rd1149, %rd6, %rd915;
	shl.b64 	%rd916, %rd1151, 8;
	add.s64 	%rd1153, %rd916, %rd1153;
$L__BB3_95:
	.pragma "nounroll";
	ld.shared.u32 	%r1787, [%r2300+-8];
	ld.shared.f64 	%fd958, [%r2300];
	ld.shared.v2.f64 	{%fd959, %fd960}, [%r2300+8];
	st.global.u32 	[%rd1149], %r1787;
	st.global.f64 	[%rd1150+-16], %fd958;
	st.global.f64 	[%rd1150+-8], %fd959;
	st.global.f64 	[%rd1150], %fd960;
	add.s64 	%rd1151, %rd1151, -1;
	add.s32 	%r2300, %r2300, 8192;
	add.s64 	%rd1150, %rd1150, 6144;
	add.s64 	%rd1149, %rd1149, 1024;
	setp.ne.s64 	%p237, %rd1151, 0;
	@%p237 bra 	$L__BB3_95;
$L__BB3_96:
	setp.lt.u64 	%p238, %rd95, 768;
	@%p238 bra 	$L__BB3_240;
	mov.u32 	%r1790, _ZN6thrust24THRUST_300001_SM_1000_NS8cuda_cub4core6detail5shmemE;
$L__BB3_98:
	cvt.u32.u64 	%r1788, %rd1153;
	add.s64 	%rd917, %rd1153, %rd93;
	shl.b32 	%r1789, %r1788, 5;
	add.s32 	%r1791, %r1790, %r1789;
	ld.shared.u32 	%r1792, [%r1791];
	ld.shared.f64 	%fd961, [%r1791+8];
	ld.shared.v2.f64 	{%fd962, %fd963}, [%r1791+16];
	shl.b64 	%rd918, %rd917, 2;
	add.s64 	%rd919, %rd6, %rd918;
	st.global.u32 	[%rd919], %r1792;
	mad.lo.s64 	%rd920, %rd917, 24, %rd7;
	st.global.f64 	[%rd920], %fd961;
	st.global.f64 	[%rd920+8], %fd962;
	st.global.f64 	[%rd920+16], %fd963;
	and.b64  	%rd921, %rd1153, 4294967295;
	add.s64 	%rd922, %rd93, %rd921;
	ld.shared.u32 	%r1793, [%r1791+8192];
	ld.shared.f64 	%fd964, [%r1791+8200];
	ld.shared.v2.f64 	{%fd965, %fd966}, [%r1791+8208];
	shl.b64 	%rd923, %rd922, 2;
	add.s64 	%rd924, %rd6, %rd923;
	st.global.u32 	[%rd924+1024], %r1793;
	mad.lo.s64 	%rd925, %rd922, 24, %rd7;
	st.global.f64 	[%rd925+6144], %fd964;
	st.global.f64 	[%rd925+6152], %fd965;
	st.global.f64 	[%rd925+6160], %fd966;
	ld.shared.u32 	%r1794, [%r1791+16384];
	ld.shared.f64 	%fd967, [%r1791+16392];
	ld.shared.v2.f64 	{%fd968, %fd969}, [%r1791+16400];
	st.global.u32 	[%rd924+2048], %r1794;
	st.global.f64 	[%rd925+12288], %fd967;
	st.global.f64 	[%rd925+12296], %fd968;
	st.global.f64 	[%rd925+12304], %fd969;
	ld.shared.u32 	%r1795, [%r1791+24576];
	ld.shared.f64 	%fd970, [%r1791+24584];
	ld.shared.v2.f64 	{%fd971, %fd972}, [%r1791+24592];
	st.global.u32 	[%rd924+3072], %r1795;
	st.global.f64 	[%rd925+18432], %fd970;
	st.global.f64 	[%rd925+18440], %fd971;
	st.global.f64 	[%rd925+18448], %fd972;
	add.s64 	%rd926, %rd1153, 1024;
	and.b64  	%rd1153, %rd926, 4294967295;
	setp.gt.u64 	%p239, %rd92, %rd1153;
	@%p239 bra 	$L__BB3_98;
	bra.uni 	$L__BB3_240;
$L__BB3_99:
	setp.eq.s32 	%p229, %r2297, %r21;
	@%p229 bra 	$L__BB3_101;
	shl.b64 	%rd900, %rd1147, 2;
	add.s64 	%rd901, %rd6, %rd900;
	st.global.u32 	[%rd901], %r2297;
	mad.lo.s64 	%rd902, %rd1147, 24, %rd7;
	st.global.f64 	[%rd902], %fd1231;
	st.global.f64 	[%rd902+8], %fd1230;
	st.global.f64 	[%rd902+16], %fd1229;
$L__BB3_101:
	setp.eq.s32 	%p230, %r21, %r22;
	@%p230 bra 	$L__BB3_103;
	shl.b64 	%rd903, %rd90, 2;
	add.s64 	%rd904, %rd6, %rd903;
	st.global.u32 	[%rd904], %r21;
	mad.lo.s64 	%rd905, %rd90, 24, %rd7;
	st.global.f64 	[%rd905], %fd154;
	st.global.f64 	[%rd905+8], %fd155;
	st.global.f64 	[%rd905+16], %fd156;
$L__BB3_103:
	setp.eq.s32 	%p231, %r22, %r23;
	@%p231 bra 	$L__BB3_240;
	shl.b64 	%rd906, %rd91, 2;
	add.s64 	%rd907, %rd6, %rd906;
	st.global.u32 	[%rd907], %r22;
	mad.lo.s64 	%rd908, %rd91, 24, %rd7;
	st.global.f64 	[%rd908], %fd157;
	st.global.f64 	[%rd908+8], %fd158;
	st.global.f64 	[%rd908+16], %fd159;
	bra.uni 	$L__BB3_240;
$L__BB3_105:
	setp.lt.s64 	%p7, %rd9, 1;
	@%p7 bra 	$L__BB3_240;
	setp.ne.s32 	%p8, %r1, 0;
	@%p8 bra 	$L__BB3_150;
	cvt.u32.u64 	%r126, %rd262;
	shl.b64 	%rd559, %rd8, 2;
	add.s64 	%rd558, %rd4, %rd559;
	// begin inline asm
	ld.global.nc.u32 %r2303, [%rd558];
	// end inline asm
	mov.u32 	%r128, %tid.x;
	and.b32  	%r999, %r128, 31;
	and.b32  	%r1000, %r128, 992;
	mul.lo.s32 	%r1001, %r1000, 3;
	or.b32  	%r129, %r1001, %r999;
	setp.ge.s32 	%p108, %r129, %r126;
	shl.b32 	%r1002, %r129, 2;
	cvt.u64.u32 	%rd560, %r1002;
	add.s64 	%rd109, %rd558, %rd560;
	mov.u32 	%r2301, %r2303;
	@%p108 bra 	$L__BB3_109;
	// begin inline asm
	ld.global.nc.u32 %r2301, [%rd109];
	// end inline asm
$L__BB3_109:
	add.s32 	%r132, %r129, 32;
	setp.ge.s32 	%p109, %r132, %r126;
	mov.u32 	%r2302, %r2303;
	@%p109 bra 	$L__BB3_111;
	add.s64 	%rd562, %rd109, 128;
	// begin inline asm
	ld.global.nc.u32 %r2302, [%rd562];
	// end inline asm
$L__BB3_111:
	add.s32 	%r135, %r129, 64;
	setp.ge.s32 	%p110, %r135, %r126;
	@%p110 bra 	$L__BB3_113;
	add.s64 	%rd563, %rd109, 256;
	// begin inline asm
	ld.global.nc.u32 %r2303, [%rd563];
	// end inline asm
$L__BB3_113:
	setp.ge.s32 	%p111, %r129, %r126;
	// begin inline asm
	mov.u32 %r1006, %laneid;
	// end inline asm
	shr.u32 	%r139, %r128, 5;
	mad.lo.s32 	%r140, %r139, 96, %r1006;
	shl.b32 	%r1007, %r140, 2;
	mov.u32 	%r1008, _ZN6thrust24THRUST_300001_SM_1000_NS8cuda_cub4core6detail5shmemE;
	add.s32 	%r141, %r1008, %r1007;
	st.shared.u32 	[%r141], %r2301;
	st.shared.u32 	[%r141+128], %r2302;
	st.shared.u32 	[%r141+256], %r2303;
	bar.warp.sync 	-1;
	shl.b32 	%r142, %r1006, 1;
	shl.b32 	%r1009, %r1006, 3;
	add.s32 	%r143, %r141, %r1009;
	ld.shared.u32 	%r144, [%r143];
	ld.shared.u32 	%r145, [%r143+4];
	ld.shared.u32 	%r146, [%r143+8];
	bar.sync 	0;
	mad.lo.s64 	%rd565, %rd8, 24, %rd5;
	// begin inline asm
	ld.global.nc.u64 %rd1160, [%rd565];
	// end inline asm
	add.s64 	%rd567, %rd565, 8;
	// begin inline asm
	ld.global.nc.u64 %rd1161, [%rd567];
	// end inline asm
	add.s64 	%rd569, %rd565, 16;
	// begin inline asm
	ld.global.nc.u64 %rd1162, [%rd569];
	// end inline asm
	mul.lo.s32 	%r1010, %r129, 24;
	cvt.u64.u32 	%rd570, %r1010;
	add.s64 	%rd113, %rd565, %rd570;
	mov.u64 	%rd1154, %rd1160;
	mov.u64 	%rd1155, %rd1161;
	mov.u64 	%rd1156, %rd1162;
	@%p111 bra 	$L__BB3_115;
	// begin inline asm
	ld.global.nc.u64 %rd1154, [%rd113];
	// end inline asm
	add.s64 	%rd574, %rd113, 8;
	// begin inline asm
	ld.global.nc.u64 %rd1155, [%rd574];
	// end inline asm
	add.s64 	%rd576, %rd113, 16;
	// begin inline asm
	ld.global.nc.u64 %rd1156, [%rd576];
	// end inline asm
$L__BB3_115:
	setp.ge.s32 	%p112, %r132, %r126;
	mov.u64 	%rd1157, %rd1160;
	mov.u64 	%rd1158, %rd1161;
	mov.u64 	%rd1159, %rd1162;
	@%p112 bra 	$L__BB3_117;
	add.s64 	%rd578, %rd113, 768;
	// begin inline asm
	ld.global.nc.u64 %rd1157, [%rd578];
	// end inline asm
	add.s64 	%rd580, %rd113, 776;
	// begin inline asm
	ld.global.nc.u64 %rd1158, [%rd580];
	// end inline asm
	add.s64 	%rd582, %rd113, 784;
	// begin inline asm
	ld.global.nc.u64 %rd1159, [%rd582];
	// end inline asm
$L__BB3_117:
	setp.ge.s32 	%p113, %r135, %r126;
	@%p113 bra 	$L__BB3_119;
	add.s64 	%rd584, %rd113, 1536;
	// begin inline asm
	ld.global.nc.u64 %rd1160, [%rd584];
	// end inline asm
	add.s64 	%rd586, %rd113, 1544;
	// begin inline asm
	ld.global.nc.u64 %rd1161, [%rd586];
	// end inline asm
	add.s64 	%rd588, %rd113, 1552;
	// begin inline asm
	ld.global.nc.u64 %rd1162, [%rd588];
	// end inline asm
$L__BB3_119:
	mad.lo.s32 	%r1012, %r140, 20, %r141;
	st.shared.u64 	[%r1012], %rd1154;
	st.shared.u64 	[%r1012+8], %rd1155;
	st.shared.u64 	[%r1012+16], %rd1156;
	st.shared.u64 	[%r1012+768], %rd1157;
	st.shared.u64 	[%r1012+776], %rd1158;
	st.shared.u64 	[%r1012+784], %rd1159;
	st.shared.u64 	[%r1012+1536], %rd1160;
	st.shared.u64 	[%r1012+1544], %rd1161;
	st.shared.u64 	[%r1012+1552], %rd1162;
	bar.warp.sync 	-1;
	add.s32 	%r1013, %r140, %r142;
	mad.lo.s32 	%r1014, %r1013, 20, %r143;
	ld.shared.f64 	%fd1238, [%r1014];
	ld.shared.f64 	%fd1239, [%r1014+8];
	ld.shared.f64 	%fd1240, [%r1014+16];
	ld.shared.f64 	%fd163, [%r1014+24];
	ld.shared.f64 	%fd164, [%r1014+32];
	ld.shared.f64 	%fd165, [%r1014+40];
	ld.shared.f64 	%fd166, [%r1014+48];
	ld.shared.f64 	%fd167, [%r1014+56];
	ld.shared.f64 	%fd168, [%r1014+64];
	bar.sync 	0;
	shl.b32 	%r1015, %r128, 2;
	add.s32 	%r1017, %r1008, %r1015;
	add.s32 	%r147, %r1017, 1448;
	st.shared.u32 	[%r1017+1448], %r146;
	bar.sync 	0;
	setp.eq.s32 	%p114, %r128, 0;
	mov.b64 	%rd1163, 1;
	@%p114 bra 	$L__BB3_121;
	ld.shared.u32 	%r2304, [%r147+-4];
	setp.ne.s32 	%p115, %r2304, %r144;
	selp.u64 	%rd1163, 1, 0, %p115;
$L__BB3_121:
	setp.eq.s32 	%p116, %r128, 0;
	setp.ne.s32 	%p117, %r144, %r145;
	setp.ne.s32 	%p118, %r145, %r146;
	mul.lo.s32 	%r1258, %r128, 3;
	cvt.u64.u32 	%rd590, %r1258;
	setp.eq.s64 	%p119, %rd9, %rd590;
	selp.u64 	%rd591, 1, 0, %p119;
	selp.b64 	%rd592, %rd591, %rd1163, %p119;
	selp.b64 	%rd134, %rd591, %rd592, %p116;
	add.s32 	%r1259, %r1258, 1;
	cvt.u64.u32 	%rd593, %r1259;
	setp.eq.s64 	%p120, %rd9, %rd593;
	or.pred  	%p1, %p120, %p117;
	selp.u64 	%rd135, 1, 0, %p1;
	add.s32 	%r1260, %r1258, 2;
	cvt.u64.u32 	%rd594, %r1260;
	setp.eq.s64 	%p121, %rd9, %rd594;
	or.pred  	%p2, %p121, %p118;
	selp.u64 	%rd595, 1, 0, %p2;
	add.s64 	%rd596, %rd134, %rd135;
	add.f64 	%fd576, %fd1238, %fd163;
	add.f64 	%fd577, %fd1239, %fd164;
	add.f64 	%fd578, %fd1240, %fd165;
	selp.f64 	%fd579, %fd163, %fd576, %p1;
	selp.f64 	%fd580, %fd164, %fd577, %p1;
	selp.f64 	%fd581, %fd165, %fd578, %p1;
	add.s64 	%rd597, %rd596, %rd595;
	mov.b64 	{%r1019, %r1024}, %rd597;
	add.f64 	%fd582, %fd579, %fd166;
	add.f64 	%fd583, %fd580, %fd167;
	add.f64 	%fd584, %fd581, %fd168;
	selp.f64 	%fd585, %fd166, %fd582, %p2;
	mov.b64 	%rd598, %fd585;
	mov.b64 	{%r1029, %r1034}, %rd598;
	selp.f64 	%fd586, %fd167, %fd583, %p2;
	mov.b64 	%rd599, %fd586;
	mov.b64 	{%r1039, %r1044}, %rd599;
	selp.f64 	%fd587, %fd168, %fd584, %p2;
	mov.b64 	%rd600, %fd587;
	mov.b64 	{%r1049, %r1054}, %rd600;
	mov.b32 	%r1255, 1;
	mov.b32 	%r1256, 0;
	mov.b32 	%r1257, -1;
	// begin inline asm
	shfl.sync.up.b32 %r1018, %r1019, %r1255, %r1256, %r1257;
	// end inline asm
	// begin inline asm
	shfl.sync.up.b32 %r1023, %r1024, %r1255, %r1256, %r1257;
	// end inline asm
	mov.b64 	%rd601, {%r1018, %r1023};
	// begin inline asm
	shfl.sync.up.b32 %r1028, %r1029, %r1255, %r1256, %r1257;
	// end inline asm
	// begin inline asm
	shfl.sync.up.b32 %r1033, %r1034, %r1255, %r1256, %r1257;
	// end inline asm
	mov.b64 	%rd602, {%r1028, %r1033};
	mov.b64 	%fd588, %rd602;
	// begin inline asm
	shfl.sync.up.b32 %r1038, %r1039, %r1255, %r1256, %r1257;
	// end inline asm
	// begin inline asm
	shfl.sync.up.b32 %r1043, %r1044, %r1255, %r1256, %r1257;
	// end inline asm
	mov.b64 	%rd603, {%r1038, %r1043};
	mov.b64 	%fd589, %rd603;
	// begin inline asm
	shfl.sync.up.b32 %r1048, %r1049, %r1255, %r1256, %r1257;
	// end inline asm
	// begin inline asm
	shfl.sync.up.b32 %r1053, %r1054, %r1255, %r1256, %r1257;
	// end inline asm
	mov.b64 	%rd604, {%r1048, %r1053};
	mov.b64 	%fd590, %rd604;
	setp.eq.s64 	%p122, %rd597, 0;
	add.f64 	%fd591, %fd585, %fd588;
	add.f64 	%fd592, %fd586, %fd589;
	add.f64 	%fd593, %fd587, %fd590;
	selp.f64 	%fd594, %fd591, %fd585, %p122;
	selp.f64 	%fd595, %fd592, %fd586, %p122;
	selp.f64 	%fd596, %fd593, %fd587, %p122;
	setp.lt.s32 	%p123, %r1006, 1;
	selp.b64 	%rd605, 0, %rd601, %p123;
	add.s64 	%rd606, %rd605, %rd597;
	mov.b64 	{%r1059, %r1064}, %rd606;
	selp.f64 	%fd597, %fd585, %fd594, %p123;
	mov.b64 	%rd607, %fd597;
	mov.b64 	{%r1069, %r1074}, %rd607;
	selp.f64 	%fd598, %fd586, %fd595, %p123;
	mov.b64 	%rd608, %fd598;
	mov.b64 	{%r1079, %r1084}, %rd608;
	selp.f64 	%fd599, %fd587, %fd596, %p123;
	mov.b64 	%rd609, %fd599;
	mov.b64 	{%r1089, %r1094}, %rd609;
	mov.b32 	%r1095, 2;
	// begin inline asm
	shfl.sync.up.b32 %r1058, %r1059, %r1095, %r1256, %r1257;
	// end inline asm
	// begin inline asm
	shfl.sync.up.b32 %r1063, %r1064, %r1095, %r1256, %r1257;
	// end inline asm
	mov.b64 	%rd610, {%r1058, %r1063};
	// begin inline asm
	shfl.sync.up.b32 %r1068, %r1069, %r1095, %r1256, %r1257;
	// end inline asm
	// begin inline asm
	shfl.sync.up.b32 %r1073, %r1074, %r1095, %r1256, %r1257;
	// end inline asm
	mov.b64 	%rd611, {%r1068, %r1073};
	mov.b64 	%fd600, %rd611;
	// begin inline asm
	shfl.sync.up.b32 %r1078, %r1079, %r1095, %r1256, %r1257;
	// end inline asm
	// begin inline asm
	shfl.sync.up.b32 %r1083, %r1084, %r1095, %r1256, %r1257;
	// end inline asm
	mov.b64 	%rd612, {%r1078, %r1083};
	mov.b64 	%fd601, %rd612;
	// begin inline asm
	shfl.sync.up.b32 %r1088, %r1089, %r1095, %r1256, %r1257;
	// end inline asm
	// begin inline asm
	shfl.sync.up.b32 %r1093, %r1094, %r1095, %r1256, %r1257;
	// end inline asm
	mov.b64 	%rd613, {%r1088, %r1093};
	mov.b64 	%fd602, %rd613;
	setp.eq.s64 	%p124, %rd606, 0;
	add.f64 	%fd603, %fd597, %fd600;
	add.f64 	%fd604, %fd598, %fd601;
	add.f64 	%fd605, %fd599, %fd602;
	selp.f64 	%fd606, %fd603, %fd597, %p124;
	selp.f64 	%fd607, %fd604, %fd598, %p124;
	selp.f64 	%fd608, %fd605, %fd599, %p124;
	setp.lt.s32 	%p125, %r1006, 2;
	selp.b64 	%rd614, 0, %rd610, %p125;
	add.s64 	%rd615, %rd614, %rd606;
	mov.b64 	{%r1099, %r1104}, %rd615;
	selp.f64 	%fd609, %fd597, %fd606, %p125;
	mov.b64 	%rd616, %fd609;
	mov.b64 	{%r1109, %r1114}, %rd616;
	selp.f64 	%fd610, %fd598, %fd607, %p125;
	mov.b64 	%rd617, %fd610;
	mov.b64 	{%r1119, %r1124}, %rd617;
	selp.f64 	%fd611, %fd599, %fd608, %p125;
	mov.b64 	%rd618, %fd611;
	mov.b64 	{%r1129, %r1134}, %rd618;
	mov.b32 	%r1135, 4;
	// begin inline asm
	shfl.sync.up.b32 %r1098, %r1099, %r1135, %r1256, %r1257;
	// end inline asm
	// begin inline asm
	shfl.sync.up.b32 %r1103, %r1104, %r1135, %r1256, %r1257;
	// end inline asm
	mov.b64 	%rd619, {%r1098, %r1103};
	// begin inline asm
	shfl.sync.up.b32 %r1108, %r1109, %r1135, %r1256, %r1257;
	// end inline asm
	// begin inline asm
	shfl.sync.up.b32 %r1113, %r1114, %r1135, %r1256, %r1257;
	// end inline asm
	mov.b64 	%rd620, {%r1108, %r1113};
	mov.b64 	%fd612, %rd620;
	// begin inline asm
	shfl.sync.up.b32 %r1118, %r1119, %r1135, %r1256, %r1257;
	// end inline asm
	// begin inline asm
	shfl.sync.up.b32 %r1123, %r1124, %r1135, %r1256, %r1257;
	// end inline asm
	mov.b64 	%rd621, {%r1118, %r1123};
	mov.b64 	%fd613, %rd621;
	// begin inline asm
	shfl.sync.up.b32 %r1128, %r1129, %r1135, %r1256, %r1257;
	// end inline asm
	// begin inline asm
	shfl.sync.up.b32 %r1133, %r1134, %r1135, %r1256, %r1257;
	// end inline asm
	mov.b64 	%rd622, {%r1128, %r1133};
	mov.b64 	%fd614, %rd622;
	setp.eq.s64 	%p126, %rd615, 0;
	add.f64 	%fd615, %fd609, %fd612;
	add.f64 	%fd616, %fd610, %fd613;
	add.f64 	%fd617, %fd611, %fd614;
	selp.f64 	%fd618, %fd615, %fd609, %p126;
	selp.f64 	%fd619, %fd616, %fd610, %p126;
	selp.f64 	%fd620, %fd617, %fd611, %p126;
	setp.lt.s32 	%p127, %r1006, 4;
	selp.b64 	%rd623, 0, %rd619, %p127;
	add.s64 	%rd624, %rd623, %rd615;
	mov.b64 	{%r1139, %r1144}, %rd624;
	selp.f64 	%fd621, %fd609, %fd618, %p127;
	mov.b64 	%rd625, %fd621;
	mov.b64 	{%r1149, %r1154}, %rd625;
	selp.f64 	%fd622, %fd610, %fd619, %p127;
	mov.b64 	%rd626, %fd622;
	mov.b64 	{%r1159, %r1164}, %rd626;
	selp.f64 	%fd623, %fd611, %fd620, %p127;
	mov.b64 	%rd627, %fd623;
	mov.b64 	{%r1169, %r1174}, %rd627;
	mov.b32 	%r1175, 8;
	// begin inline asm
	shfl.sync.up.b32 %r1138, %r1139, %r1175, %r1256, %r1257;
	// end inline asm
	// begin inline asm
	shfl.sync.up.b32 %r1143, %r1144, %r1175, %r1256, %r1257;
	// end inline asm
	mov.b64 	%rd628, {%r1138, %r1143};
	// begin inline asm
	shfl.sync.up.b32 %r1148, %r1149, %r1175, %r1256, %r1257;
	// end inline asm
	// begin inline asm
	shfl.sync.up.b32 %r1153, %r1154, %r1175, %r1256, %r1257;
	// end inline asm
	mov.b64 	%rd629, {%r1148, %r1153};
	mov.b64 	%fd624, %rd629;
	// begin inline asm
	shfl.sync.up.b32 %r1158, %r1159, %r1175, %r1256, %r1257;
	// end inline asm
	// begin inline asm
	shfl.sync.up.b32 %r1163, %r1164, %r1175, %r1256, %r1257;
	// end inline asm
	mov.b64 	%rd630, {%r1158, %r1163};
	mov.b64 	%fd625, %rd630;
	// begin inline asm
	shfl.sync.up.b32 %r1168, %r1169, %r1175, %r1256, %r1257;
	// end inline asm
	// begin inline asm
	shfl.sync.up.b32 %r1173, %r1174, %r1175, %r1256, %r1257;
	// end inline asm
	mov.b64 	%rd631, {%r1168, %r1173};
	mov.b64 	%fd626, %rd631;
	setp.eq.s64 	%p128, %rd624, 0;
	add.f64 	%fd627, %fd621, %fd624;
	add.f64 	%fd628, %fd622, %fd625;
	add.f64 	%fd629, %fd623, %fd626;
	selp.f64 	%fd630, %fd627, %fd621, %p128;
	selp.f64 	%fd631, %fd628, %fd622, %p128;
	selp.f64 	%fd632, %fd629, %fd623, %p128;
	setp.lt.s32 	%p129, %r1006, 8;
	selp.b64 	%rd632, 0, %rd628, %p129;
	add.s64 	%rd633, %rd632, %rd624;
	mov.b64 	{%r1179, %r1184}, %rd633;
	selp.f64 	%fd633, %fd621, %fd630, %p129;
	mov.b64 	%rd634, %fd633;
	mov.b64 	{%r1189, %r1194}, %rd634;
	selp.f64 	%fd634, %fd622, %fd631, %p129;
	mov.b64 	%rd635, %fd634;
	mov.b64 	{%r1199, %r1204}, %rd635;
	selp.f64 	%fd635, %fd623, %fd632, %p129;
	mov.b64 	%rd636, %fd635;
	mov.b64 	{%r1209, %r1214}, %rd636;
	mov.b32 	%r1215, 16;
	// begin inline asm
	shfl.sync.up.b32 %r1178, %r1179, %r1215, %r1256, %r1257;
	// end inline asm
	// begin inline asm
	shfl.sync.up.b32 %r1183, %r1184, %r1215, %r1256, %r1257;
	// end inline asm
	mov.b64 	%rd637, {%r1178, %r1183};
	// begin inline asm
	shfl.sync.up.b32 %r1188, %r1189, %r1215, %r1256, %r1257;
	// end inline asm
	// begin inline asm
	shfl.sync.up.b32 %r1193, %r1194, %r1215, %r1256, %r1257;
	// end inline asm
	mov.b64 	%rd638, {%r1188, %r1193};
	mov.b64 	%fd636, %rd638;
	// begin inline asm
	shfl.sync.up.b32 %r1198, %r1199, %r1215, %r1256, %r1257;
	// end inline asm
	// begin inline asm
	shfl.sync.up.b32 %r1203, %r1204, %r1215, %r1256, %r1257;
	// end inline asm
	mov.b64 	%rd639, {%r1198, %r1203};
	mov.b64 	%fd637, %rd639;
	// begin inline asm
	shfl.sync.up.b32 %r1208, %r1209, %r1215, %r1256, %r1257;
	// end inline asm
	// begin inline asm
	shfl.sync.up.b32 %r1213, %r1214, %r1215, %r1256, %r1257;
	// end inline asm
	mov.b64 	%rd640, {%r1208, %r1213};
	mov.b64 	%fd638, %rd640;
	setp.eq.s64 	%p130, %rd633, 0;
	add.f64 	%fd639, %fd633, %fd636;
	add.f64 	%fd640, %fd634, %fd637;
	add.f64 	%fd641, %fd635, %fd638;
	selp.f64 	%fd169, %fd639, %fd633, %p130;
	selp.f64 	%fd170, %fd640, %fd634, %p130;
	selp.f64 	%fd171, %fd641, %fd635, %p130;
	setp.lt.s32 	%p131, %r1006, 16;
	selp.b64 	%rd641, 0, %rd637, %p131;
	add.s64 	%rd136, %rd641, %rd633;
	mov.b64 	{%r1219, %r1224}, %rd136;
	selp.f64 	%fd642, %fd633, %fd169, %p131;
	mov.b64 	%rd642, %fd642;
	mov.b64 	{%r1229, %r1234}, %rd642;
	selp.f64 	%fd643, %fd634, %fd170, %p131;
	mov.b64 	%rd643, %fd643;
	mov.b64 	{%r1239, %r1244}, %rd643;
	selp.f64 	%fd644, %fd635, %fd171, %p131;
	mov.b64 	%rd644, %fd644;
	mov.b64 	{%r1249, %r1254}, %rd644;
	// begin inline asm
	shfl.sync.up.b32 %r1218, %r1219, %r1255, %r1256, %r1257;
	// end inline asm
	// begin inline asm
	shfl.sync.up.b32 %r1223, %r1224, %r1255, %r1256, %r1257;
	// end inline asm
	mov.b64 	%rd1164, {%r1218, %r1223};
	// begin inline asm
	shfl.sync.up.b32 %r1228, %r1229, %r1255, %r1256, %r1257;
	// end inline asm
	// begin inline asm
	shfl.sync.up.b32 %r1233, %r1234, %r1255, %r1256, %r1257;
	// end inline asm
	mov.b64 	%rd645, {%r1228, %r1233};
	mov.b64 	%fd1235, %rd645;
	// begin inline asm
	shfl.sync.up.b32 %r1238, %r1239, %r1255, %r1256, %r1257;
	// end inline asm
	// begin inline asm
	shfl.sync.up.b32 %r1243, %r1244, %r1255, %r1256, %r1257;
	// end inline asm
	mov.b64 	%rd646, {%r1238, %r1243};
	mov.b64 	%fd1236, %rd646;
	// begin inline asm
	shfl.sync.up.b32 %r1248, %r1249, %r1255, %r1256, %r1257;
	// end inline asm
	// begin inline asm
	shfl.sync.up.b32 %r1253, %r1254, %r1255, %r1256, %r1257;
	// end inline asm
	mov.b64 	%rd647, {%r1248, %r1253};
	mov.b64 	%fd1237, %rd647;
	setp.ne.s32 	%p132, %r1006, 31;
	@%p132 bra 	$L__BB3_123;
	shl.b32 	%r1261, %r139, 5;
	add.s32 	%r1263, %r1008, %r1261;
	mov.b64 	%rd648, %fd169;
	st.shared.v2.u64 	[%r1263], {%rd136, %rd648};
	st.shared.v2.f64 	[%r1263+16], {%fd170, %fd171};
$L__BB3_123:
	bar.sync 	0;
	ld.shared.v2.u64 	{%rd138, %rd649}, [_ZN6thrust24THRUST_300001_SM_1000_NS8cuda_cub4core6detail5shmemE];
	mov.b64 	%fd645, %rd649;
	ld.shared.v2.f64 	{%fd646, %fd647}, [_ZN6thrust24THRUST_300001_SM_1000_NS8cuda_cub4core6detail5shmemE+16];
	setp.eq.s32 	%p133, %r139, 1;
	selp.f64 	%fd648, %fd645, 0d0000000000000000, %p133;
	selp.f64 	%fd649, %fd646, 0d0000000000000000, %p133;
	selp.f64 	%fd650, %fd647, 0d0000000000000000, %p133;
	ld.shared.v2.u64 	{%rd139, %rd650}, [_ZN6thrust24THRUST_300001_SM_1000_NS8cuda_cub4core6detail5shmemE+32];
	mov.b64 	%fd651, %rd650;
	ld.shared.v2.f64 	{%fd652, %fd653}, [_ZN6thrust24THRUST_300001_SM_1000_NS8cuda_cub4core6detail5shmemE+48];
	add.s64 	%rd651, %rd139, %rd138;
	setp.eq.s64 	%p134, %rd139, 0;
	add.f64 	%fd654, %fd645, %fd651;
	add.f64 	%fd655, %fd646, %fd652;
	add.f64 	%fd656, %fd647, %fd653;
	selp.f64 	%fd657, %fd654, %fd651, %p134;
	selp.f64 	%fd658, %fd655, %fd652, %p134;
	selp.f64 	%fd659, %fd656, %fd653, %p134;
	setp.eq.s32 	%p135, %r139, 2;
	selp.b64 	%rd652, %rd651, %rd138, %p135;
	selp.f64 	%fd660, %fd657, %fd648, %p135;
	selp.f64 	%fd661, %fd658, %fd649, %p135;
	selp.f64 	%fd662, %fd659, %fd650, %p135;
	ld.shared.v2.u64 	{%rd140, %rd653}, [_ZN6thrust24THRUST_300001_SM_1000_NS8cuda_cub4core6detail5shmemE+64];
	mov.b64 	%fd663, %rd653;
	ld.shared.v2.f64 	{%fd664, %fd665}, [_ZN6thrust24THRUST_300001_SM_1000_NS8cuda_cub4core6detail5shmemE+80];
	add.s64 	%rd654, %rd140, %rd651;
	setp.eq.s64 	%p136, %rd140, 0;
	add.f64 	%fd666, %fd657, %fd663;
	add.f64 	%fd667, %fd658, %fd664;
	add.f64 	%fd668, %fd659, %fd665;
	selp.f64 	%fd669, %fd666, %fd663, %p136;
	selp.f64 	%fd670, %fd667, %fd664, %p136;
	selp.f64 	%fd671, %fd668, %fd665, %p136;
	setp.eq.s32 	%p137, %r139, 3;
	selp.b64 	%rd655, %rd654, %rd652, %p137;
	selp.f64 	%fd672, %fd669, %fd660, %p137;
	selp.f64 	%fd673, %fd670, %fd661, %p137;
	selp.f64 	%fd674, %fd671, %fd662, %p137;
	ld.shared.v2.u64 	{%rd141, %rd656}, [_ZN6thrust24THRUST_300001_SM_1000_NS8cuda_cub4core6detail5shmemE+96];
	mov.b64 	%fd675, %rd656;
	ld.shared.v2.f64 	{%fd676, %fd677}, [_ZN6thrust24THRUST_300001_SM_1000_NS8cuda_cub4core6detail5shmemE+112];
	add.s64 	%rd657, %rd141, %rd654;
	setp.eq.s64 	%p138, %rd141, 0;
	add.f64 	%fd678, %fd669, %fd675;
	add.f64 	%fd679, %fd670, %fd676;
	add.f64 	%fd680, %fd671, %fd677;
	selp.f64 	%fd681, %fd678, %fd675, %p138;
	selp.f64 	%fd682, %fd679, %fd676, %p138;
	selp.f64 	%fd683, %fd680, %fd677, %p138;
	setp.eq.s32 	%p139, %r139, 4;
	selp.b64 	%rd658, %rd657, %rd655, %p139;
	selp.f64 	%fd684, %fd681, %fd672, %p139;
	selp.f64 	%fd685, %fd682, %fd673, %p139;
	selp.f64 	%fd686, %fd683, %fd674, %p139;
	ld.shared.v2.u64 	{%rd142, %rd659}, [_ZN6thrust24THRUST_300001_SM_1000_NS8cuda_cub4core6detail5shmemE+128];
	mov.b64 	%fd687, %rd659;
	ld.shared.v2.f64 	{%fd688, %fd689}, [_ZN6thrust24THRUST_300001_SM_1000_NS8cuda_cub4core6detail5shmemE+144];
	add.s64 	%rd660, %rd142, %rd657;
	setp.eq.s64 	%p140, %rd142, 0;
	add.f64 	%fd690, %fd681, %fd687;
	add.f64 	%fd691, %fd682, %fd688;
	add.f64 	%fd692, %fd683, %fd689;
	selp.f64 	%fd693, %fd690, %fd687, %p140;
	selp.f64 	%fd694, %fd691, %fd688, %p140;
	selp.f64 	%fd695, %fd692, %fd689, %p140;
	setp.eq.s32 	%p141, %r139, 5;
	selp.b64 	%rd661, %rd660, %rd658, %p141;
	selp.f64 	%fd696, %fd693, %fd684, %p141;
	selp.f64 	%fd697, %fd694, %fd685, %p141;
	selp.f64 	%fd698, %fd695, %fd686, %p141;
	ld.shared.v2.u64 	{%rd143, %rd662}, [_ZN6thrust24THRUST_300001_SM_1000_NS8cuda_cub4core6detail5shmemE+160];
	mov.b64 	%fd699, %rd662;
	ld.shared.v2.f64 	{%fd700, %fd701}, [_ZN6thrust24THRUST_300001_SM_1000_NS8cuda_cub4core6detail5shmemE+176];
	add.s64 	%rd663, %rd143, %rd660;
	setp.eq.s64 	%p142, %rd143, 0;
	add.f64 	%fd702, %fd693, %fd699;
	add.f64 	%fd703, %fd694, %fd700;
	add.f64 	%fd704, %fd695, %fd701;
	selp.f64 	%fd705, %fd702, %fd699, %p142;
	selp.f64 	%fd706, %fd703, %fd700, %p142;
	selp.f64 	%fd707, %fd704, %fd701, %p142;
	setp.eq.s32 	%p143, %r139, 6;
	selp.b64 	%rd664, %rd663, %rd661, %p143;
	selp.f64 	%fd708, %fd705, %fd696, %p143;
	selp.f64 	%fd709, %fd706, %fd697, %p143;
	selp.f64 	%fd710, %fd707, %fd698, %p143;
	ld.shared.v2.u64 	{%rd144, %rd665}, [_ZN6thrust24THRUST_300001_SM_1000_NS8cuda_cub4core6detail5shmemE+192];
	mov.b64 	%fd711, %rd665;
	ld.shared.v2.f64 	{%fd712, %fd713}, [_ZN6thrust24THRUST_300001_SM_1000_NS8cuda_cub4core6detail5shmemE+208];
	add.s64 	%rd666, %rd144, %rd663;
	setp.eq.s64 	%p144, %rd144, 0;
	add.f64 	%fd714, %fd705, %fd711;
	add.f64 	%fd715, %fd706, %fd712;
	add.f64 	%fd716, %fd707, %fd713;
	selp.f64 	%fd717, %fd714, %fd711, %p144;
	selp.f64 	%fd718, %fd715, %fd712, %p144;
	selp.f64 	%fd719, %fd716, %fd713, %p144;
	setp.eq.s32 	%p145, %r139, 7;
	selp.b64 	%rd145, %rd666, %rd664, %p145;
	selp.f64 	%fd175, %fd717, %fd708, %p145;
	selp.f64 	%fd176, %fd718, %fd709, %p145;
	selp.f64 	%fd177, %fd719, %fd710, %p145;
	ld.shared.v2.u64 	{%rd146, %rd667}, [_ZN6thrust24THRUST_300001_SM_1000_NS8cuda_cub4core6detail5shmemE+224];
	mov.b64 	%fd720, %rd667;
	ld.shared.v2.f64 	{%fd721, %fd722}, [_ZN6thrust24THRUST_300001_SM_1000_NS8cuda_cub4core6detail5shmemE+240];
	add.s64 	%rd1172, %rd146, %rd666;
	setp.eq.s64 	%p146, %rd146, 0;
	add.f64 	%fd723, %fd717, %fd720;
	add.f64 	%fd724, %fd718, %fd721;
	add.f64 	%fd725, %fd719, %fd722;
	selp.f64 	%fd178, %fd723, %fd720, %p146;
	selp.f64 	%fd179, %fd724, %fd721, %p146;
	selp.f64 	%fd180, %fd725, %fd722, %p146;
	setp.lt.u32 	%p147, %r128, 32;
	@%p147 bra 	$L__BB3_125;
	setp.eq.s64 	%p148, %rd1164, 0;
	add.f64 	%fd726, %fd175, %fd1235;
	add.f64 	%fd727, %fd176, %fd1236;
	add.f64 	%fd728, %fd177, %fd1237;
	selp.f64 	%fd729, %fd726, %fd1235, %p148;
	selp.f64 	%fd730, %fd727, %fd1236, %p148;
	selp.f64 	%fd731, %fd728, %fd1237, %p148;
	setp.eq.s32 	%p149, %r1006, 0;
	selp.b64 	%rd668, 0, %rd1164, %p149;
	add.s64 	%rd1164, %rd145, %rd668;
	selp.f64 	%fd1235, %fd175, %fd729, %p149;
	selp.f64 	%fd1236, %fd176, %fd730, %p149;
	selp.f64 	%fd1237, %fd177, %fd731, %p149;
$L__BB3_125:
	setp.eq.s32 	%p150, %r128, 0;
	mov.b64 	%rd1165, 0;
	mov.u64 	%rd1166, %rd134;
	@%p150 bra 	$L__BB3_127;
	add.s64 	%rd1166, %rd134, %rd1164;
	setp.eq.s64 	%p151, %rd134, 0;
	add.f64 	%fd732, %fd1235, %fd1238;
	add.f64 	%fd733, %fd1236, %fd1239;
	add.f64 	%fd734, %fd1237, %fd1240;
	selp.f64 	%fd1238, %fd732, %fd1238, %p151;
	selp.f64 	%fd1239, %fd733, %fd1239, %p151;
	selp.f64 	%fd1240, %fd734, %fd1240, %p151;
	mov.u64 	%rd1165, %rd1164;
$L__BB3_127:
	add.s64 	%rd153, %rd1166, %rd135;
	add.f64 	%fd735, %fd1238, %fd163;
	add.f64 	%fd736, %fd1239, %fd164;
	add.f64 	%fd737, %fd1240, %fd165;
	selp.f64 	%fd193, %fd163, %fd735, %p1;
	selp.f64 	%fd194, %fd164, %fd736, %p1;
	selp.f64 	%fd195, %fd165, %fd737, %p1;
	setp.lt.s64 	%p152, %rd1172, 257;
	@%p152 bra 	$L__BB3_140;
	bar.sync 	0;
	setp.eq.s64 	%p156, %rd134, 0;
	@%p156 bra 	$L__BB3_130;
	cvt.u32.u64 	%r1264, %rd1165;
	shl.b32 	%r1265, %r1264, 5;
	add.s32 	%r1267, %r1008, %r1265;
	st.shared.u32 	[%r1267], %r2304;
	st.shared.f64 	[%r1267+8], %fd1235;
	st.shared.v2.f64 	[%r1267+16], {%fd1236, %fd1237};
$L__BB3_130:
	not.pred 	%p157, %p1;
	@%p157 bra 	$L__BB3_132;
	cvt.u32.u64 	%r1268, %rd1166;
	shl.b32 	%r1269, %r1268, 5;
	add.s32 	%r1271, %r1008, %r1269;
	st.shared.u32 	[%r1271], %r144;
	st.shared.f64 	[%r1271+8], %fd1238;
	st.shared.v2.f64 	[%r1271+16], {%fd1239, %fd1240};
$L__BB3_132:
	not.pred 	%p158, %p2;
	@%p158 bra 	$L__BB3_134;
	cvt.u32.u64 	%r1272, %rd153;
	shl.b32 	%r1273, %r1272, 5;
	add.s32 	%r1275, %r1008, %r1273;
	st.shared.u32 	[%r1275], %r145;
	st.shared.f64 	[%r1275+8], %fd193;
	st.shared.v2.f64 	[%r1275+16], {%fd194, %fd195};
$L__BB3_134:
	bar.sync 	0;
	cvt.u64.u32 	%rd1171, %r128;
	setp.le.u64 	%p159, %rd1172, %rd1171;
	@%p159 bra 	$L__BB3_146;
	add.s64 	%rd679, %rd139, %rd140;
	add.s64 	%rd680, %rd679, %rd141;
	add.s64 	%rd681, %rd680, %rd142;
	add.s64 	%rd682, %rd681, %rd143;
	add.s64 	%rd683, %rd682, %rd144;
	add.s64 	%rd684, %rd683, %rd146;
	add.s64 	%rd685, %rd684, %rd138;
	not.b64 	%rd686, %rd1171;
	add.s64 	%rd155, %rd685, %rd686;
	shr.u64 	%rd687, %rd155, 8;
	add.s64 	%rd688, %rd687, 1;
	and.b64  	%rd1169, %rd688, 3;
	and.b64  	%rd689, %rd155, 768;
	setp.eq.s64 	%p160, %rd689, 768;
	@%p160 bra 	$L__BB3_138;
	shl.b32 	%r1276, %r128, 5;
	add.s32 	%r1278, %r1276, %r1008;
	add.s32 	%r2305, %r1278, 8;
	mad.lo.s64 	%rd690, %rd1171, 24, %rd7;
	add.s64 	%rd1168, %rd690, 16;
	shl.b64 	%rd691, %rd1171, 2;
	add.s64 	%rd1167, %rd6, %rd691;
	shl.b64 	%rd692, %rd1169, 8;
	add.s64 	%rd1171, %rd692, %rd1171;
$L__BB3_137:
	.pragma "nounroll";
	ld.shared.u32 	%r1279, [%r2305+-8];
	ld.shared.f64 	%fd738, [%r2305];
	ld.shared.v2.f64 	{%fd739, %fd740}, [%r2305+8];
	st.global.u32 	[%rd1167], %r1279;
	st.global.f64 	[%rd1168+-16], %fd738;
	st.global.f64 	[%rd1168+-8], %fd739;
	st.global.f64 	[%rd1168], %fd740;
	add.s64 	%rd1169, %rd1169, -1;
	add.s32 	%r2305, %r2305, 8192;
	add.s64 	%rd1168, %rd1168, 6144;
	add.s64 	%rd1167, %rd1167, 1024;
	setp.ne.s64 	%p161, %rd1169, 0;
	@%p161 bra 	$L__BB3_137;
$L__BB3_138:
	setp.lt.u64 	%p162, %rd155, 768;
	@%p162 bra 	$L__BB3_146;
$L__BB3_139:
	cvt.u32.u64 	%r1280, %rd1171;
	shl.b32 	%r1281, %r1280, 5;
	add.s32 	%r1283, %r1008, %r1281;
	ld.shared.u32 	%r1284, [%r1283];
	ld.shared.f64 	%fd741, [%r1283+8];
	ld.shared.v2.f64 	{%fd742, %fd743}, [%r1283+16];
	shl.b64 	%rd693, %rd1171, 2;
	add.s64 	%rd694, %rd6, %rd693;
	st.global.u32 	[%rd694], %r1284;
	mad.lo.s64 	%rd695, %rd1171, 24, %rd7;
	st.global.f64 	[%rd695], %fd741;
	st.global.f64 	[%rd695+8], %fd742;
	st.global.f64 	[%rd695+16], %fd743;
	and.b64  	%rd696, %rd1171, 4294967295;
	ld.shared.u32 	%r1285, [%r1283+8192];
	ld.shared.f64 	%fd744, [%r1283+8200];
	ld.shared.v2.f64 	{%fd745, %fd746}, [%r1283+8208];
	and.b64  	%rd697, %rd693, 17179869180;
	add.s64 	%rd698, %rd6, %rd697;
	st.global.u32 	[%rd698+1024], %r1285;
	mad.lo.s64 	%rd699, %rd696, 24, %rd7;
	st.global.f64 	[%rd699+6144], %fd744;
	st.global.f64 	[%rd699+6152], %fd745;
	st.global.f64 	[%rd699+6160], %fd746;
	ld.shared.u32 	%r1286, [%r1283+16384];
	ld.shared.f64 	%fd747, [%r1283+16392];
	ld.shared.v2.f64 	{%fd748, %fd749}, [%r1283+16400];
	st.global.u32 	[%rd698+2048], %r1286;
	st.global.f64 	[%rd699+12288], %fd747;
	st.global.f64 	[%rd699+12296], %fd748;
	st.global.f64 	[%rd699+12304], %fd749;
	ld.shared.u32 	%r1287, [%r1283+24576];
	ld.shared.f64 	%fd750, [%r1283+24584];
	ld.shared.v2.f64 	{%fd751, %fd752}, [%r1283+24592];
	st.global.u32 	[%rd698+3072], %r1287;
	st.global.f64 	[%rd699+18432], %fd750;
	st.global.f64 	[%rd699+18440], %fd751;
	st.global.f64 	[%rd699+18448], %fd752;
	add.s64 	%rd700, %rd1171, 1024;
	and.b64  	%rd1171, %rd700, 4294967295;
	setp.gt.u64 	%p163, %rd1172, %rd1171;
	@%p163 bra 	$L__BB3_139;
	bra.uni 	$L__BB3_146;
$L__BB3_140:
	setp.eq.s64 	%p153, %rd134, 0;
	@%p153 bra 	$L__BB3_142;
	shl.b64 	%rd670, %rd1165, 2;
	add.s64 	%rd671, %rd6, %rd670;
	st.global.u32 	[%rd671], %r2304;
	mad.lo.s64 	%rd672, %rd1165, 24, %rd7;
	st.global.f64 	[%rd672], %fd1235;
	st.global.f64 	[%rd672+8], %fd1236;
	st.global.f64 	[%rd672+16], %fd1237;
$L__BB3_142:
	not.pred 	%p154, %p1;
	@%p154 bra 	$L__BB3_144;
	shl.b64 	%rd673, %rd1166, 2;
	add.s64 	%rd674, %rd6, %rd673;
	st.global.u32 	[%rd674], %r144;
	mad.lo.s64 	%rd675, %rd1166, 24, %rd7;
	st.global.f64 	[%rd675], %fd1238;
	st.global.f64 	[%rd675+8], %fd1239;
	st.global.f64 	[%rd675+16], %fd1240;
$L__BB3_144:
	not.pred 	%p155, %p2;
	@%p155 bra 	$L__BB3_146;
	shl.b64 	%rd676, %rd153, 2;
	add.s64 	%rd677, %rd6, %rd676;
	st.global.u32 	[%rd677], %r145;
	mad.lo.s64 	%rd678, %rd153, 24, %rd7;
	st.global.f64 	[%rd678], %fd193;
	st.global.f64 	[%rd678+8], %fd194;
	st.global.f64 	[%rd678+16], %fd195;
$L__BB3_146:
	setp.ne.s32 	%p164, %r128, 255;
	@%p164 bra 	$L__BB3_240;
	setp.ne.s64 	%p165, %rd9, 768;
	@%p165 bra 	$L__BB3_149;
	shl.b64 	%rd701, %rd1172, 2;
	add.s64 	%rd702, %rd6, %rd701;
	st.global.u32 	[%rd702], %r146;
	mad.lo.s64 	%rd703, %rd1172, 24, %rd7;
	st.global.f64 	[%rd703], %fd178;
	st.global.f64 	[%rd703+8], %fd179;
	st.global.f64 	[%rd703+16], %fd180;
	add.s64 	%rd1172, %rd1172, 1;
$L__BB3_149:
	ld.param.u64 	%rd1123, [_ZN6thrust24THRUST_300001_SM_1000_NS8cuda_cub4core6detail13_kernel_agentINS1_15__reduce_by_key16ReduceByKeyAgentINS0_10device_ptrIiEENS7_I5VoxelEES8_SA_N4cuda3std3__48equal_toIiEENSD_4plusIS9_EEPllEEJS8_SA_S8_SA_SI_N3cub18CUB_300001_SM_100024ReduceByKeyScanTileStateIS9_lLb0EEESF_SH_llEEEvDpT0__param_4];
	cvta.to.global.u64 	%rd704, %rd1123;
	st.global.u64 	[%rd704], %rd1172;
	bra.uni 	$L__BB3_240;
$L__BB3_150:
	cvt.u32.u64 	%r153, %rd9;
	shl.b64 	%rd266, %rd8, 2;
	add.s64 	%rd265, %rd4, %rd266;
	// begin inline asm
	ld.global.nc.u32 %r2308, [%rd265];
	// end inline asm
	mov.u32 	%r155, %tid.x;
	and.b32  	%r277, %r155, 31;
	and.b32  	%r278, %r155, 992;
	mul.lo.s32 	%r279, %r278, 3;
	or.b32  	%r156, %r279, %r277;
	setp.ge.u32 	%p9, %r156, %r153;
	shl.b32 	%r280, %r156, 2;
	cvt.u64.u32 	%rd267, %r280;
	add.s64 	%rd172, %rd265, %rd267;
	mov.u32 	%r2306, %r2308;
	@%p9 bra 	$L__BB3_152;
	// begin inline asm
	ld.global.nc.u32 %r2306, [%rd172];
	// end inline asm
$L__BB3_152:
	add.s32 	%r159, %r156, 32;
	setp.ge.u32 	%p10, %r159, %r153;
	mov.u32 	%r2307, %r2308;
	@%p10 bra 	$L__BB3_154;
	add.s64 	%rd269, %rd172, 128;
	// begin inline asm
	ld.global.nc.u32 %r2307, [%rd269];
	// end inline asm
$L__BB3_154:
	add.s32 	%r162, %r156, 64;
	setp.ge.u32 	%p11, %r162, %r153;
	@%p11 bra 	$L__BB3_156;
	add.s64 	%rd270, %rd172, 256;
	// begin inline asm
	ld.global.nc.u32 %r2308, [%rd270];
	// end inline asm
$L__BB3_156:
	// begin inline asm
	mov.u32 %r284, %laneid;
	// end inline asm
	shr.u32 	%r166, %r155, 5;
	mad.lo.s32 	%r167, %r166, 96, %r284;
	shl.b32 	%r286, %r167, 2;
	mov.u32 	%r287, _ZN6thrust24THRUST_300001_SM_1000_NS8cuda_cub4core6detail5shmemE;
	add.s32 	%r168, %r287, %r286;
	st.shared.u32 	[%r168], %r2306;
	st.shared.u32 	[%r168+128], %r2307;
	st.shared.u32 	[%r168+256], %r2308;
	bar.warp.sync 	-1;
	shl.b32 	%r169, %r284, 1;
	shl.b32 	%r288, %r284, 3;
	add.s32 	%r170, %r168, %r288;
	ld.shared.u32 	%r171, [%r170];
	ld.shared.u32 	%r172, [%r170+4];
	ld.shared.u32 	%r173, [%r170+8];
	setp.ne.s32 	%p12, %r155, 0;
	mov.b32 	%r2310, 0;
	@%p12 bra 	$L__BB3_158;
	add.s64 	%rd271, %rd265, -4;
	// begin inline asm
	ld.global.nc.u32 %r2310, [%rd271];
	// end inline asm
$L__BB3_158:
	setp.ge.u32 	%p13, %r156, %r153;
	bar.sync 	0;
	mad.lo.s64 	%rd273, %rd8, 24, %rd5;
	// begin inline asm
	ld.global.nc.u64 %rd1179, [%rd273];
	// end inline asm
	add.s64 	%rd275, %rd273, 8;
	// begin inline asm
	ld.global.nc.u64 %rd1180, [%rd275];
	// end inline asm
	add.s64 	%rd277, %rd273, 16;
	// begin inline asm
	ld.global.nc.u64 %rd1181, [%rd277];
	// end inline asm
	mul.lo.s32 	%r290, %r156, 24;
	cvt.u64.u32 	%rd278, %r290;
	add.s64 	%rd176, %rd273, %rd278;
	mov.u64 	%rd1173, %rd1179;
	mov.u64 	%rd1174, %rd1180;
	mov.u64 	%rd1175, %rd1181;
	@%p13 bra 	$L__BB3_160;
	// begin inline asm
	ld.global.nc.u64 %rd1173, [%rd176];
	// end inline asm
	add.s64 	%rd282, %rd176, 8;
	// begin inline asm
	ld.global.nc.u64 %rd1174, [%rd282];
	// end inline asm
	add.s64 	%rd284, %rd176, 16;
	// begin inline asm
	ld.global.nc.u64 %rd1175, [%rd284];
	// end inline asm
$L__BB3_160:
	setp.ge.u32 	%p14, %r159, %r153;
	mov.u64 	%rd1176, %rd1179;
	mov.u64 	%rd1177, %rd1180;
	mov.u64 	%rd1178, %rd1181;
	@%p14 bra 	$L__BB3_162;
	add.s64 	%rd286, %rd176, 768;
	// begin inline asm
	ld.global.nc.u64 %rd1176, [%rd286];
	// end inline asm
	add.s64 	%rd288, %rd176, 776;
	// begin inline asm
	ld.global.nc.u64 %rd1177, [%rd288];
	// end inline asm
	add.s64 	%rd290, %rd176, 784;
	// begin inline asm
	ld.global.nc.u64 %rd1178, [%rd290];
	// end inline asm
$L__BB3_162:
	setp.ge.u32 	%p15, %r162, %r153;
	@%p15 bra 	$L__BB3_164;
	add.s64 	%rd292, %rd176, 1536;
	// begin inline asm
	ld.global.nc.u64 %rd1179, [%rd292];
	// end inline asm
	add.s64 	%rd294, %rd176, 1544;
	// begin inline asm
	ld.global.nc.u64 %rd1180, [%rd294];
	// end inline asm
	add.s64 	%rd296, %rd176, 1552;
	// begin inline asm
	ld.global.nc.u64 %rd1181, [%rd296];
	// end inline asm
$L__BB3_164:
	setp.eq.s32 	%p16, %r155, 0;
	mad.lo.s32 	%r291, %r167, 20, %r168;
	st.shared.u64 	[%r291], %rd1173;
	st.shared.u64 	[%r291+8], %rd1174;
	st.shared.u64 	[%r291+16], %rd1175;
	st.shared.u64 	[%r291+768], %rd1176;
	st.shared.u64 	[%r291+776], %rd1177;
	st.shared.u64 	[%r291+784], %rd1178;
	st.shared.u64 	[%r291+1536], %rd1179;
	st.shared.u64 	[%r291+1544], %rd1180;
	st.shared.u64 	[%r291+1552], %rd1181;
	bar.warp.sync 	-1;
	add.s32 	%r292, %r167, %r169;
	mad.lo.s32 	%r293, %r292, 20, %r170;
	ld.shared.f64 	%fd196, [%r293];
	ld.shared.f64 	%fd197, [%r293+8];
	ld.shared.f64 	%fd198, [%r293+16];
	ld.shared.f64 	%fd199, [%r293+24];
	ld.shared.f64 	%fd200, [%r293+32];
	ld.shared.f64 	%fd201, [%r293+40];
	ld.shared.f64 	%fd202, [%r293+48];
	ld.shared.f64 	%fd203, [%r293+56];
	ld.shared.f64 	%fd204, [%r293+64];
	bar.sync 	0;
	shl.b32 	%r294, %r155, 2;
	add.s32 	%r296, %r287, %r294;
	add.s32 	%r176, %r296, 1448;
	st.shared.u32 	[%r296+1448], %r173;
	bar.sync 	0;
	@%p16 bra 	$L__BB3_166;
	ld.shared.u32 	%r2310, [%r176+-4];
$L__BB3_166:
	setp.ne.s32 	%p17, %r2310, %r171;
	setp.ne.s32 	%p18, %r171, %r172;
	setp.ne.s32 	%p19, %r172, %r173;
	mul.lo.s32 	%r537, %r155, 3;
	cvt.u64.u32 	%rd297, %r537;
	setp.eq.s64 	%p20, %rd9, %rd297;
	or.pred  	%p3, %p20, %p17;
	selp.u64 	%rd298, 1, 0, %p3;
	add.s32 	%r538, %r537, 1;
	cvt.u64.u32 	%rd299, %r538;
	setp.eq.s64 	%p21, %rd9, %rd299;
	or.pred  	%p4, %p21, %p18;
	selp.u64 	%rd300, 1, 0, %p4;
	add.s32 	%r539, %r537, 2;
	cvt.u64.u32 	%rd301, %r539;
	setp.eq.s64 	%p22, %rd9, %rd301;
	or.pred  	%p5, %p22, %p19;
	selp.u64 	%rd302, 1, 0, %p5;
	add.s64 	%rd195, %rd300, %rd298;
	add.f64 	%fd322, %fd196, %fd199;
	add.f64 	%fd323, %fd197, %fd200;
	add.f64 	%fd324, %fd198, %fd201;
	selp.f64 	%fd325, %fd199, %fd322, %p4;
	selp.f64 	%fd326, %fd200, %fd323, %p4;
	selp.f64 	%fd327, %fd201, %fd324, %p4;
	add.s64 	%rd303, %rd195, %rd302;
	mov.b64 	{%r298, %r303}, %rd303;
	add.f64 	%fd328, %fd325, %fd202;
	add.f64 	%fd329, %fd326, %fd203;
	add.f64 	%fd330, %fd327, %fd204;
	selp.f64 	%fd331, %fd202, %fd328, %p5;
	mov.b64 	%rd304, %fd331;
	mov.b64 	{%r308, %r313}, %rd304;
	selp.f64 	%fd332, %fd203, %fd329, %p5;
	mov.b64 	%rd305, %fd332;
	mov.b64 	{%r318, %r323}, %rd305;
	selp.f64 	%fd333, %fd204, %fd330, %p5;
	mov.b64 	%rd306, %fd333;
	mov.b64 	{%r328, %r333}, %rd306;
	mov.b32 	%r534, 1;
	mov.b32 	%r535, 0;
	mov.b32 	%r536, -1;
	// begin inline asm
	shfl.sync.up.b32 %r297, %r298, %r534, %r535, %r536;
	// end inline asm
	// begin inline asm
	shfl.sync.up.b32 %r302, %r303, %r534, %r535, %r536;
	// end inline asm
	mov.b64 	%rd307, {%r297, %r302};
	// begin inline asm
	shfl.sync.up.b32 %r307, %r308, %r534, %r535, %r536;
	// end inline asm
	// begin inline asm
	shfl.sync.up.b32 %r312, %r313, %r534, %r535, %r536;
	// end inline asm
	mov.b64 	%rd308, {%r307, %r312};
	mov.b64 	%fd334, %rd308;
	// begin inline asm
	shfl.sync.up.b32 %r317, %r318, %r534, %r535, %r536;
	// end inline asm
	// begin inline asm
	shfl.sync.up.b32 %r322, %r323, %r534, %r535, %r536;
	// end inline asm
	mov.b64 	%rd309, {%r317, %r322};
	mov.b64 	%fd335, %rd309;
	// begin inline asm
	shfl.sync.up.b32 %r327, %r328, %r534, %r535, %r536;
	// end inline asm
	// begin inline asm
	shfl.sync.up.b32 %r332, %r333, %r534, %r535, %r536;
	// end inline asm
	mov.b64 	%rd310, {%r327, %r332};
	mov.b64 	%fd336, %rd310;
	setp.eq.s64 	%p23, %rd303, 0;
	add.f64 	%fd337, %fd331, %fd334;
	add.f64 	%fd338, %fd332, %fd335;
	add.f64 	%fd339, %fd333, %fd336;
	selp.f64 	%fd340, %fd337, %fd331, %p23;
	selp.f64 	%fd341, %fd338, %fd332, %p23;
	selp.f64 	%fd342, %fd339, %fd333, %p23;
	setp.lt.s32 	%p24, %r284, 1;
	selp.b64 	%rd311, 0, %rd307, %p24;
	add.s64 	%rd312, %rd311, %rd303;
	mov.b64 	{%r338, %r343}, %rd312;
	selp.f64 	%fd343, %fd331, %fd340, %p24;
	mov.b64 	%rd313, %fd343;
	mov.b64 	{%r348, %r353}, %rd313;
	selp.f64 	%fd344, %fd332, %fd341, %p24;
	mov.b64 	%rd314, %fd344;
	mov.b64 	{%r358, %r363}, %rd314;
	selp.f64 	%fd345, %fd333, %fd342, %p24;
	mov.b64 	%rd315, %fd345;
	mov.b64 	{%r368, %r373}, %rd315;
	mov.b32 	%r374, 2;
	// begin inline asm
	shfl.sync.up.b32 %r337, %r338, %r374, %r535, %r536;
	// end inline asm
	// begin inline asm
	shfl.sync.up.b32 %r342, %r343, %r374, %r535, %r536;
	// end inline asm
	mov.b64 	%rd316, {%r337, %r342};
	// begin inline asm
	shfl.sync.up.b32 %r347, %r348, %r374, %r535, %r536;
	// end inline asm
	// begin inline asm
	shfl.sync.up.b32 %r352, %r353, %r374, %r535, %r536;
	// end inline asm
	mov.b64 	%rd317, {%r347, %r352};
	mov.b64 	%fd346, %rd317;
	// begin inline asm
	shfl.sync.up.b32 %r357, %r358, %r374, %r535, %r536;
	// end inline asm
	// begin inline asm
	shfl.sync.up.b32 %r362, %r363, %r374, %r535, %r536;
	// end inline asm
	mov.b64 	%rd318, {%r357, %r362};
	mov.b64 	%fd347, %rd318;
	// begin inline asm
	shfl.sync.up.b32 %r367, %r368, %r374, %r535, %r536;
	// end inline asm
	// begin inline asm
	shfl.sync.up.b32 %r372, %r373, %r374, %r535, %r536;
	// end inline asm
	mov.b64 	%rd319, {%r367, %r372};
	mov.b64 	%fd348, %rd319;
	setp.eq.s64 	%p25, %rd312, 0;
	add.f64 	%fd349, %fd343, %fd346;
	add.f64 	%fd350, %fd344, %fd347;
	add.f64 	%fd351, %fd345, %fd348;
	selp.f64 	%fd352, %fd349, %fd343, %p25;
	selp.f64 	%fd353, %fd350, %fd344, %p25;
	selp.f64 	%fd354, %fd351, %fd345, %p25;
	setp.lt.s32 	%p26, %r284, 2;
	selp.b64 	%rd320, 0, %rd316, %p26;
	add.s64 	%rd321, %rd320, %rd312;
	mov.b64 	{%r378, %r383}, %rd321;
	selp.f64 	%fd355, %fd343, %fd352, %p26;
	mov.b64 	%rd322, %fd355;
	mov.b64 	{%r388, %r393}, %rd322;
	selp.f64 	%fd356, %fd344, %fd353, %p26;
	mov.b64 	%rd323, %fd356;
	mov.b64 	{%r398, %r403}, %rd323;
	selp.f64 	%fd357, %fd345, %fd354, %p26;
	mov.b64 	%rd324, %fd357;
	mov.b64 	{%r408, %r413}, %rd324;
	mov.b32 	%r414, 4;
	// begin inline asm
	shfl.sync.up.b32 %r377, %r378, %r414, %r535, %r536;
	// end inline asm
	// begin inline asm
	shfl.sync.up.b32 %r382, %r383, %r414, %r535, %r536;
	// end inline asm
	mov.b64 	%rd325, {%r377, %r382};
	// begin inline asm
	shfl.sync.up.b32 %r387, %r388, %r414, %r535, %r536;
	// end inline asm
	// begin inline asm
	shfl.sync.up.b32 %r392, %r393, %r414, %r535, %r536;
	// end inline asm
	mov.b64 	%rd326, {%r387, %r392};
	mov.b64 	%fd358, %rd326;
	// begin inline asm
	shfl.sync.up.b32 %r397, %r398, %r414, %r535, %r536;
	// end inline asm
	// begin inline asm
	shfl.sync.up.b32 %r402, %r403, %r414, %r535, %r536;
	// end inline asm
	mov.b64 	%rd327, {%r397, %r402};
	mov.b64 	%fd359, %rd327;
	// begin inline asm
	shfl.sync.up.b32 %r407, %r408, %r414, %r535, %r536;
	// end inline asm
	// begin inline asm
	shfl.sync.up.b32 %r412, %r413, %r414, %r535, %r536;
	// end inline asm
	mov.b64 	%rd328, {%r407, %r412};
	mov.b64 	%fd360, %rd328;
	setp.eq.s64 	%p27, %rd321, 0;
	add.f64 	%fd361, %fd355, %fd358;
	add.f64 	%fd362, %fd356, %fd359;
	add.f64 	%fd363, %fd357, %fd360;
	selp.f64 	%fd364, %fd361, %fd355, %p27;
	selp.f64 	%fd365, %fd362, %fd356, %p27;
	selp.f64 	%fd366, %fd363, %fd357, %p27;
	setp.lt.s32 	%p28, %r284, 4;
	selp.b64 	%rd329, 0, %rd325, %p28;
	add.s64 	%rd330, %rd329, %rd321;
	mov.b64 	{%r418, %r423}, %rd330;
	selp.f64 	%fd367, %fd355, %fd364, %p28;
	mov.b64 	%rd331, %fd367;
	mov.b64 	{%r428, %r433}, %rd331;
	selp.f64 	%fd368, %fd356, %fd365, %p28;
	mov.b64 	%rd332, %fd368;
	mov.b64 	{%r438, %r443}, %rd332;
	selp.f64 	%fd369, %fd357, %fd366, %p28;
	mov.b64 	%rd333, %fd369;
	mov.b64 	{%r448, %r453}, %rd333;
	mov.b32 	%r454, 8;
	// begin inline asm
	shfl.sync.up.b32 %r417, %r418, %r454, %r535, %r536;
	// end inline asm
	// begin inline asm
	shfl.sync.up.b32 %r422, %r423, %r454, %r535, %r536;
	// end inline asm
	mov.b64 	%rd334, {%r417, %r422};
	// begin inline asm
	shfl.sync.up.b32 %r427, %r428, %r454, %r535, %r536;
	// end inline asm
	// begin inline asm
	shfl.sync.up.b32 %r432, %r433, %r454, %r535, %r536;
	// end inline asm
	mov.b64 	%rd335, {%r427, %r432};
	mov.b64 	%fd370, %rd335;
	// begin inline asm
	shfl.sync.up.b32 %r437, %r438, %r454, %r535, %r536;
	// end inline asm
	// begin inline asm
	shfl.sync.up.b32 %r442, %r443, %r454, %r535, %r536;
	// end inline asm
	mov.b64 	%rd336, {%r437, %r442};
	mov.b64 	%fd371, %rd336;
	// begin inline asm
	shfl.sync.up.b32 %r447, %r448, %r454, %r535, %r536;
	// end inline asm
	// begin inline asm
	shfl.sync.up.b32 %r452, %r453, %r454, %r535, %r536;
	// end inline asm
	mov.b64 	%rd337, {%r447, %r452};
	mov.b64 	%fd372, %rd337;
	setp.eq.s64 	%p29, %rd330, 0;
	add.f64 	%fd373, %fd367, %fd370;
	add.f64 	%fd374, %fd368, %fd371;
	add.f64 	%fd375, %fd369, %fd372;
	selp.f64 	%fd376, %fd373, %fd367, %p29;
	selp.f64 	%fd377, %fd374, %fd368, %p29;
	selp.f64 	%fd378, %fd375, %fd369, %p29;
	setp.lt.s32 	%p30, %r284, 8;
	selp.b64 	%rd338, 0, %rd334, %p30;
	add.s64 	%rd339, %rd338, %rd330;
	mov.b64 	{%r458, %r463}, %rd339;
	selp.f64 	%fd379, %fd367, %fd376, %p30;
	mov.b64 	%rd340, %fd379;
	mov.b64 	{%r468, %r473}, %rd340;
	selp.f64 	%fd380, %fd368, %fd377, %p30;
	mov.b64 	%rd341, %fd380;
	mov.b64 	{%r478, %r483}, %rd341;
	selp.f64 	%fd381, %fd369, %fd378, %p30;
	mov.b64 	%rd342, %fd381;
	mov.b64 	{%r488, %r493}, %rd342;
	mov.b32 	%r494, 16;
	// begin inline asm
	shfl.sync.up.b32 %r457, %r458, %r494, %r535, %r536;
	// end inline asm
	// begin inline asm
	shfl.sync.up.b32 %r462, %r463, %r494, %r535, %r536;
	// end inline asm
	mov.b64 	%rd343, {%r457, %r462};
	// begin inline asm
	shfl.sync.up.b32 %r467, %r468, %r494, %r535, %r536;
	// end inline asm
	// begin inline asm
	shfl.sync.up.b32 %r472, %r473, %r494, %r535, %r536;
	// end inline asm
	mov.b64 	%rd344, {%r467, %r472};
	mov.b64 	%fd382, %rd344;
	// begin inline asm
	shfl.sync.up.b32 %r477, %r478, %r494, %r535, %r536;
	// end inline asm
	// begin inline asm
	shfl.sync.up.b32 %r482, %r483, %r494, %r535, %r536;
	// end inline asm
	mov.b64 	%rd345, {%r477, %r482};
	mov.b64 	%fd383, %rd345;
	// begin inline asm
	shfl.sync.up.b32 %r487, %r488, %r494, %r535, %r536;
	// end inline asm
	// begin inline asm
	shfl.sync.up.b32 %r492, %r493, %r494, %r535, %r536;
	// end inline asm
	mov.b64 	%rd346, {%r487, %r492};
	mov.b64 	%fd384, %rd346;
	setp.eq.s64 	%p31, %rd339, 0;
	add.f64 	%fd385, %fd379, %fd382;
	add.f64 	%fd386, %fd380, %fd383;
	add.f64 	%fd387, %fd381, %fd384;
	selp.f64 	%fd205, %fd385, %fd379, %p31;
	selp.f64 	%fd206, %fd386, %fd380, %p31;
	selp.f64 	%fd207, %fd387, %fd381, %p31;
	setp.lt.s32 	%p32, %r284, 16;
	selp.b64 	%rd347, 0, %rd343, %p32;
	add.s64 	%rd196, %rd347, %rd339;
	mov.b64 	{%r498, %r503}, %rd196;
	selp.f64 	%fd388, %fd379, %fd205, %p32;
	mov.b64 	%rd348, %fd388;
	mov.b64 	{%r508, %r513}, %rd348;
	selp.f64 	%fd389, %fd380, %fd206, %p32;
	mov.b64 	%rd349, %fd389;
	mov.b64 	{%r518, %r523}, %rd349;
	selp.f64 	%fd390, %fd381, %fd207, %p32;
	mov.b64 	%rd350, %fd390;
	mov.b64 	{%r528, %r533}, %rd350;
	// begin inline asm
	shfl.sync.up.b32 %r497, %r498, %r534, %r535, %r536;
	// end inline asm
	// begin inline asm
	shfl.sync.up.b32 %r502, %r503, %r534, %r535, %r536;
	// end inline asm
	mov.b64 	%rd1196, {%r497, %r502};
	// begin inline asm
	shfl.sync.up.b32 %r507, %r508, %r534, %r535, %r536;
	// end inline asm
	// begin inline asm
	shfl.sync.up.b32 %r512, %r513, %r534, %r535, %r536;
	// end inline asm
	mov.b64 	%rd351, {%r507, %r512};
	mov.b64 	%fd1280, %rd351;
	// begin inline asm
	shfl.sync.up.b32 %r517, %r518, %r534, %r535, %r536;
	// end inline asm
	// begin inline asm
	shfl.sync.up.b32 %r522, %r523, %r534, %r535, %r536;
	// end inline asm
	mov.b64 	%rd352, {%r517, %r522};
	mov.b64 	%fd1281, %rd352;
	// begin inline asm
	shfl.sync.up.b32 %r527, %r528, %r534, %r535, %r536;
	// end inline asm
	// begin inline asm
	shfl.sync.up.b32 %r532, %r533, %r534, %r535, %r536;
	// end inline asm
	mov.b64 	%rd353, {%r527, %r532};
	mov.b64 	%fd1282, %rd353;
	setp.ne.s32 	%p33, %r284, 31;
	@%p33 bra 	$L__BB3_168;
	shl.b32 	%r540, %r166, 5;
	add.s32 	%r542, %r287, %r540;
	mov.b64 	%rd354, %fd205;
	st.shared.v2.u64 	[%r542], {%rd196, %rd354};
	st.shared.v2.f64 	[%r542+16], {%fd206, %fd207};
$L__BB3_168:
	bar.sync 	0;
	ld.shared.v2.u64 	{%rd355, %rd356}, [_ZN6thrust24THRUST_300001_SM_1000_NS8cuda_cub4core6detail5shmemE];
	mov.b64 	%fd391, %rd356;
	ld.shared.v2.f64 	{%fd392, %fd393}, [_ZN6thrust24THRUST_300001_SM_1000_NS8cuda_cub4core6detail5shmemE+16];
	setp.eq.s32 	%p34, %r166, 1;
	selp.f64 	%fd394, %fd391, 0d0000000000000000, %p34;
	selp.f64 	%fd395, %fd392, 0d0000000000000000, %p34;
	selp.f64 	%fd396, %fd393, 0d0000000000000000, %p34;
	ld.shared.v2.u64 	{%rd357, %rd358}, [_ZN6thrust24THRUST_300001_SM_1000_NS8cuda_cub4core6detail5shmemE+32];
	mov.b64 	%fd397, %rd358;
	ld.shared.v2.f64 	{%fd398, %fd399}, [_ZN6thrust24THRUST_300001_SM_1000_NS8cuda_cub4core6detail5shmemE+48];
	add.s64 	%rd359, %rd357, %rd355;
	setp.eq.s64 	%p35, %rd357, 0;
	add.f64 	%fd400, %fd391, %fd397;
	add.f64 	%fd401, %fd392, %fd398;
	add.f64 	%fd402, %fd393, %fd399;
	selp.f64 	%fd403, %fd400, %fd397, %p35;
	selp.f64 	%fd404, %fd401, %fd398, %p35;
	selp.f64 	%fd405, %fd402, %fd399, %p35;
	setp.eq.s32 	%p36, %r166, 2;
	selp.b64 	%rd360, %rd359, %rd355, %p36;
	selp.f64 	%fd406, %fd403, %fd394, %p36;
	selp.f64 	%fd407, %fd404, %fd395, %p36;
	selp.f64 	%fd408, %fd405, %fd396, %p36;
	ld.shared.v2.u64 	{%rd361, %rd362}, [_ZN6thrust24THRUST_300001_SM_1000_NS8cuda_cub4core6detail5shmemE+64];
	mov.b64 	%fd409, %rd362;
	ld.shared.v2.f64 	{%fd410, %fd411}, [_ZN6thrust24THRUST_300001_SM_1000_NS8cuda_cub4core6detail5shmemE+80];
	add.s64 	%rd363, %rd361, %rd359;
	setp.eq.s64 	%p37, %rd361, 0;
	add.f64 	%fd412, %fd403, %fd409;
	add.f64 	%fd413, %fd404, %fd410;
	add.f64 	%fd414, %fd405, %fd411;
	selp.f64 	%fd415, %fd412, %fd409, %p37;
	selp.f64 	%fd416, %fd413, %fd410, %p37;
	selp.f64 	%fd417, %fd414, %fd411, %p37;
	setp.eq.s32 	%p38, %r166, 3;
	selp.b64 	%rd364, %rd363, %rd360, %p38;
	selp.f64 	%fd418, %fd415, %fd406, %p38;
	selp.f64 	%fd419, %fd416, %fd407, %p38;
	selp.f64 	%fd420, %fd417, %fd408, %p38;
	ld.shared.v2.u64 	{%rd365, %rd366}, [_ZN6thrust24THRUST_300001_SM_1000_NS8cuda_cub4core6detail5shmemE+96];
	mov.b64 	%fd421, %rd366;
	ld.shared.v2.f64 	{%fd422, %fd423}, [_ZN6thrust24THRUST_300001_SM_1000_NS8cuda_cub4core6detail5shmemE+112];
	add.s64 	%rd367, %rd365, %rd363;
	setp.eq.s64 	%p39, %rd365, 0;
	add.f64 	%fd424, %fd415, %fd421;
	add.f64 	%fd425, %fd416, %fd422;
	add.f64 	%fd426, %fd417, %fd423;
	selp.f64 	%fd427, %fd424, %fd421, %p39;
	selp.f64 	%fd428, %fd425, %fd422, %p39;
	selp.f64 	%fd429, %fd426, %fd423, %p39;
	setp.eq.s32 	%p40, %r166, 4;
	selp.b64 	%rd368, %rd367, %rd364, %p40;
	selp.f64 	%fd430, %fd427, %fd418, %p40;
	selp.f64 	%fd431, %fd428, %fd419, %p40;
	selp.f64 	%fd432, %fd429, %fd420, %p40;
	ld.shared.v2.u64 	{%rd369, %rd370}, [_ZN6thrust24THRUST_300001_SM_1000_NS8cuda_cub4core6detail5shmemE+128];
	mov.b64 	%fd433, %rd370;
	ld.shared.v2.f64 	{%fd434, %fd435}, [_ZN6thrust24THRUST_300001_SM_1000_NS8cuda_cub4core6detail5shmemE+144];
	add.s64 	%rd371, %rd369, %rd367;
	setp.eq.s64 	%p41, %rd369, 0;
	add.f64 	%fd436, %fd427, %fd433;
	add.f64 	%fd437, %fd428, %fd434;
	add.f64 	%fd438, %fd429, %fd435;
	selp.f64 	%fd439, %fd436, %fd433, %p41;
	selp.f64 	%fd440, %fd437, %fd434, %p41;
	selp.f64 	%fd441, %fd438, %fd435, %p41;
	setp.eq.s32 	%p42, %r166, 5;
	selp.b64 	%rd372, %rd371, %rd368, %p42;
	selp.f64 	%fd442, %fd439, %fd430, %p42;
	selp.f64 	%fd443, %fd440, %fd431, %p42;
	selp.f64 	%fd444, %fd441, %fd432, %p42;
	ld.shared.v2.u64 	{%rd373, %rd374}, [_ZN6thrust24THRUST_300001_SM_1000_NS8cuda_cub4core6detail5shmemE+160];
	mov.b64 	%fd445, %rd374;
	ld.shared.v2.f64 	{%fd446, %fd447}, [_ZN6thrust24THRUST_300001_SM_1000_NS8cuda_cub4core6detail5shmemE+176];
	add.s64 	%rd375, %rd373, %rd371;
	setp.eq.s64 	%p43, %rd373, 0;
	add.f64 	%fd448, %fd439, %fd445;
	add.f64 	%fd449, %fd440, %fd446;
	add.f64 	%fd450, %fd441, %fd447;
	selp.f64 	%fd451, %fd448, %fd445, %p43;
	selp.f64 	%fd452, %fd449, %fd446, %p43;
	selp.f64 	%fd453, %fd450, %fd447, %p43;
	setp.eq.s32 	%p44, %r166, 6;
	selp.b64 	%rd376, %rd375, %rd372, %p44;
	selp.f64 	%fd454, %fd451, %fd442, %p44;
	selp.f64 	%fd455, %fd452, %fd443, %p44;
	selp.f64 	%fd456, %fd453, %fd444, %p44;
	ld.shared.v2.u64 	{%rd377, %rd378}, [_ZN6thrust24THRUST_300001_SM_1000_NS8cuda_cub4core6detail5shmemE+192];
	mov.b64 	%fd457, %rd378;
	ld.shared.v2.f64 	{%fd458, %fd459}, [_ZN6thrust24THRUST_300001_SM_1000_NS8cuda_cub4core6detail5shmemE+208];
	add.s64 	%rd379, %rd377, %rd375;
	setp.eq.s64 	%p45, %rd377, 0;
	add.f64 	%fd460, %fd451, %fd457;
	add.f64 	%fd461, %fd452, %fd458;
	add.f64 	%fd462, %fd453, %fd459;
	selp.f64 	%fd463, %fd460, %fd457, %p45;
	selp.f64 	%fd464, %fd461, %fd458, %p45;
	selp.f64 	%fd465, %fd462, %fd459, %p45;
	setp.eq.s32 	%p46, %r166, 7;
	selp.b64 	%rd198, %rd379, %rd376, %p46;
	selp.f64 	%fd211, %fd463, %fd454, %p46;
	selp.f64 	%fd212, %fd464, %fd455, %p46;
	selp.f64 	%fd213, %fd465, %fd456, %p46;
	ld.shared.v2.u64 	{%rd380, %rd381}, [_ZN6thrust24THRUST_300001_SM_1000_NS8cuda_cub4core6detail5shmemE+224];
	mov.b64 	%fd466, %rd381;
	ld.shared.v2.f64 	{%fd467, %fd468}, [_ZN6thrust24THRUST_300001_SM_1000_NS8cuda_cub4core6detail5shmemE+240];
	add.s64 	%rd199, %rd380, %rd379;
	setp.eq.s64 	%p47, %rd380, 0;
	add.f64 	%fd469, %fd463, %fd466;
	add.f64 	%fd470, %fd464, %fd467;
	add.f64 	%fd471, %fd465, %fd468;
	selp.f64 	%fd214, %fd469, %fd466, %p47;
	selp.f64 	%fd215, %fd470, %fd467, %p47;
	selp.f64 	%fd216, %fd471, %fd468, %p47;
	setp.lt.u32 	%p48, %r155, 32;
	@%p48 bra 	$L__BB3_170;
	setp.eq.s64 	%p49, %rd1196, 0;
	add.f64 	%fd472, %fd211, %fd1280;
	add.f64 	%fd473, %fd212, %fd1281;
	add.f64 	%fd474, %fd213, %fd1282;
	selp.f64 	%fd475, %fd472, %fd1280, %p49;
	selp.f64 	%fd476, %fd473, %fd1281, %p49;
	selp.f64 	%fd477, %fd474, %fd1282, %p49;
	setp.eq.s32 	%p50, %r284, 0;
	selp.b64 	%rd382, 0, %rd1196, %p50;
	add.s64 	%rd1196, %rd198, %rd382;
	selp.f64 	%fd1280, %fd211, %fd475, %p50;
	selp.f64 	%fd1281, %fd212, %fd476, %p50;
	selp.f64 	%fd1282, %fd213, %fd477, %p50;
	bra.uni 	$L__BB3_214;
$L__BB3_170:
	setp.ne.s32 	%p51, %r155, 0;
	mul.wide.u32 	%rd383, %r1, 4;
	add.s64 	%rd201, %rd259, %rd383;
	@%p51 bra 	$L__BB3_172;
	st.shared.u64 	[_ZN6thrust24THRUST_300001_SM_1000_NS8cuda_cub4core6detail5shmemE+392], %rd199;
	st.shared.v2.f64 	[_ZN6thrust24THRUST_300001_SM_1000_NS8cuda_cub4core6detail5shmemE+400], {%fd214, %fd215};
	st.shared.f64 	[_ZN6thrust24THRUST_300001_SM_1000_NS8cuda_cub4core6detail5shmemE+416], %fd216;
	mul.wide.u32 	%rd393, %r1, 32;
	add.s64 	%rd394, %rd260, %rd393;
	add.s64 	%rd384, %rd394, 1024;
	mov.b64 	%rd387, %fd214;
	mov.b64 	%rd389, %fd215;
	mov.b64 	%rd391, %fd216;
	// begin inline asm
	st.cg.u64 [%rd384], %rd199;
	// end inline asm
	add.s64 	%rd386, %rd394, 1032;
	// begin inline asm
	st.cg.u64 [%rd386], %rd387;
	// end inline asm
	add.s64 	%rd388, %rd394, 1040;
	// begin inline asm
	st.cg.u64 [%rd388], %rd389;
	// end inline asm
	add.s64 	%rd390, %rd394, 1048;
	// begin inline asm
	st.cg.u64 [%rd390], %rd391;
	// end inline asm
	add.s64 	%rd392, %rd201, 128;
	mov.b32 	%r543, 100;
	// begin inline asm
	st.release.gpu.u32 [%rd392], %r543;
	// end inline asm
$L__BB3_172:
	not.b32 	%r179, %r155;
	add.s32 	%r2312, %r1, %r179;
	mov.u32 	%r544, %nctaid.x;
	setp.gt.u32 	%p52, %r544, 499;
	@%p52 bra 	$L__BB3_174;
	membar.cta;
	bra.uni 	$L__BB3_175;
$L__BB3_174:
	mov.b32 	%r545, 450;
	// begin inline asm
	nanosleep.u32 %r545;
	// end inline asm
$L__BB3_175:
	mul.wide.s32 	%rd395, %r179, 4;
	add.s64 	%rd396, %rd201, %rd395;
	add.s64 	%rd202, %rd396, 128;
$L__BB3_176:
	// begin inline asm
	ld.relaxed.gpu.u32 %r2311, [%rd202];
	// end inline asm
	membar.gl;
	setp.eq.s32 	%p53, %r2311, 99;
	mov.b32 	%r547, -1;
	vote.sync.any.pred 	%p54, %p53, %r547;
	@%p54 bra 	$L__BB3_176;
	mov.f64 	%fd1241, 0d0000000000000000;
	setp.eq.s32 	%p55, %r2311, 101;
	@%p55 bra 	$L__BB3_180;
	setp.ne.s32 	%p56, %r2311, 100;
	mov.f64 	%fd1242, %fd1241;
	mov.f64 	%fd1243, %fd1241;
	@%p56 bra 	$L__BB3_181;
	mul.wide.s32 	%rd417, %r2312, 32;
	add.s64 	%rd418, %rd260, %rd417;
	add.s64 	%rd410, %rd418, 1024;
	// begin inline asm
	ld.cg.u64 %rd1182, [%rd410];
	// end inline asm
	add.s64 	%rd412, %rd418, 1032;
	// begin inline asm
	ld.cg.u64 %rd411, [%rd412];
	// end inline asm
	add.s64 	%rd414, %rd418, 1040;
	// begin inline asm
	ld.cg.u64 %rd413, [%rd414];
	// end inline asm
	add.s64 	%rd416, %rd418, 1048;
	// begin inline asm
	ld.cg.u64 %rd415, [%rd416];
	// end inline asm
	mov.b64 	%fd1241, %rd411;
	mov.b64 	%fd1242, %rd413;
	mov.b64 	%fd1243, %rd415;
	bra.uni 	$L__BB3_181;
$L__BB3_180:
	mul.wide.s32 	%rd407, %r2312, 32;
	add.s64 	%rd408, %rd261, %rd407;
	add.s64 	%rd400, %rd408, 1024;
	// begin inline asm
	ld.cg.u64 %rd1182, [%rd400];
	// end inline asm
	add.s64 	%rd402, %rd408, 1032;
	// begin inline asm
	ld.cg.u64 %rd401, [%rd402];
	// end inline asm
	add.s64 	%rd404, %rd408, 1040;
	// begin inline asm
	ld.cg.u64 %rd403, [%rd404];
	// end inline asm
	add.s64 	%rd406, %rd408, 1048;
	// begin inline asm
	ld.cg.u64 %rd405, [%rd406];
	// end inline asm
	mov.b64 	%fd1241, %rd401;
	mov.b64 	%fd1242, %rd403;
	mov.b64 	%fd1243, %rd405;
$L__BB3_181:
	setp.eq.s32 	%p57, %r2311, 101;
	mov.b32 	%r589, -1;
	vote.sync.ballot.b32 	%r590, %p57, %r589;
	// begin inline asm
	mov.u32 %r549, %lanemask_ge;
	// end inline asm
	and.b32  	%r591, %r590, %r549;
	or.b32  	%r592, %r591, -2147483648;
	add.s32 	%r593, %r592, -1;
	not.b32 	%r594, %r592;
	and.b32  	%r595, %r594, %r593;
	popc.b32 	%r183, %r595;
	mov.b64 	{%r551, %r556}, %rd1182;
	mov.b32 	%r587, 1;
	// begin inline asm
	shfl.sync.down.b32 %r550, %r551, %r587, %r183, %r589;
	// end inline asm
	// begin inline asm
	shfl.sync.down.b32 %r555, %r556, %r587, %r183, %r589;
	// end inline asm
	mov.b64 	%rd419, %fd1241;
	mov.b64 	{%r561, %r566}, %rd419;
	// begin inline asm
	shfl.sync.down.b32 %r560, %r561, %r587, %r183, %r589;
	// end inline asm
	// begin inline asm
	shfl.sync.down.b32 %r565, %r566, %r587, %r183, %r589;
	// end inline asm
	mov.b64 	%rd420, %fd1242;
	mov.b64 	{%r571, %r576}, %rd420;
	// begin inline asm
	shfl.sync.down.b32 %r570, %r571, %r587, %r183, %r589;
	// end inline asm
	// begin inline asm
	shfl.sync.down.b32 %r575, %r576, %r587, %r183, %r589;
	// end inline asm
	mov.b64 	%rd421, %fd1243;
	mov.b64 	{%r581, %r586}, %rd421;
	// begin inline asm
	shfl.sync.down.b32 %r580, %r581, %r587, %r183, %r589;
	// end inline asm
	// begin inline asm
	shfl.sync.down.b32 %r585, %r586, %r587, %r183, %r589;
	// end inline asm
	setp.ge.s32 	%p59, %r284, %r183;
	@%p59 bra 	$L__BB3_183;
	mov.b64 	%rd422, {%r580, %r585};
	mov.b64 	%fd479, %rd422;
	mov.b64 	%rd423, {%r570, %r575};
	mov.b64 	%fd480, %rd423;
	mov.b64 	%rd424, {%r560, %r565};
	mov.b64 	%fd481, %rd424;
	mov.b64 	%rd425, {%r550, %r555};
	add.s64 	%rd206, %rd1182, %rd425;
	setp.eq.s64 	%p60, %rd1182, 0;
	add.f64 	%fd482, %fd1241, %fd481;
	add.f64 	%fd483, %fd1242, %fd480;
	add.f64 	%fd484, %fd1243, %fd479;
	selp.f64 	%fd1241, %fd482, %fd1241, %p60;
	selp.f64 	%fd1242, %fd483, %fd1242, %p60;
	selp.f64 	%fd1243, %fd484, %fd1243, %p60;
	mov.u64 	%rd1182, %rd206;
$L__BB3_183:
	mov.b64 	{%r597, %r602}, %rd1182;
	mov.b32 	%r633, 2;
	mov.b32 	%r635, -1;
	// begin inline asm
	shfl.sync.down.b32 %r596, %r597, %r633, %r183, %r635;
	// end inline asm
	// begin inline asm
	shfl.sync.down.b32 %r601, %r602, %r633, %r183, %r635;
	// end inline asm
	mov.b64 	%rd426, %fd1241;
	mov.b64 	{%r607, %r612}, %rd426;
	// begin inline asm
	shfl.sync.down.b32 %r606, %r607, %r633, %r183, %r635;
	// end inline asm
	// begin inline asm
	shfl.sync.down.b32 %r611, %r612, %r633, %r183, %r635;
	// end inline asm
	mov.b64 	%rd427, %fd1242;
	mov.b64 	{%r617, %r622}, %rd427;
	// begin inline asm
	shfl.sync.down.b32 %r616, %r617, %r633, %r183, %r635;
	// end inline asm
	// begin inline asm
	shfl.sync.down.b32 %r621, %r622, %r633, %r183, %r635;
	// end inline asm
	mov.b64 	%rd428, %fd1243;
	mov.b64 	{%r627, %r632}, %rd428;
	// begin inline asm
	shfl.sync.down.b32 %r626, %r627, %r633, %r183, %r635;
	// end inline asm
	// begin inline asm
	shfl.sync.down.b32 %r631, %r632, %r633, %r183, %r635;
	// end inline asm
	add.s32 	%r200, %r284, 2;
	setp.gt.s32 	%p61, %r200, %r183;
	@%p61 bra 	$L__BB3_185;
	mov.b64 	%rd429, {%r626, %r631};
	mov.b64 	%fd485, %rd429;
	mov.b64 	%rd430, {%r616, %r621};
	mov.b64 	%fd486, %rd430;
	mov.b64 	%rd431, {%r606, %r611};
	mov.b64 	%fd487, %rd431;
	mov.b64 	%rd432, {%r596, %r601};
	add.s64 	%rd208, %rd1182, %rd432;
	setp.eq.s64 	%p62, %rd1182, 0;
	add.f64 	%fd488, %fd1241, %fd487;
	add.f64 	%fd489, %fd1242, %fd486;
	add.f64 	%fd490, %fd1243, %fd485;
	selp.f64 	%fd1241, %fd488, %fd1241, %p62;
	selp.f64 	%fd1242, %fd489, %fd1242, %p62;
	selp.f64 	%fd1243, %fd490, %fd1243, %p62;
	mov.u64 	%rd1182, %rd208;
$L__BB3_185:
	mov.b64 	{%r637, %r642}, %rd1182;
	mov.b32 	%r673, 4;
	mov.b32 	%r675, -1;
	// begin inline asm
	shfl.sync.down.b32 %r636, %r637, %r673, %r183, %r675;
	// end inline asm
	// begin inline asm
	shfl.sync.down.b32 %r641, %r642, %r673, %r183, %r675;
	// end inline asm
	mov.b64 	%rd433, %fd1241;
	mov.b64 	{%r647, %r652}, %rd433;
	// begin inline asm
	shfl.sync.down.b32 %r646, %r647, %r673, %r183, %r675;
	// end inline asm
	// begin inline asm
	shfl.sync.down.b32 %r651, %r652, %r673, %r183, %r675;
	// end inline asm
	mov.b64 	%rd434, %fd1242;
	mov.b64 	{%r657, %r662}, %rd434;
	// begin inline asm
	shfl.sync.down.b32 %r656, %r657, %r673, %r183, %r675;
	// end inline asm
	// begin inline asm
	shfl.sync.down.b32 %r661, %r662, %r673, %r183, %r675;
	// end inline asm
	mov.b64 	%rd435, %fd1243;
	mov.b64 	{%r667, %r672}, %rd435;
	// begin inline asm
	shfl.sync.down.b32 %r666, %r667, %r673, %r183, %r675;
	// end inline asm
	// begin inline asm
	shfl.sync.down.b32 %r671, %r672, %r673, %r183, %r675;
	// end inline asm
	add.s32 	%r209, %r284, 4;
	setp.gt.s32 	%p63, %r209, %r183;
	@%p63 bra 	$L__BB3_187;
	mov.b64 	%rd436, {%r666, %r671};
	mov.b64 	%fd491, %rd436;
	mov.b64 	%rd437, {%r656, %r661};
	mov.b64 	%fd492, %rd437;
	mov.b64 	%rd438, {%r646, %r651};
	mov.b64 	%fd493, %rd438;
	mov.b64 	%rd439, {%r636, %r641};
	add.s64 	%rd210, %rd1182, %rd439;
	setp.eq.s64 	%p64, %rd1182, 0;
	add.f64 	%fd494, %fd1241, %fd493;
	add.f64 	%fd495, %fd1242, %fd492;
	add.f64 	%fd496, %fd1243, %fd491;
	selp.f64 	%fd1241, %fd494, %fd1241, %p64;
	selp.f64 	%fd1242, %fd495, %fd1242, %p64;
	selp.f64 	%fd1243, %fd496, %fd1243, %p64;
	mov.u64 	%rd1182, %rd210;
$L__BB3_187:
	mov.b64 	{%r677, %r682}, %rd1182;
	mov.b32 	%r713, 8;
	mov.b32 	%r715, -1;
	// begin inline asm
	shfl.sync.down.b32 %r676, %r677, %r713, %r183, %r715;
	// end inline asm
	// begin inline asm
	shfl.sync.down.b32 %r681, %r682, %r713, %r183, %r715;
	// end inline asm
	mov.b64 	%rd440, %fd1241;
	mov.b64 	{%r687, %r692}, %rd440;
	// begin inline asm
	shfl.sync.down.b32 %r686, %r687, %r713, %r183, %r715;
	// end inline asm
	// begin inline asm
	shfl.sync.down.b32 %r691, %r692, %r713, %r183, %r715;
	// end inline asm
	mov.b64 	%rd441, %fd1242;
	mov.b64 	{%r697, %r702}, %rd441;
	// begin inline asm
	shfl.sync.down.b32 %r696, %r697, %r713, %r183, %r715;
	// end inline asm
	// begin inline asm
	shfl.sync.down.b32 %r701, %r702, %r713, %r183, %r715;
	// end inline asm
	mov.b64 	%rd442, %fd1243;
	mov.b64 	{%r707, %r712}, %rd442;
	// begin inline asm
	shfl.sync.down.b32 %r706, %r707, %r713, %r183, %r715;
	// end inline asm
	// begin inline asm
	shfl.sync.down.b32 %r711, %r712, %r713, %r183, %r715;
	// end inline asm
	add.s32 	%r218, %r284, 8;
	setp.gt.s32 	%p65, %r218, %r183;
	@%p65 bra 	$L__BB3_189;
	mov.b64 	%rd443, {%r706, %r711};
	mov.b64 	%fd497, %rd443;
	mov.b64 	%rd444, {%r696, %r701};
	mov.b64 	%fd498, %rd444;
	mov.b64 	%rd445, {%r686, %r691};
	mov.b64 	%fd499, %rd445;
	mov.b64 	%rd446, {%r676, %r681};
	add.s64 	%rd212, %rd1182, %rd446;
	setp.eq.s64 	%p66, %rd1182, 0;
	add.f64 	%fd500, %fd1241, %fd499;
	add.f64 	%fd501, %fd1242, %fd498;
	add.f64 	%fd502, %fd1243, %fd497;
	selp.f64 	%fd1241, %fd500, %fd1241, %p66;
	selp.f64 	%fd1242, %fd501, %fd1242, %p66;
	selp.f64 	%fd1243, %fd502, %fd1243, %p66;
	mov.u64 	%rd1182, %rd212;
$L__BB3_189:
	mov.b64 	{%r717, %r722}, %rd1182;
	mov.b32 	%r753, 16;
	mov.b32 	%r755, -1;
	// begin inline asm
	shfl.sync.down.b32 %r716, %r717, %r753, %r183, %r755;
	// end inline asm
	// begin inline asm
	shfl.sync.down.b32 %r721, %r722, %r753, %r183, %r755;
	// end inline asm
	mov.b64 	%rd447, %fd1241;
	mov.b64 	{%r727, %r732}, %rd447;
	// begin inline asm
	shfl.sync.down.b32 %r726, %r727, %r753, %r183, %r755;
	// end inline asm
	// begin inline asm
	shfl.sync.down.b32 %r731, %r732, %r753, %r183, %r755;
	// end inline asm
	mov.b64 	%rd448, %fd1242;
	mov.b64 	{%r737, %r742}, %rd448;
	// begin inline asm
	shfl.sync.down.b32 %r736, %r737, %r753, %r183, %r755;
	// end inline asm
	// begin inline asm
	shfl.sync.down.b32 %r741, %r742, %r753, %r183, %r755;
	// end inline asm
	mov.b64 	%rd449, %fd1243;
	mov.b64 	{%r747, %r752}, %rd449;
	// begin inline asm
	shfl.sync.down.b32 %r746, %r747, %r753, %r183, %r755;
	// end inline asm
	// begin inline asm
	shfl.sync.down.b32 %r751, %r752, %r753, %r183, %r755;
	// end inline asm
	add.s32 	%r227, %r284, 16;
	setp.gt.s32 	%p67, %r227, %r183;
	@%p67 bra 	$L__BB3_191;
	mov.b64 	%rd450, {%r746, %r751};
	mov.b64 	%fd503, %rd450;
	mov.b64 	%rd451, {%r736, %r741};
	mov.b64 	%fd504, %rd451;
	mov.b64 	%rd452, {%r726, %r731};
	mov.b64 	%fd505, %rd452;
	mov.b64 	%rd453, {%r716, %r721};
	add.s64 	%rd214, %rd1182, %rd453;
	setp.eq.s64 	%p68, %rd1182, 0;
	add.f64 	%fd506, %fd1241, %fd505;
	add.f64 	%fd507, %fd1242, %fd504;
	add.f64 	%fd508, %fd1243, %fd503;
	selp.f64 	%fd1241, %fd506, %fd1241, %p68;
	selp.f64 	%fd1242, %fd507, %fd1242, %p68;
	selp.f64 	%fd1243, %fd508, %fd1243, %p68;
	mov.u64 	%rd1182, %rd214;
$L__BB3_191:
$L__BB3_192:
	setp.ne.s32 	%p69, %r2311, 101;
	mov.b32 	%r756, -1;
	vote.sync.all.pred 	%p70, %p69, %r756;
	not.pred 	%p71, %p70;
	@%p71 bra 	$L__BB3_210;
	mul.wide.s32 	%rd503, %r2312, 4;
	add.s64 	%rd218, %rd259, %rd503;
$L__BB3_194:
	// begin inline asm
	ld.relaxed.gpu.u32 %r2311, [%rd218];
	// end inline asm
	membar.gl;
	setp.eq.s32 	%p91, %r2311, 99;
	mov.b32 	%r790, -1;
	vote.sync.any.pred 	%p92, %p91, %r790;
	@%p92 bra 	$L__BB3_194;
	mov.f64 	%fd1262, 0d0000000000000000;
	setp.eq.s32 	%p93, %r2311, 101;
	@%p93 bra 	$L__BB3_198;
	setp.ne.s32 	%p94, %r2311, 100;
	mov.f64 	%fd1263, %fd1262;
	mov.f64 	%fd1264, %fd1262;
	@%p94 bra 	$L__BB3_199;
	mul.wide.s32 	%rd522, %r2312, 32;
	add.s64 	%rd515, %rd260, %rd522;
	// begin inline asm
	ld.cg.u64 %rd1190, [%rd515];
	// end inline asm
	add.s64 	%rd517, %rd515, 8;
	// begin inline asm
	ld.cg.u64 %rd516, [%rd517];
	// end inline asm
	add.s64 	%rd519, %rd515, 16;
	// begin inline asm
	ld.cg.u64 %rd518, [%rd519];
	// end inline asm
	add.s64 	%rd521, %rd515, 24;
	// begin inline asm
	ld.cg.u64 %rd520, [%rd521];
	// end inline asm
	mov.b64 	%fd1262, %rd516;
	mov.b64 	%fd1263, %rd518;
	mov.b64 	%fd1264, %rd520;
	bra.uni 	$L__BB3_199;
$L__BB3_198:
	mul.wide.s32 	%rd513, %r2312, 32;
	add.s64 	%rd506, %rd261, %rd513;
	// begin inline asm
	ld.cg.u64 %rd1190, [%rd506];
	// end inline asm
	add.s64 	%rd508, %rd506, 8;
	// begin inline asm
	ld.cg.u64 %rd507, [%rd508];
	// end inline asm
	add.s64 	%rd510, %rd506, 16;
	// begin inline asm
	ld.cg.u64 %rd509, [%rd510];
	// end inline asm
	add.s64 	%rd512, %rd506, 24;
	// begin inline asm
	ld.cg.u64 %rd511, [%rd512];
	// end inline asm
	mov.b64 	%fd1262, %rd507;
	mov.b64 	%fd1263, %rd509;
	mov.b64 	%fd1264, %rd511;
$L__BB3_199:
	mov.b32 	%r831, -1;
	vote.sync.ballot.b32 	%r832, %p93, %r831;
	and.b32  	%r833, %r832, %r549;
	or.b32  	%r834, %r833, -2147483648;
	add.s32 	%r835, %r834, -1;
	not.b32 	%r836, %r834;
	and.b32  	%r837, %r836, %r835;
	popc.b32 	%r231, %r837;
	mov.b64 	{%r793, %r798}, %rd1190;
	mov.b32 	%r829, 1;
	// begin inline asm
	shfl.sync.down.b32 %r792, %r793, %r829, %r231, %r831;
	// end inline asm
	// begin inline asm
	shfl.sync.down.b32 %r797, %r798, %r829, %r231, %r831;
	// end inline asm
	mov.b64 	%rd523, %fd1262;
	mov.b64 	{%r803, %r808}, %rd523;
	// begin inline asm
	shfl.sync.down.b32 %r802, %r803, %r829, %r231, %r831;
	// end inline asm
	// begin inline asm
	shfl.sync.down.b32 %r807, %r808, %r829, %r231, %r831;
	// end inline asm
	mov.b64 	%rd524, %fd1263;
	mov.b64 	{%r813, %r818}, %rd524;
	// begin inline asm
	shfl.sync.down.b32 %r812, %r813, %r829, %r231, %r831;
	// end inline asm
	// begin inline asm
	shfl.sync.down.b32 %r817, %r818, %r829, %r231, %r831;
	// end inline asm
	mov.b64 	%rd525, %fd1264;
	mov.b64 	{%r823, %r828}, %rd525;
	// begin inline asm
	shfl.sync.down.b32 %r822, %r823, %r829, %r231, %r831;
	// end inline asm
	// begin inline asm
	shfl.sync.down.b32 %r827, %r828, %r829, %r231, %r831;
	// end inline asm
	setp.ge.s32 	%p97, %r284, %r231;
	mov.u64 	%rd1192, %rd1190;
	@%p97 bra 	$L__BB3_201;
	mov.b64 	%rd526, {%r822, %r827};
	mov.b64 	%fd543, %rd526;
	mov.b64 	%rd527, {%r812, %r817};
	mov.b64 	%fd544, %rd527;
	mov.b64 	%rd528, {%r802, %r807};
	mov.b64 	%fd545, %rd528;
	mov.b64 	%rd529, {%r792, %r797};
	add.s64 	%rd1192, %rd1190, %rd529;
	setp.eq.s64 	%p98, %rd1190, 0;
	add.f64 	%fd546, %fd1262, %fd545;
	add.f64 	%fd547, %fd1263, %fd544;
	add.f64 	%fd548, %fd1264, %fd543;
	selp.f64 	%fd1262, %fd546, %fd1262, %p98;
	selp.f64 	%fd1263, %fd547, %fd1263, %p98;
	selp.f64 	%fd1264, %fd548, %fd1264, %p98;
$L__BB3_201:
	mov.b64 	{%r839, %r844}, %rd1192;
	mov.b32 	%r875, 2;
	mov.b32 	%r877, -1;
	// begin inline asm
	shfl.sync.down.b32 %r838, %r839, %r875, %r231, %r877;
	// end inline asm
	// begin inline asm
	shfl.sync.down.b32 %r843, %r844, %r875, %r231, %r877;
	// end inline asm
	mov.b64 	%rd530, %fd1262;
	mov.b64 	{%r849, %r854}, %rd530;
	// begin inline asm
	shfl.sync.down.b32 %r848, %r849, %r875, %r231, %r877;
	// end inline asm
	// begin inline asm
	shfl.sync.down.b32 %r853, %r854, %r875, %r231, %r877;
	// end inline asm
	mov.b64 	%rd531, %fd1263;
	mov.b64 	{%r859, %r864}, %rd531;
	// begin inline asm
	shfl.sync.down.b32 %r858, %r859, %r875, %r231, %r877;
	// end inline asm
	// begin inline asm
	shfl.sync.down.b32 %r863, %r864, %r875, %r231, %r877;
	// end inline asm
	mov.b64 	%rd532, %fd1264;
	mov.b64 	{%r869, %r874}, %rd532;
	// begin inline asm
	shfl.sync.down.b32 %r868, %r869, %r875, %r231, %r877;
	// end inline asm
	// begin inline asm
	shfl.sync.down.b32 %r873, %r874, %r875, %r231, %r877;
	// end inline asm
	setp.gt.s32 	%p99, %r200, %r231;
	@%p99 bra 	$L__BB3_203;
	mov.b64 	%rd533, {%r868, %r873};
	mov.b64 	%fd549, %rd533;
	mov.b64 	%rd534, {%r858, %r863};
	mov.b64 	%fd550, %rd534;
	mov.b64 	%rd535, {%r848, %r853};
	mov.b64 	%fd551, %rd535;
	mov.b64 	%rd536, {%r838, %r843};
	add.s64 	%rd224, %rd1192, %rd536;
	setp.eq.s64 	%p100, %rd1192, 0;
	add.f64 	%fd552, %fd1262, %fd551;
	add.f64 	%fd553, %fd1263, %fd550;
	add.f64 	%fd554, %fd1264, %fd549;
	selp.f64 	%fd1262, %fd552, %fd1262, %p100;
	selp.f64 	%fd1263, %fd553, %fd1263, %p100;
	selp.f64 	%fd1264, %fd554, %fd1264, %p100;
	mov.u64 	%rd1192, %rd224;
$L__BB3_203:
	mov.b64 	{%r879, %r884}, %rd1192;
	mov.b32 	%r915, 4;
	mov.b32 	%r917, -1;
	// begin inline asm
	shfl.sync.down.b32 %r878, %r879, %r915, %r231, %r917;
	// end inline asm
	// begin inline asm
	shfl.sync.down.b32 %r883, %r884, %r915, %r231, %r917;
	// end inline asm
	mov.b64 	%rd537, %fd1262;
	mov.b64 	{%r889, %r894}, %rd537;
	// begin inline asm
	shfl.sync.down.b32 %r888, %r889, %r915, %r231, %r917;
	// end inline asm
	// begin inline asm
	shfl.sync.down.b32 %r893, %r894, %r915, %r231, %r917;
	// end inline asm
	mov.b64 	%rd538, %fd1263;
	mov.b64 	{%r899, %r904}, %rd538;
	// begin inline asm
	shfl.sync.down.b32 %r898, %r899, %r915, %r231, %r917;
	// end inline asm
	// begin inline asm
	shfl.sync.down.b32 %r903, %r904, %r915, %r231, %r917;
	// end inline asm
	mov.b64 	%rd539, %fd1264;
	mov.b64 	{%r909, %r914}, %rd539;
	// begin inline asm
	shfl.sync.down.b32 %r908, %r909, %r915, %r231, %r917;
	// end inline asm
	// begin inline asm
	shfl.sync.down.b32 %r913, %r914, %r915, %r231, %r917;
	// end inline asm
	setp.gt.s32 	%p101, %r209, %r231;
	@%p101 bra 	$L__BB3_205;
	mov.b64 	%rd540, {%r908, %r913};
	mov.b64 	%fd555, %rd540;
	mov.b64 	%rd541, {%r898, %r903};
	mov.b64 	%fd556, %rd541;
	mov.b64 	%rd542, {%r888, %r893};
	mov.b64 	%fd557, %rd542;
	mov.b64 	%rd543, {%r878, %r883};
	add.s64 	%rd226, %rd1192, %rd543;
	setp.eq.s64 	%p102, %rd1192, 0;
	add.f64 	%fd558, %fd1262, %fd557;
	add.f64 	%fd559, %fd1263, %fd556;
	add.f64 	%fd560, %fd1264, %fd555;
	selp.f64 	%fd1262, %fd558, %fd1262, %p102;
	selp.f64 	%fd1263, %fd559, %fd1263, %p102;
	selp.f64 	%fd1264, %fd560, %fd1264, %p102;
	mov.u64 	%rd1192, %rd226;
$L__BB3_205:
	mov.b64 	{%r919, %r924}, %rd1192;
	mov.b32 	%r955, 8;
	mov.b32 	%r957, -1;
	// begin inline asm
	shfl.sync.down.b32 %r918, %r919, %r955, %r231, %r957;
	// end inline asm
	// begin inline asm
	shfl.sync.down.b32 %r923, %r924, %r955, %r231, %r957;
	// end inline asm
	mov.b64 	%rd544, %fd1262;
	mov.b64 	{%r929, %r934}, %rd544;
	// begin inline asm
	shfl.sync.down.b32 %r928, %r929, %r955, %r231, %r957;
	// end inline asm
	// begin inline asm
	shfl.sync.down.b32 %r933, %r934, %r955, %r231, %r957;
	// end inline asm
	mov.b64 	%rd545, %fd1263;
	mov.b64 	{%r939, %r944}, %rd545;
	// begin inline asm
	shfl.sync.down.b32 %r938, %r939, %r955, %r231, %r957;
	// end inline asm
	// begin inline asm
	shfl.sync.down.b32 %r943, %r944, %r955, %r231, %r957;
	// end inline asm
	mov.b64 	%rd546, %fd1264;
	mov.b64 	{%r949, %r954}, %rd546;
	// begin inline asm
	shfl.sync.down.b32 %r948, %r949, %r955, %r231, %r957;
	// end inline asm
	// begin inline asm
	shfl.sync.down.b32 %r953, %r954, %r955, %r231, %r957;
	// end inline asm
	setp.gt.s32 	%p103, %r218, %r231;
	@%p103 bra 	$L__BB3_207;
	mov.b64 	%rd547, {%r948, %r953};
	mov.b64 	%fd561, %rd547;
	mov.b64 	%rd548, {%r938, %r943};
	mov.b64 	%fd562, %rd548;
	mov.b64 	%rd549, {%r928, %r933};
	mov.b64 	%fd563, %rd549;
	mov.b64 	%rd550, {%r918, %r923};
	add.s64 	%rd228, %rd1192, %rd550;
	setp.eq.s64 	%p104, %rd1192, 0;
	add.f64 	%fd564, %fd1262, %fd563;
	add.f64 	%fd565, %fd1263, %fd562;
	add.f64 	%fd566, %fd1264, %fd561;
	selp.f64 	%fd1262, %fd564, %fd1262, %p104;
	selp.f64 	%fd1263, %fd565, %fd1263, %p104;
	selp.f64 	%fd1264, %fd566, %fd1264, %p104;
	mov.u64 	%rd1192, %rd228;
$L__BB3_207:
	mov.b64 	{%r959, %r964}, %rd1192;
	mov.b32 	%r995, 16;
	mov.b32 	%r997, -1;
	// begin inline asm
	shfl.sync.down.b32 %r958, %r959, %r995, %r231, %r997;
	// end inline asm
	// begin inline asm
	shfl.sync.down.b32 %r963, %r964, %r995, %r231, %r997;
	// end inline asm
	mov.b64 	%rd551, %fd1262;
	mov.b64 	{%r969, %r974}, %rd551;
	// begin inline asm
	shfl.sync.down.b32 %r968, %r969, %r995, %r231, %r997;
	// end inline asm
	// begin inline asm
	shfl.sync.down.b32 %r973, %r974, %r995, %r231, %r997;
	// end inline asm
	mov.b64 	%rd552, %fd1263;
	mov.b64 	{%r979, %r984}, %rd552;
	// begin inline asm
	shfl.sync.down.b32 %r978, %r979, %r995, %r231, %r997;
	// end inline asm
	// begin inline asm
	shfl.sync.down.b32 %r983, %r984, %r995, %r231, %r997;
	// end inline asm
	mov.b64 	%rd553, %fd1264;
	mov.b64 	{%r989, %r994}, %rd553;
	// begin inline asm
	shfl.sync.down.b32 %r988, %r989, %r995, %r231, %r997;
	// end inline asm
	// begin inline asm
	shfl.sync.down.b32 %r993, %r994, %r995, %r231, %r997;
	// end inline asm
	setp.gt.s32 	%p105, %r227, %r231;
	@%p105 bra 	$L__BB3_209;
	mov.b64 	%rd554, {%r988, %r993};
	mov.b64 	%fd567, %rd554;
	mov.b64 	%rd555, {%r978, %r983};
	mov.b64 	%fd568, %rd555;
	mov.b64 	%rd556, {%r968, %r973};
	mov.b64 	%fd569, %rd556;
	mov.b64 	%rd557, {%r958, %r963};
	add.s64 	%rd230, %rd1192, %rd557;
	setp.eq.s64 	%p106, %rd1192, 0;
	add.f64 	%fd570, %fd1262, %fd569;
	add.f64 	%fd571, %fd1263, %fd568;
	add.f64 	%fd572, %fd1264, %fd567;
	selp.f64 	%fd1262, %fd570, %fd1262, %p106;
	selp.f64 	%fd1263, %fd571, %fd1263, %p106;
	selp.f64 	%fd1264, %fd572, %fd1264, %p106;
	mov.u64 	%rd1192, %rd230;
$L__BB3_209:
	add.s64 	%rd232, %rd1192, %rd1182;
	setp.eq.s64 	%p107, %rd1182, 0;
	add.f64 	%fd573, %fd1241, %fd1262;
	add.f64 	%fd574, %fd1242, %fd1263;
	add.f64 	%fd575, %fd1243, %fd1264;
	selp.f64 	%fd1241, %fd573, %fd1241, %p107;
	selp.f64 	%fd1242, %fd574, %fd1242, %p107;
	selp.f64 	%fd1243, %fd575, %fd1243, %p107;
	add.s32 	%r2312, %r2312, -32;
	mov.u64 	%rd1182, %rd232;
	bra.uni 	$L__BB3_192;
$L__BB3_210:
	setp.ne.s32 	%p72, %r155, 0;
	@%p72 bra 	$L__BB3_212;
	add.s64 	%rd456, %rd1182, %rd199;
	setp.eq.s64 	%p73, %rd199, 0;
	add.f64 	%fd509, %fd214, %fd1241;
	add.f64 	%fd510, %fd215, %fd1242;
	add.f64 	%fd511, %fd216, %fd1243;
	selp.f64 	%fd512, %fd509, %fd214, %p73;
	selp.f64 	%fd513, %fd510, %fd215, %p73;
	selp.f64 	%fd514, %fd511, %fd216, %p73;
	mul.wide.u32 	%rd464, %r1, 32;
	add.s64 	%rd465, %rd261, %rd464;
	add.s64 	%rd455, %rd465, 1024;
	mov.b64 	%rd458, %fd512;
	mov.b64 	%rd460, %fd513;
	mov.b64 	%rd462, %fd514;
	// begin inline asm
	st.cg.u64 [%rd455], %rd456;
	// end inline asm
	add.s64 	%rd457, %rd465, 1032;
	// begin inline asm
	st.cg.u64 [%rd457], %rd458;
	// end inline asm
	add.s64 	%rd459, %rd465, 1040;
	// begin inline asm
	st.cg.u64 [%rd459], %rd460;
	// end inline asm
	add.s64 	%rd461, %rd465, 1048;
	// begin inline asm
	st.cg.u64 [%rd461], %rd462;
	// end inline asm
	mul.wide.u32 	%rd466, %r1, 4;
	add.s64 	%rd467, %rd259, %rd466;
	add.s64 	%rd463, %rd467, 128;
	mov.b32 	%r758, 101;
	// begin inline asm
	st.release.gpu.u32 [%rd463], %r758;
	// end inline asm
	st.shared.u64 	[_ZN6thrust24THRUST_300001_SM_1000_NS8cuda_cub4core6detail5shmemE+328], %rd1182;
	st.shared.v2.f64 	[_ZN6thrust24THRUST_300001_SM_1000_NS8cuda_cub4core6detail5shmemE+336], {%fd1241, %fd1242};
	mov.b64 	%rd468, %fd1243;
	st.shared.v2.u64 	[_ZN6thrust24THRUST_300001_SM_1000_NS8cuda_cub4core6detail5shmemE+352], {%rd468, %rd456};
	st.shared.v2.f64 	[_ZN6thrust24THRUST_300001_SM_1000_NS8cuda_cub4core6detail5shmemE+368], {%fd512, %fd513};
	st.shared.f64 	[_ZN6thrust24THRUST_300001_SM_1000_NS8cuda_cub4core6detail5shmemE+384], %fd514;
$L__BB3_212:
	setp.ne.s32 	%p74, %r284, 0;
	@%p74 bra 	$L__BB3_214;
	st.shared.u64 	[_ZN6thrust24THRUST_300001_SM_1000_NS8cuda_cub4core6detail5shmemE+264], %rd1182;
	st.shared.v2.f64 	[_ZN6thrust24THRUST_300001_SM_1000_NS8cuda_cub4core6detail5shmemE+272], {%fd1241, %fd1242};
	st.shared.f64 	[_ZN6thrust24THRUST_300001_SM_1000_NS8cuda_cub4core6detail5shmemE+288], %fd1243;
	mov.u64 	%rd1196, %rd1182;
	mov.f64 	%fd1280, %fd1241;
	mov.f64 	%fd1281, %fd1242;
	mov.f64 	%fd1282, %fd1243;
$L__BB3_214:
	setp.eq.s32 	%p75, %r155, 0;
	bar.sync 	0;
	@%p75 bra 	$L__BB3_216;
	ld.shared.f64 	%fd515, [_ZN6thrust24THRUST_300001_SM_1000_NS8cuda_cub4core6detail5shmemE+288];
	ld.shared.v2.f64 	{%fd516, %fd517}, [_ZN6thrust24THRUST_300001_SM_1000_NS8cuda_cub4core6detail5shmemE+272];
	ld.shared.u64 	%rd469, [_ZN6thrust24THRUST_300001_SM_1000_NS8cuda_cub4core6detail5shmemE+264];
	add.s64 	%rd234, %rd469, %rd1196;
	setp.eq.s64 	%p76, %rd1196, 0;
	add.f64 	%fd518, %fd1280, %fd516;
	add.f64 	%fd519, %fd1281, %fd517;
	add.f64 	%fd520, %fd1282, %fd515;
	selp.f64 	%fd1280, %fd518, %fd1280, %p76;
	selp.f64 	%fd1281, %fd519, %fd1281, %p76;
	selp.f64 	%fd1282, %fd520, %fd1282, %p76;
	mov.u64 	%rd1196, %rd234;
$L__BB3_216:
	selp.u64 	%rd470, 1, 0, %p3;
	add.s64 	%rd236, %rd1196, %rd470;
	add.f64 	%fd521, %fd1280, %fd196;
	add.f64 	%fd522, %fd1281, %fd197;
	add.f64 	%fd523, %fd1282, %fd198;
	selp.f64 	%fd313, %fd196, %fd521, %p3;
	selp.f64 	%fd314, %fd197, %fd522, %p3;
	selp.f64 	%fd315, %fd198, %fd523, %p3;
	add.s64 	%rd237, %rd195, %rd1196;
	add.f64 	%fd524, %fd313, %fd199;
	add.f64 	%fd525, %fd314, %fd200;
	add.f64 	%fd526, %fd315, %fd201;
	selp.f64 	%fd316, %fd199, %fd524, %p4;
	selp.f64 	%fd317, %fd200, %fd525, %p4;
	selp.f64 	%fd318, %fd201, %fd526, %p4;
	ld.shared.v2.u64 	{%rd471, %rd238}, [_ZN6thrust24THRUST_300001_SM_1000_NS8cuda_cub4core6detail5shmemE+384];
	mov.b64 	%fd319, %rd471;
	ld.shared.u64 	%rd1203, [_ZN6thrust24THRUST_300001_SM_1000_NS8cuda_cub4core6detail5shmemE+360];
	ld.shared.v2.f64 	{%fd321, %fd320}, [_ZN6thrust24THRUST_300001_SM_1000_NS8cuda_cub4core6detail5shmemE+368];
	ld.shared.u64 	%rd240, [_ZN6thrust24THRUST_300001_SM_1000_NS8cuda_cub4core6detail5shmemE+328];
	setp.lt.s64 	%p77, %rd238, 257;
	@%p77 bra 	$L__BB3_230;
	bar.sync 	0;
	not.pred 	%p81, %p3;
	@%p81 bra 	$L__BB3_219;
	cvt.u32.u64 	%r759, %rd240;
	cvt.u32.u64 	%r760, %rd1196;
	sub.s32 	%r761, %r760, %r759;
	shl.b32 	%r762, %r761, 5;
	mov.u32 	%r763, _ZN6thrust24THRUST_300001_SM_1000_NS8cuda_cub4core6detail5shmemE;
	add.s32 	%r764, %r763, %r762;
	st.shared.u32 	[%r764], %r2310;
	st.shared.f64 	[%r764+8], %fd1280;
	st.shared.v2.f64 	[%r764+16], {%fd1281, %fd1282};
$L__BB3_219:
	not.pred 	%p82, %p4;
	@%p82 bra 	$L__BB3_221;
	cvt.u32.u64 	%r765, %rd240;
	cvt.u32.u64 	%r766, %rd236;
	sub.s32 	%r767, %r766, %r765;
	shl.b32 	%r768, %r767, 5;
	mov.u32 	%r769, _ZN6thrust24THRUST_300001_SM_1000_NS8cuda_cub4core6detail5shmemE;
	add.s32 	%r770, %r769, %r768;
	st.shared.u32 	[%r770], %r171;
	st.shared.f64 	[%r770+8], %fd313;
	st.shared.v2.f64 	[%r770+16], {%fd314, %fd315};
$L__BB3_221:
	not.pred 	%p83, %p5;
	@%p83 bra 	$L__BB3_223;
	cvt.u32.u64 	%r771, %rd240;
	cvt.u32.u64 	%r772, %rd237;
	sub.s32 	%r773, %r772, %r771;
	shl.b32 	%r774, %r773, 5;
	mov.u32 	%r775, _ZN6thrust24THRUST_300001_SM_1000_NS8cuda_cub4core6detail5shmemE;
	add.s32 	%r776, %r775, %r774;
	st.shared.u32 	[%r776], %r172;
	st.shared.f64 	[%r776+8], %fd316;
	st.shared.v2.f64 	[%r776+16], {%fd317, %fd318};
$L__BB3_223:
	bar.sync 	0;
	cvt.u64.u32 	%rd1202, %r155;
	setp.le.u64 	%p84, %rd238, %rd1202;
	@%p84 bra 	$L__BB3_236;
	not.b64 	%rd481, %rd1202;
	add.s64 	%rd242, %rd238, %rd481;
	shr.u64 	%rd482, %rd242, 8;
	add.s64 	%rd483, %rd482, 1;
	and.b64  	%rd1200, %rd483, 3;
	and.b64  	%rd484, %rd242, 768;
	setp.eq.s64 	%p85, %rd484, 768;
	@%p85 bra 	$L__BB3_227;
	shl.b32 	%r777, %r155, 5;
	mov.u32 	%r778, _ZN6thrust24THRUST_300001_SM_1000_NS8cuda_cub4core6detail5shmemE;
	add.s32 	%r779, %r777, %r778;
	add.s32 	%r2313, %r779, 8;
	add.s64 	%rd485, %rd240, %rd1202;
	mad.lo.s64 	%rd486, %rd485, 24, %rd7;
	add.s64 	%rd1199, %rd486, 16;
	shl.b64 	%rd487, %rd485, 2;
	add.s64 	%rd1198, %rd6, %rd487;
	shl.b64 	%rd488, %rd1200, 8;
	add.s64 	%rd1202, %rd488, %rd1202;
$L__BB3_226:
	.pragma "nounroll";
	ld.shared.u32 	%r780, [%r2313+-8];
	ld.shared.f64 	%fd527, [%r2313];
	ld.shared.v2.f64 	{%fd528, %fd529}, [%r2313+8];
	st.global.u32 	[%rd1198], %r780;
	st.global.f64 	[%rd1199+-16], %fd527;
	st.global.f64 	[%rd1199+-8], %fd528;
	st.global.f64 	[%rd1199], %fd529;
	add.s64 	%rd1200, %rd1200, -1;
	add.s32 	%r2313, %r2313, 8192;
	add.s64 	%rd1199, %rd1199, 6144;
	add.s64 	%rd1198, %rd1198, 1024;
	setp.ne.s64 	%p86, %rd1200, 0;
	@%p86 bra 	$L__BB3_226;
$L__BB3_227:
	setp.lt.u64 	%p87, %rd242, 768;
	@%p87 bra 	$L__BB3_236;
	mov.u32 	%r783, _ZN6thrust24THRUST_300001_SM_1000_NS8cuda_cub4core6detail5shmemE;
$L__BB3_229:
	cvt.u32.u64 	%r781, %rd1202;
	add.s64 	%rd489, %rd1202, %rd240;
	shl.b32 	%r782, %r781, 5;
	add.s32 	%r784, %r783, %r782;
	ld.shared.u32 	%r785, [%r784];
	ld.shared.f64 	%fd530, [%r784+8];
	ld.shared.v2.f64 	{%fd531, %fd532}, [%r784+16];
	shl.b64 	%rd490, %rd489, 2;
	add.s64 	%rd491, %rd6, %rd490;
	st.global.u32 	[%rd491], %r785;
	mad.lo.s64 	%rd492, %rd489, 24, %rd7;
	st.global.f64 	[%rd492], %fd530;
	st.global.f64 	[%rd492+8], %fd531;
	st.global.f64 	[%rd492+16], %fd532;
	and.b64  	%rd493, %rd1202, 4294967295;
	add.s64 	%rd494, %rd240, %rd493;
	ld.shared.u32 	%r786, [%r784+8192];
	ld.shared.f64 	%fd533, [%r784+8200];
	ld.shared.v2.f64 	{%fd534, %fd535}, [%r784+8208];
	shl.b64 	%rd495, %rd494, 2;
	add.s64 	%rd496, %rd6, %rd495;
	st.global.u32 	[%rd496+1024], %r786;
	mad.lo.s64 	%rd497, %rd494, 24, %rd7;
	st.global.f64 	[%rd497+6144], %fd533;
	st.global.f64 	[%rd497+6152], %fd534;
	st.global.f64 	[%rd497+6160], %fd535;
	ld.shared.u32 	%r787, [%r784+16384];
	ld.shared.f64 	%fd536, [%r784+16392];
	ld.shared.v2.f64 	{%fd537, %fd538}, [%r784+16400];
	st.global.u32 	[%rd496+2048], %r787;
	st.global.f64 	[%rd497+12288], %fd536;
	st.global.f64 	[%rd497+12296], %fd537;
	st.global.f64 	[%rd497+12304], %fd538;
	ld.shared.u32 	%r788, [%r784+24576];
	ld.shared.f64 	%fd539, [%r784+24584];
	ld.shared.v2.f64 	{%fd540, %fd541}, [%r784+24592];
	st.global.u32 	[%rd496+3072], %r788;
	st.global.f64 	[%rd497+18432], %fd539;
	st.global.f64 	[%rd497+18440], %fd540;
	st.global.f64 	[%rd497+18448], %fd541;
	add.s64 	%rd498, %rd1202, 1024;
	and.b64  	%rd1202, %rd498, 4294967295;
	setp.gt.u64 	%p88, %rd238, %rd1202;
	@%p88 bra 	$L__BB3_229;
	bra.uni 	$L__BB3_236;
$L__BB3_230:
	not.pred 	%p78, %p3;
	@%p78 bra 	$L__BB3_232;
	shl.b64 	%rd472, %rd1196, 2;
	add.s64 	%rd473, %rd6, %rd472;
	st.global.u32 	[%rd473], %r2310;
	mad.lo.s64 	%rd474, %rd1196, 24, %rd7;
	st.global.f64 	[%rd474], %fd1280;
	st.global.f64 	[%rd474+8], %fd1281;
	st.global.f64 	[%rd474+16], %fd1282;
$L__BB3_232:
	not.pred 	%p79, %p4;
	@%p79 bra 	$L__BB3_234;
	shl.b64 	%rd475, %rd236, 2;
	add.s64 	%rd476, %rd6, %rd475;
	st.global.u32 	[%rd476], %r171;
	mad.lo.s64 	%rd477, %rd236, 24, %rd7;
	st.global.f64 	[%rd477], %fd313;
	st.global.f64 	[%rd477+8], %fd314;
	st.global.f64 	[%rd477+16], %fd315;
$L__BB3_234:
	not.pred 	%p80, %p5;
	@%p80 bra 	$L__BB3_236;
	shl.b64 	%rd478, %rd237, 2;
	add.s64 	%rd479, %rd6, %rd478;
	st.global.u32 	[%rd479], %r172;
	mad.lo.s64 	%rd480, %rd237, 24, %rd7;
	st.global.f64 	[%rd480], %fd316;
	st.global.f64 	[%rd480+8], %fd317;
	st.global.f64 	[%rd480+16], %fd318;
$L__BB3_236:
	setp.ne.s32 	%p89, %r155, 255;
	@%p89 bra 	$L__BB3_240;
	setp.ne.s64 	%p90, %rd9, 768;
	@%p90 bra 	$L__BB3_239;
	shl.b64 	%rd499, %rd1203, 2;
	add.s64 	%rd500, %rd6, %rd499;
	st.global.u32 	[%rd500], %r173;
	mad.lo.s64 	%rd501, %rd1203, 24, %rd7;
	st.global.f64 	[%rd501], %fd321;
	st.global.f64 	[%rd501+8], %fd320;
	st.global.f64 	[%rd501+16], %fd319;
	add.s64 	%rd1203, %rd1203, 1;
$L__BB3_239:
	ld.param.u64 	%rd1122, [_ZN6thrust24THRUST_300001_SM_1000_NS8cuda_cub4core6detail13_kernel_agentINS1_15__reduce_by_key16ReduceByKeyAgentINS0_10device_ptrIiEENS7_I5VoxelEES8_SA_N4cuda3std3__48equal_toIiEENSD_4plusIS9_EEPllEEJS8_SA_S8_SA_SI_N3cub18CUB_300001_SM_100024ReduceByKeyScanTileStateIS9_lLb0EEESF_SH_llEEEvDpT0__param_4];
	cvta.to.global.u64 	%rd502, %rd1122;
	st.global.u64 	[%rd502], %rd1203;
$L__BB3_240:
	ret;

}
	// .globl	_ZN3cub18CUB_300001_SM_10006detail11EmptyKernelIvEEvv
.visible .entry _ZN3cub18CUB_300001_SM_10006detail11EmptyKernelIvEEvv()
{


	ret;

}


// ===== COMPILED SASS (sm_100) =====

	.target	sm_100

	.elftype	@"ET_EXEC"


//--------------------- .note.nv.tkinfo           --------------------------
	.section	.note.nv.tkinfo,"",@"SHT_NOTE"
	.sectionflags	@"SHF_NOTE_NV_TKINFO"
	.tkinfo
        /*0018*/ 	.word	0x00000002
        /*0030*/ 	.string	""
        /*0030*/ 	.string	"ptxas"
        /*0030*/ 	.string	"Cuda compilation tools, release 13.0, V13.0.88"
        /*0030*/ 	.string	"Build cuda_13.0.r13.0/compiler.36424714_0"
        /*0030*/ 	.string	"-arch sm_100 -m 64 "



//--------------------- .note.nv.cuinfo           --------------------------
	.section	.note.nv.cuinfo,"",@"SHT_NOTE"
	.sectionflags	@"SHF_NOTE_NV_CUINFO"
        /*0018*/ 	.short	0x0002
        /*001a*/ 	.short	0x0064
        /*001c*/ 	.short	0x0082
	.zero		2


//--------------------- .nv.info                  --------------------------
	.section	.nv.info,"",@"SHT_CUDA_INFO"
	.align	4


	//----- nvinfo : EIATTR_REGCOUNT
	.align		4
        /*0000*/ 	.byte	0x04, 0x2f
        /*0002*/ 	.short	(.L_46 - .L_45)
	.align		4
.L_45:
        /*0004*/ 	.word	index@(_ZN6thrust24THRUST_300001_SM_1000_NS8cuda_cub4core6detail13_kernel_agentINS1_15__reduce_by_key9InitAgentIN3cub18CUB_300001_SM_100024ReduceByKeyScanTileStateI5VoxeliLb0EEEiPiEEJSB_iSC_EEEvDpT0_)
        /*0008*/ 	.word	0x0000000a


	//----- nvinfo : EIATTR_FRAME_SIZE
	.align		4
.L_46:
        /*000c*/ 	.byte	0x04, 0x11
        /*000e*/ 	.short	(.L_48 - .L_47)
	.align		4
.L_47:
        /*0010*/ 	.word	index@(_ZN6thrust24THRUST_300001_SM_1000_NS8cuda_cub4core6detail13_kernel_agentINS1_15__reduce_by_key9InitAgentIN3cub18CUB_300001_SM_100024ReduceByKeyScanTileStateI5VoxeliLb0EEEiPiEEJSB_iSC_EEEvDpT0_)
        /*0014*/ 	.word	0x00000000


	//----- nvinfo : EIATTR_REGCOUNT
	.align		4
.L_48:
        /*0018*/ 	.byte	0x04, 0x2f
        /*001a*/ 	.short	(.L_50 - .L_49)
	.align		4
.L_49:
        /*001c*/ 	.word	index@(_ZN6thrust24THRUST_300001_SM_1000_NS8cuda_cub4core6detail13_kernel_agentINS1_15__reduce_by_key16ReduceByKeyAgentINS0_10device_ptrIiEENS7_I5VoxelEES8_SA_N4cuda3std3__48equal_toIiEENSD_4plusIS9_EEPiiEEJS8_SA_S8_SA_SI_N3cub18CUB_300001_SM_100024ReduceByKeyScanTileStateIS9_iLb0EEESF_SH_iiEEEvDpT0_)
        /*0020*/ 	.word	0x00000050


	//----- nvinfo : EIATTR_FRAME_SIZE
	.align		4
.L_50:
        /*0024*/ 	.byte	0x04, 0x11
        /*0026*/ 	.short	(.L_52 - .L_51)
	.align		4
.L_51:
        /*0028*/ 	.word	index@(_ZN6thrust24THRUST_300001_SM_1000_NS8cuda_cub4core6detail13_kernel_agentINS1_15__reduce_by_key16ReduceByKeyAgentINS0_10device_ptrIiEENS7_I5VoxelEES8_SA_N4cuda3std3__48equal_toIiEENSD_4plusIS9_EEPiiEEJS8_SA_S8_SA_SI_N3cub18CUB_300001_SM_100024ReduceByKeyScanTileStateIS9_iLb0EEESF_SH_iiEEEvDpT0_)
        /*002c*/ 	.word	0x00000000


	//----- nvinfo : EIATTR_REGCOUNT
	.align		4
.L_52:
        /*0030*/ 	.byte	0x04, 0x2f
        /*0032*/ 	.short	(.L_54 - .L_53)
	.align		4
.L_53:
        /*0034*/ 	.word	index@(_ZN6thrust24THRUST_300001_SM_1000_NS8cuda_cub4core6detail13_kernel_agentINS1_15__reduce_by_key9InitAgentIN3cub18CUB_300001_SM_100024ReduceByKeyScanTileStateI5VoxellLb0EEElPlEEJSB_lSC_EEEvDpT0_)
        /*0038*/ 	.word	0x0000000a


	//----- nvinfo : EIATTR_FRAME_SIZE
	.align		4
.L_54:
        /*003c*/ 	.byte	0x04, 0x11
        /*003e*/ 	.short	(.L_56 - .L_55)
	.align		4
.L_55:
        /*0040*/ 	.word	index@(_ZN6thrust24THRUST_300001_SM_1000_NS8cuda_cub4core6detail13_kernel_agentINS1_15__reduce_by_key9InitAgentIN3cub18CUB_300001_SM_100024ReduceByKeyScanTileStateI5VoxellLb0EEElPlEEJSB_lSC_EEEvDpT0_)
        /*0044*/ 	.word	0x00000000


	//----- nvinfo : EIATTR_REGCOUNT
	.align		4
.L_56:
        /*0048*/ 	.byte	0x04, 0x2f
        /*004a*/ 	.short	(.L_58 - .L_57)
	.align		4
.L_57:
        /*004c*/ 	.word	index@(_ZN6thrust24THRUST_300001_SM_1000_NS8cuda_cub4core6detail13_kernel_agentINS1_15__reduce_by_key16ReduceByKeyAgentINS0_10device_ptrIiEENS7_I5VoxelEES8_SA_N4cuda3std3__48equal_toIiEENSD_4plusIS9_EEPllEEJS8_SA_S8_SA_SI_N3cub18CUB_300001_SM_100024ReduceByKeyScanTileStateIS9_lLb0EEESF_SH_llEEEvDpT0_)
        /*0050*/ 	.word	0x00000050


	//----- nvinfo : EIATTR_FRAME_SIZE
	.align		4
.L_58:
        /*0054*/ 	.byte	0x04, 0x11
        /*0056*/ 	.short	(.L_60 - .L_59)
	.align		4
.L_59:
        /*0058*/ 	.word	index@(_ZN6thrust24THRUST_300001_SM_1000_NS8cuda_cub4core6detail13_kernel_agentINS1_15__reduce_by_key16ReduceByKeyAgentINS0_10device_ptrIiEENS7_I5VoxelEES8_SA_N4cuda3std3__48equal_toIiEENSD_4plusIS9_EEPllEEJS8_SA_S8_SA_SI_N3cub18CUB_300001_SM_100024ReduceByKeyScanTileStateIS9_lLb0EEESF_SH_llEEEvDpT0_)
        /*005c*/ 	.word	0x00000000


	//----- nvinfo : EIATTR_REGCOUNT
	.align		4
.L_60:
        /*0060*/ 	.byte	0x04, 0x2f
        /*0062*/ 	.short	(.L_62 - .L_61)
	.align		4
.L_61:
        /*0064*/ 	.word	index@(_ZN3cub18CUB_300001_SM_10006detail11EmptyKernelIvEEvv)
        /*0068*/ 	.word	0x00000004


	//----- nvinfo : EIATTR_FRAME_SIZE
	.align		4
.L_62:
        /*006c*/ 	.byte	0x04, 0x11
        /*006e*/ 	.short	(.L_64 - .L_63)
	.align		4
.L_63:
        /*0070*/ 	.word	index@(_ZN3cub18CUB_300001_SM_10006detail11EmptyKernelIvEEvv)
        /*0074*/ 	.word	0x00000000


	//----- nvinfo : EIATTR_MIN_STACK_SIZE
	.align		4
.L_64:
        /*0078*/ 	.byte	0x04, 0x12
        /*007a*/ 	.short	(.L_66 - .L_65)
	.align		4
.L_65:
        /*007c*/ 	.word	index@(_ZN3cub18CUB_300001_SM_10006detail11EmptyKernelIvEEvv)
        /*0080*/ 	.word	0x00000000


	//----- nvinfo : EIATTR_MIN_STACK_SIZE
	.align		4
.L_66:
        /*0084*/ 	.byte	0x04, 0x12
        /*0086*/ 	.short	(.L_68 - .L_67)
	.align		4
.L_67:
        /*0088*/ 	.word	index@(_ZN6thrust24THRUST_300001_SM_1000_NS8cuda_cub4core6detail13_kernel_agentINS1_15__reduce_by_key16ReduceByKeyAgentINS0_10device_ptrIiEENS7_I5VoxelEES8_SA_N4cuda3std3__48equal_toIiEENSD_4plusIS9_EEPllEEJS8_SA_S8_SA_SI_N3cub18CUB_300001_SM_100024ReduceByKeyScanTileStateIS9_lLb0EEESF_SH_llEEEvDpT0_)
        /*008c*/ 	.word	0x00000000


	//----- nvinfo : EIATTR_MIN_STACK_SIZE
	.align		4
.L_68:
        /*0090*/ 	.byte	0x04, 0x12
        /*0092*/ 	.short	(.L_70 - .L_69)
	.align		4
.L_69:
        /*0094*/ 	.word	index@(_ZN6thrust24THRUST_300001_SM_1000_NS8cuda_cub4core6detail13_kernel_agentINS1_15__reduce_by_key9InitAgentIN3cub18CUB_300001_SM_100024ReduceByKeyScanTileStateI5VoxellLb0EEElPlEEJSB_lSC_EEEvDpT0_)
        /*0098*/ 	.word	0x00000000


	//----- nvinfo : EIATTR_MIN_STACK_SIZE
	.align		4
.L_70:
        /*009c*/ 	.byte	0x04, 0x12
        /*009e*/ 	.short	(.L_72 - .L_71)
	.align		4
.L_71:
        /*00a0*/ 	.word	index@(_ZN6thrust24THRUST_300001_SM_1000_NS8cuda_cub4core6detail13_kernel_agentINS1_15__reduce_by_key16ReduceByKeyAgentINS0_10device_ptrIiEENS7_I5VoxelEES8_SA_N4cuda3std3__48equal_toIiEENSD_4plusIS9_EEPiiEEJS8_SA_S8_SA_SI_N3cub18CUB_300001_SM_100024ReduceByKeyScanTileStateIS9_iLb0EEESF_SH_iiEEEvDpT0_)
        /*00a4*/ 	.word	0x00000000


	//----- nvinfo : EIATTR_MIN_STACK_SIZE
	.align		4
.L_72:
        /*00a8*/ 	.byte	0x04, 0x12
        /*00aa*/ 	.short	(.L_74 - .L_73)
	.align		4
.L_73:
        /*00ac*/ 	.word	index@(_ZN6thrust24THRUST_300001_SM_1000_NS8cuda_cub4core6detail13_kernel_agentINS1_15__reduce_by_key9InitAgentIN3cub18CUB_300001_SM_100024ReduceByKeyScanTileStateI5VoxeliLb0EEEiPiEEJSB_iSC_EEEvDpT0_)
        /*00b0*/ 	.word	0x00000000
.L_74:


//--------------------- .nv.compat                --------------------------
	.section	.nv.compat,"",@"SHT_CUDA_COMPAT_INFO"
	.align	4
        /*0000*/ 	.byte	0x02, 0x09, 0x00, 0x00, 0x02, 0x02, 0x01, 0x00, 0x02, 0x05, 0x05, 0x00, 0x03, 0x07, 0x01, 0x01
        /*0010*/ 	.byte	0x02, 0x03, 0x00, 0x00, 0x02, 0x06, 0x01, 0x00, 0x04, 0x0b, 0x08, 0x00, 0x01, 0x00, 0x00, 0x00
        /*0020*/ 	.byte	0x00, 0x00, 0x00, 0x00


//--------------------- .nv.info._ZN3cub18CUB_300001_SM_10006detail11EmptyKernelIvEEvv --------------------------
	.section	.nv.info._ZN3cub18CUB_300001_SM_10006detail11EmptyKernelIvEEvv,"",@"SHT_CUDA_INFO"
	.sectionflags	@""
	.align	4


	//----- nvinfo : EIATTR_CUDA_API_VERSION
	.align		4
        /*0000*/ 	.byte	0x04, 0x37
        /*0002*/ 	.short	(.L_76 - .L_75)
.L_75:
        /*0004*/ 	.word	0x00000082


	//----- nvinfo : EIATTR_SPARSE_MMA_MASK
	.align		4
.L_76:
        /*0008*/ 	.byte	0x03, 0x50
        /*000a*/ 	.short	0x0000


	//----- nvinfo : EIATTR_MAXREG_COUNT
	.align		4
        /*000c*/ 	.byte	0x03, 0x1b
        /*000e*/ 	.short	0x00ff


	//----- nvinfo : EIATTR_MERCURY_ISA_VERSION
	.align		4
        /*0010*/ 	.byte	0x03, 0x5f
        /*0012*/ 	.short	0x0101


	//----- nvinfo : EIATTR_VRC_CTA_INIT_COUNT
	.align		4
        /*0014*/ 	.byte	0x02, 0x4a
	.zero		1
	.zero		1


	//----- nvinfo : EIATTR_EXIT_INSTR_OFFSETS
	.align		4
        /*0018*/ 	.byte	0x04, 0x1c
        /*001a*/ 	.short	(.L_78 - .L_77)


	//   ....[0]....
.L_77:
        /*001c*/ 	.word	0x00000010


	//----- nvinfo : EIATTR_SW_WAR
	.align		4
.L_78:
        /*0020*/ 	.byte	0x04, 0x36
        /*0022*/ 	.short	(.L_80 - .L_79)
.L_79:
        /*0024*/ 	.word	0x00000008
.L_80:


//--------------------- .nv.info._ZN6thrust24THRUST_300001_SM_1000_NS8cuda_cub4core6detail13_kernel_agentINS1_15__reduce_by_key16ReduceByKeyAgentINS0_10device_ptrIiEENS7_I5VoxelEES8_SA_N4cuda3std3__48equal_toIiEENSD_4plusIS9_EEPllEEJS8_SA_S8_SA_SI_N3cub18CUB_300001_SM_100024ReduceByKeyScanTileStateIS9_lLb0EEESF_SH_llEEEvDpT0_ --------------------------
	.section	.nv.info._ZN6thrust24THRUST_300001_SM_1000_NS8cuda_cub4core6detail13_kernel_agentINS1_15__reduce_by_key16ReduceByKeyAgentINS0_10device_ptrIiEENS7_I5VoxelEES8_SA_N4cuda3std3__48equal_toIiEENSD_4plusIS9_EEPllEEJS8_SA_S8_SA_SI_N3cub18CUB_300001_SM_100024ReduceByKeyScanTileStateIS9_lLb0EEESF_SH_llEEEvDpT0_,"",@"SHT_CUDA_INFO"
	.sectionflags	@""
	.align	4


	//----- nvinfo : EIATTR_CUDA_API_VERSION
	.align		4
        /*0000*/ 	.byte	0x04, 0x37
        /*0002*/ 	.short	(.L_82 - .L_81)
.L_81:
        /*0004*/ 	.word	0x00000082


	//----- nvinfo : EIATTR_KPARAM_INFO
	.align		4
.L_82:
        /*0008*/ 	.byte	0x04, 0x17
        /*000a*/ 	.short	(.L_84 - .L_83)
.L_83:
        /*000c*/ 	.word	0x00000000
        /*0010*/ 	.short	0x0009
        /*0012*/ 	.short	0x0050
        /*0014*/ 	.byte	0x00, 0xf0, 0x21, 0x00


	//----- nvinfo : EIATTR_KPARAM_INFO
	.align		4
.L_84:
        /*0018*/ 	.byte	0x04, 0x17
        /*001a*/ 	.short	(.L_86 - .L_85)
.L_85:
        /*001c*/ 	.word	0x00000000
        /*0020*/ 	.short	0x0008
        /*0022*/ 	.short	0x0048
        /*0024*/ 	.byte	0x00, 0xf0, 0x21, 0x00


	//----- nvinfo : EIATTR_KPARAM_INFO
	.align		4
.L_86:
        /*0028*/ 	.byte	0x04, 0x17
        /*002a*/ 	.short	(.L_88 - .L_87)
.L_87:
        /*002c*/ 	.word	0x00000000
        /*0030*/ 	.short	0x0007
        /*0032*/ 	.short	0x0041
        /*0034*/ 	.byte	0x00, 0xf0, 0x05, 0x00


	//----- nvinfo : EIATTR_KPARAM_INFO
	.align		4
.L_88:
        /*0038*/ 	.byte	0x04, 0x17
        /*003a*/ 	.short	(.L_90 - .L_89)
.L_89:
        /*003c*/ 	.word	0x00000000
        /*0040*/ 	.short	0x0006
        /*0042*/ 	.short	0x0040
        /*0044*/ 	.byte	0x00, 0xf0, 0x05, 0x00


	//----- nvinfo : EIATTR_KPARAM_INFO
	.align		4
.L_90:
        /*0048*/ 	.byte	0x04, 0x17
        /*004a*/ 	.short	(.L_92 - .L_91)
.L_91:
        /*004c*/ 	.word	0x00000000
        /*0050*/ 	.short	0x0005
        /*0052*/ 	.short	0x0028
        /*0054*/ 	.byte	0x00, 0xf0, 0x61, 0x00


	//----- nvinfo : EIATTR_KPARAM_INFO
	.align		4
.L_92:
        /*0058*/ 	.byte	0x04, 0x17
        /*005a*/ 	.short	(.L_94 - .L_93)
.L_93:
        /*005c*/ 	.word	0x00000000
        /*0060*/ 	.short	0x0004
        /*0062*/ 	.short	0x0020
        /*0064*/ 	.byte	0x00, 0xf5, 0x21, 0x00


	//----- nvinfo : EIATTR_KPARAM_INFO
	.align		4
.L_94:
        /*0068*/ 	.byte	0x04, 0x17
        /*006a*/ 	.short	(.L_96 - .L_95)
.L_95:
        /*006c*/ 	.word	0x00000000
        /*0070*/ 	.short	0x0003
        /*0072*/ 	.short	0x0018
        /*0074*/ 	.byte	0x00, 0xf0, 0x21, 0x00


	//----- nvinfo : EIATTR_KPARAM_INFO
	.align		4
.L_96:
        /*0078*/ 	.byte	0x04, 0x17
        /*007a*/ 	.short	(.L_98 - .L_97)
.L_97:
        /*007c*/ 	.word	0x00000000
        /*0080*/ 	.short	0x0002
        /*0082*/ 	.short	0x0010
        /*0084*/ 	.byte	0x00, 0xf0, 0x21, 0x00


	//----- nvinfo : EIATTR_KPARAM_INFO
	.align		4
.L_98:
        /*0088*/ 	.byte	0x04, 0x17
        /*008a*/ 	.short	(.L_100 - .L_99)
.L_99:
        /*008c*/ 	.word	0x00000000
        /*0090*/ 	.short	0x0001
        /*0092*/ 	.short	0x0008
        /*0094*/ 	.byte	0x00, 0xf0, 0x21, 0x00


	//----- nvinfo : EIATTR_KPARAM_INFO
	.align		4
.L_100:
        /*0098*/ 	.byte	0x04, 0x17
        /*009a*/ 	.short	(.L_102 - .L_101)
.L_101:
        /*009c*/ 	.word	0x00000000
        /*00a0*/ 	.short	0x0000
        /*00a2*/ 	.short	0x0000
        /*00a4*/ 	.byte	0x00, 0xf0, 0x21, 0x00


	//----- nvinfo : EIATTR_SPARSE_MMA_MASK
	.align		4
.L_102:
        /*00a8*/ 	.byte	0x03, 0x50
        /*00aa*/ 	.short	0x0000


	//----- nvinfo : EIATTR_MAXREG_COUNT
	.align		4
        /*00ac*/ 	.byte	0x03, 0x1b
        /*00ae*/ 	.short	0x00ff


	//----- nvinfo : EIATTR_NUM_BARRIERS
	.align		4
        /*00b0*/ 	.byte	0x02, 0x4c
        /*00b2*/ 	.byte	0x01
	.zero		1


	//----- nvinfo : EIATTR_MERCURY_ISA_VERSION
	.align		4
        /*00b4*/ 	.byte	0x03, 0x5f
        /*00b6*/ 	.short	0x0101


	//----- nvinfo : EIATTR_COOP_GROUP_MASK_REGIDS
	.align		4
        /*00b8*/ 	.byte	0x04, 0x29
        /*00ba*/ 	.short	(.L_104 - .L_103)


	//   ....[0]....
.L_103:
        /*00bc*/ 	.word	0xffffffff


	//   ....[1]....
        /*00c0*/ 	.word	0xffffffff


	//   ....[2]....
        /*00c4*/ 	.word	0xffffffff


	//   ....[3]....
        /*00c8*/ 	.word	0xffffffff


	//   ....[4]....
        /*00cc*/ 	.word	0xffffffff


	//   ....[5]....
        /*00d0*/ 	.word	0xffffffff


	//   ....[6]....
        /*00d4*/ 	.word	0xffffffff


	//   ....[7]....
        /*00d8*/ 	.word	0xffffffff


	//   ....[8]....
        /*00dc*/ 	.word	0xffffffff


	//   ....[9]....
        /*00e0*/ 	.word	0xffffffff


	//   ....[10]....
        /*00e4*/ 	.word	0xffffffff


	//   ....[11]....
        /*00e8*/ 	.word	0xffffffff


	//   ....[12]....
        /*00ec*/ 	.word	0xffffffff


	//   ....[13]....
        /*00f0*/ 	.word	0xffffffff


	//   ....[14]....
        /*00f4*/ 	.word	0xffffffff


	//   ....[15]....
        /*00f8*/ 	.word	0xffffffff


	//   ....[16]....
        /*00fc*/ 	.word	0xffffffff


	//   ....[17]....
        /*0100*/ 	.word	0xffffffff


	//   ....[18]....
        /*0104*/ 	.word	0xffffffff


	//   ....[19]....
        /*0108*/ 	.word	0xffffffff


	//   ....[20]....
        /*010c*/ 	.word	0xffffffff


	//   ....[21]....
        /*0110*/ 	.word	0xffffffff


	//   ....[22]....
        /*0114*/ 	.word	0xffffffff


	//   ....[23]....
        /*0118*/ 	.word	0xffffffff


	//   ....[24]....
        /*011c*/ 	.word	0xffffffff


	//   ....[25]....
        /*0120*/ 	.word	0xffffffff


	//   ....[26]....
        /*0124*/ 	.word	0xffffffff


	//   ....[27]....
        /*0128*/ 	.word	0xffffffff


	//   ....[28]....
        /*012c*/ 	.word	0xffffffff


	//   ....[29]....
        /*0130*/ 	.word	0xffffffff


	//   ....[30]....
        /*0134*/ 	.word	0xffffffff


	//   ....[31]....
        /*0138*/ 	.word	0xffffffff


	//   ....[32]....
        /*013c*/ 	.word	0xffffffff


	//   ....[33]....
        /*0140*/ 	.word	0xffffffff


	//   ....[34]....
        /*0144*/ 	.word	0xffffffff


	//   ....[35]....
        /*0148*/ 	.word	0xffffffff


	//   ....[36]....
        /*014c*/ 	.word	0xffffffff


	//   ....[37]....
        /*0150*/ 	.word	0xffffffff


	//   ....[38]....
        /*0154*/ 	.word	0xffffffff


	//   ....[39]....
        /*0158*/ 	.word	0xffffffff


	//   ....[40]....
        /*015c*/ 	.word	0xffffffff


	//   ....[41]....
        /*0160*/ 	.word	0xffffffff


	//   ....[42]....
        /*0164*/ 	.word	0xffffffff


	//   ....[43]....
        /*0168*/ 	.word	0xffffffff


	//   ....[44]....
        /*016c*/ 	.word	0xffffffff


	//   ....[45]....
        /*0170*/ 	.word	0xffffffff


	//   ....[46]....
        /*0174*/ 	.word	0xffffffff


	//   ....[47]....
        /*0178*/ 	.word	0xffffffff


	//   ....[48]....
        /*017c*/ 	.word	0xffffffff


	//   ....[49]....
        /*0180*/ 	.word	0xffffffff


	//   ....[50]....
        /*0184*/ 	.word	0xffffffff


	//   ....[51]....
        /*0188*/ 	.word	0xffffffff


	//   ....[52]....
        /*018c*/ 	.word	0xffffffff


	//   ....[53]....
        /*0190*/ 	.word	0xffffffff


	//   ....[54]....
        /*0194*/ 	.word	0xffffffff


	//   ....[55]....
        /*0198*/ 	.word	0xffffffff


	//   ....[56]....
        /*019c*/ 	.word	0xffffffff


	//   ....[57]....
        /*01a0*/ 	.word	0xffffffff


	//   ....[58]....
        /*01a4*/ 	.word	0xffffffff


	//   ....[59]....
        /*01a8*/ 	.word	0xffffffff


	//   ....[60]....
        /*01ac*/ 	.word	0xffffffff


	//   ....[61]....
        /*01b0*/ 	.word	0xffffffff


	//   ....[62]....
        /*01b4*/ 	.word	0xffffffff


	//   ....[63]....
        /*01b8*/ 	.word	0xffffffff


	//   ....[64]....
        /*01bc*/ 	.word	0xffffffff


	//   ....[65]....
        /*01c0*/ 	.word	0xffffffff


	//   ....[66]....
        /*01c4*/ 	.word	0xffffffff


	//   ....[67]....
        /*01c8*/ 	.word	0xffffffff


	//   ....[68]....
        /*01cc*/ 	.word	0xffffffff


	//   ....[69]....
        /*01d0*/ 	.word	0xffffffff


	//   ....[70]....
        /*01d4*/ 	.word	0xffffffff


	//   ....[71]....
        /*01d8*/ 	.word	0xffffffff


	//   ....[72]....
        /*01dc*/ 	.word	0xffffffff


	//   ....[73]....
        /*01e0*/ 	.word	0xffffffff


	//   ....[74]....
        /*01e4*/ 	.word	0xffffffff


	//   ....[75]....
        /*01e8*/ 	.word	0xffffffff


	//   ....[76]....
        /*01ec*/ 	.word	0xffffffff


	//   ....[77]....
        /*01f0*/ 	.word	0xffffffff


	//   ....[78]....
        /*01f4*/ 	.word	0xffffffff


	//   ....[79]....
        /*01f8*/ 	.word	0xffffffff


	//   ....[80]....
        /*01fc*/ 	.word	0xffffffff


	//   ....[81]....
        /*0200*/ 	.word	0xffffffff


	//   ....[82]....
        /*0204*/ 	.word	0xffffffff


	//   ....[83]....
        /*0208*/ 	.word	0xffffffff


	//   ....[84]....
        /*020c*/ 	.word	0xffffffff


	//   ....[85]....
        /*0210*/ 	.word	0xffffffff


	//   ....[86]....
        /*0214*/ 	.word	0xffffffff


	//   ....[87]....
        /*0218*/ 	.word	0xffffffff


	//   ....[88]....
        /*021c*/ 	.word	0xffffffff


	//   ....[89]....
        /*0220*/ 	.word	0xffffffff


	//   ....[90]....
        /*0224*/ 	.word	0xffffffff


	//   ....[91]....
        /*0228*/ 	.word	0xffffffff


	//   ....[92]....
        /*022c*/ 	.word	0xffffffff


	//   ....[93]....
        /*0230*/ 	.word	0xffffffff


	//   ....[94]....
        /*0234*/ 	.word	0xffffffff


	//   ....[95]....
        /*0238*/ 	.word	0xffffffff


	//   ....[96]....
        /*023c*/ 	.word	0xffffffff


	//   ....[97]....
        /*0240*/ 	.word	0xffffffff


	//   ....[98]....
        /*0244*/ 	.word	0xffffffff


	//   ....[99]....
        /*0248*/ 	.word	0xffffffff


	//   ....[100]....
        /*024c*/ 	.word	0xffffffff


	//   ....[101]....
        /*0250*/ 	.word	0xffffffff


	//   ....[102]....
        /*0254*/ 	.word	0xffffffff


	//   ....[103]....
        /*0258*/ 	.word	0xffffffff


	//   ....[104]....
        /*025c*/ 	.word	0xffffffff


	//   ....[105]....
        /*0260*/ 	.word	0xffffffff


	//   ....[106]....
        /*0264*/ 	.word	0xffffffff


	//   ....[107]....
        /*0268*/ 	.word	0xffffffff


	//   ....[108]....
        /*026c*/ 	.word	0xffffffff


	//   ....[109]....
        /*0270*/ 	.word	0xffffffff


	//   ....[110]....
        /*0274*/ 	.word	0xffffffff


	//   ....[111]....
        /*0278*/ 	.word	0xffffffff


	//   ....[112]....
        /*027c*/ 	.word	0xffffffff


	//   ....[113]....
        /*0280*/ 	.word	0xffffffff


	//   ....[114]....
        /*0284*/ 	.word	0xffffffff


	//   ....[115]....
        /*0288*/ 	.word	0xffffffff


	//   ....[116]....
        /*028c*/ 	.word	0xffffffff


	//   ....[117]....
        /*0290*/ 	.word	0xffffffff


	//   ....[118]....
        /*0294*/ 	.word	0xffffffff


	//   ....[119]....
        /*0298*/ 	.word	0xffffffff


	//   ....[120]....
        /*029c*/ 	.word	0xffffffff


	//   ....[121]....
        /*02a0*/ 	.word	0xffffffff


	//   ....[122]....
        /*02a4*/ 	.word	0xffffffff


	//   ....[123]....
        /*02a8*/ 	.word	0xffffffff


	//   ....[124]....
        /*02ac*/ 	.word	0xffffffff


	//   ....[125]....
        /*02b0*/ 	.word	0xffffffff


	//   ....[126]....
        /*02b4*/ 	.word	0xffffffff


	//   ....[127]....
        /*02b8*/ 	.word	0xffffffff


	//   ....[128]....
        /*02bc*/ 	.word	0xffffffff


	//   ....[129]....
        /*02c0*/ 	.word	0xffffffff


	//   ....[130]....
        /*02c4*/ 	.word	0xffffffff


	//   ....[131]....
        /*02c8*/ 	.word	0xffffffff


	//   ....[132]....
        /*02cc*/ 	.word	0xffffffff


	//   ....[133]....
        /*02d0*/ 	.word	0xffffffff


	//   ....[134]....
        /*02d4*/ 	.word	0xffffffff


	//   ....[135]....
        /*02d8*/ 	.word	0xffffffff


	//   ....[136]....
        /*02dc*/ 	.word	0xffffffff


	//   ....[137]....
        /*02e0*/ 	.word	0xffffffff


	//   ....[138]....
        /*02e4*/ 	.word	0xffffffff


	//   ....[139]....
        /*02e8*/ 	.word	0xffffffff


	//   ....[140]....
        /*02ec*/ 	.word	0xffffffff


	//   ....[141]....
        /*02f0*/ 	.word	0xffffffff


	//   ....[142]....
        /*02f4*/ 	.word	0xffffffff


	//   ....[143]....
        /*02f8*/ 	.word	0xffffffff


	//   ....[144]....
        /*02fc*/ 	.word	0xffffffff


	//   ....[145]....
        /*0300*/ 	.word	0xffffffff


	//   ....[146]....
        /*0304*/ 	.word	0xffffffff


	//   ....[147]....
        /*0308*/ 	.word	0xffffffff


	//   ....[148]....
        /*030c*/ 	.word	0xffffffff


	//   ....[149]....
        /*0310*/ 	.word	0xffffffff


	//   ....[150]....
        /*0314*/ 	.word	0xffffffff


	//   ....[151]....
        /*0318*/ 	.word	0xffffffff


	//   ....[152]....
        /*031c*/ 	.word	0xffffffff


	//   ....[153]....
        /*0320*/ 	.word	0xffffffff


	//   ....[154]....
        /*0324*/ 	.word	0xffffffff


	//   ....[155]....
        /*0328*/ 	.word	0xffffffff


	//   ....[156]....
        /*032c*/ 	.word	0xffffffff


	//   ....[157]....
        /*0330*/ 	.word	0xffffffff


	//   ....[158]....
        /*0334*/ 	.word	0xffffffff


	//   ....[159]....
        /*0338*/ 	.word	0xffffffff


	//   ....[160]....
        /*033c*/ 	.word	0xffffffff


	//   ....[161]....
        /*0340*/ 	.word	0xffffffff


	//   ....[162]....
        /*0344*/ 	.word	0xffffffff


	//   ....[163]....
        /*0348*/ 	.word	0xffffffff


	//   ....[164]....
        /*034c*/ 	.word	0xffffffff


	//   ....[165]....
        /*0350*/ 	.word	0xffffffff


	//   ....[166]....
        /*0354*/ 	.word	0xffffffff


	//   ....[167]....
        /*0358*/ 	.word	0xffffffff


	//   ....[168]....
        /*035c*/ 	.word	0xffffffff


	//   ....[169]....
        /*0360*/ 	.word	0xffffffff


	//   ....[170]....
        /*0364*/ 	.word	0xffffffff


	//   ....[171]....
        /*0368*/ 	.word	0xffffffff


	//   ....[172]....
        /*036c*/ 	.word	0xffffffff


	//   ....[173]....
        /*0370*/ 	.word	0xffffffff


	//   ....[174]....
        /*0374*/ 	.word	0xffffffff


	//   ....[175]....
        /*0378*/ 	.word	0xffffffff


	//   ....[176]....
        /*037c*/ 	.word	0xffffffff


	//   ....[177]....
        /*0380*/ 	.word	0xffffffff


	//   ....[178]....
        /*0384*/ 	.word	0xffffffff


	//   ....[179]....
        /*0388*/ 	.word	0xffffffff


	//   ....[180]....
        /*038c*/ 	.word	0xffffffff


	//   ....[181]....
        /*0390*/ 	.word	0xffffffff


	//   ....[182]....
        /*0394*/ 	.word	0xffffffff


	//   ....[183]....
        /*0398*/ 	.word	0xffffffff


	//   ....[184]....
        /*039c*/ 	.word	0xffffffff


	//   ....[185]....
        /*03a0*/ 	.word	0xffffffff


	//   ....[186]....
        /*03a4*/ 	.word	0xffffffff


	//   ....[187]....
        /*03a8*/ 	.word	0xffffffff


	//   ....[188]....
        /*03ac*/ 	.word	0xffffffff


	//   ....[189]....
        /*03b0*/ 	.word	0xffffffff


	//   ....[190]....
        /*03b4*/ 	.word	0xffffffff


	//   ....[191]....
        /*03b8*/ 	.word	0xffffffff


	//   ....[192]....
        /*03bc*/ 	.word	0xffffffff


	//   ....[193]....
        /*03c0*/ 	.word	0xffffffff


	//   ....[194]....
        /*03c4*/ 	.word	0xffffffff


	//   ....[195]....
        /*03c8*/ 	.word	0xffffffff


	//   ....[196]....
        /*03cc*/ 	.word	0xffffffff


	//   ....[197]....
        /*03d0*/ 	.word	0xffffffff


	//   ....[198]....
        /*03d4*/ 	.word	0xffffffff


	//   ....[199]....
        /*03d8*/ 	.word	0xffffffff


	//   ....[200]....
        /*03dc*/ 	.word	0xffffffff


	//   ....[201]....
        /*03e0*/ 	.word	0xffffffff


	//   ....[202]....
        /*03e4*/ 	.word	0xffffffff


	//   ....[203]....
        /*03e8*/ 	.word	0xffffffff


	//   ....[204]....
        /*03ec*/ 	.word	0xffffffff


	//   ....[205]....
        /*03f0*/ 	.word	0xffffffff


	//   ....[206]....
        /*03f4*/ 	.word	0xffffffff


	//   ....[207]....
        /*03f8*/ 	.word	0xffffffff


	//   ....[208]....
        /*03fc*/ 	.word	0xffffffff


	//   ....[209]....
        /*0400*/ 	.word	0xffffffff


	//   ....[210]....
        /*0404*/ 	.word	0xffffffff


	//   ....[211]....
        /*0408*/ 	.word	0xffffffff


	//   ....[212]....
        /*040c*/ 	.word	0xffffffff


	//   ....[213]....
        /*0410*/ 	.word	0xffffffff


	//   ....[214]....
        /*0414*/ 	.word	0xffffffff


	//   ....[215]....
        /*0418*/ 	.word	0xffffffff


	//   ....[216]....
        /*041c*/ 	.word	0xffffffff


	//   ....[217]....
        /*0420*/ 	.word	0xffffffff


	//   ....[218]....
        /*0424*/ 	.word	0xffffffff


	//   ....[219]....
        /*0428*/ 	.word	0xffffffff


	//   ....[220]....
        /*042c*/ 	.word	0xffffffff


	//   ....[221]....
        /*0430*/ 	.word	0xffffffff


	//   ....[222]....
        /*0434*/ 	.word	0xffffffff


	//   ....[223]....
        /*0438*/ 	.word	0xffffffff


	//   ....[224]....
        /*043c*/ 	.word	0xffffffff


	//   ....[225]....
        /*0440*/ 	.word	0xffffffff


	//   ....[226]....
        /*0444*/ 	.word	0xffffffff


	//   ....[227]....
        /*0448*/ 	.word	0xffffffff


	//   ....[228]....
        /*044c*/ 	.word	0xffffffff


	//   ....[229]....
        /*0450*/ 	.word	0xffffffff


	//   ....[230]....
        /*0454*/ 	.word	0xffffffff


	//   ....[231]....
        /*0458*/ 	.word	0xffffffff


	//   ....[232]....
        /*045c*/ 	.word	0xffffffff


	//   ....[233]....
        /*0460*/ 	.word	0xffffffff


	//   ....[234]....
        /*0464*/ 	.word	0xffffffff


	//   ....[235]....
        /*0468*/ 	.word	0xffffffff


	//   ....[236]....
        /*046c*/ 	.word	0xffffffff


	//   ....[237]....
        /*0470*/ 	.word	0xffffffff


	//   ....[238]....
        /*0474*/ 	.word	0xffffffff


	//   ....[239]....
        /*0478*/ 	.word	0xffffffff


	//   ....[240]....
        /*047c*/ 	.word	0xffffffff


	//   ....[241]....
        /*0480*/ 	.word	0xffffffff


	//   ....[242]....
        /*0484*/ 	.word	0xffffffff


	//   ....[243]....
        /*0488*/ 	.word	0xffffffff


	//   ....[244]....
        /*048c*/ 	.word	0xffffffff


	//   ....[245]....
        /*0490*/ 	.word	0xffffffff


	//   ....[246]....
        /*0494*/ 	.word	0xffffffff


	//   ....[247]....
        /*0498*/ 	.word	0xffffffff


	//   ....[248]....
        /*049c*/ 	.word	0xffffffff


	//   ....[249]....
        /*04a0*/ 	.word	0xffffffff


	//   ....[250]....
        /*04a4*/ 	.word	0xffffffff


	//   ....[251]....
        /*04a8*/ 	.word	0xffffffff


	//   ....[252]....
        /*04ac*/ 	.word	0xffffffff


	//   ....[253]....
        /*04b0*/ 	.word	0xffffffff


	//   ....[254]....
        /*04b4*/ 	.word	0xffffffff


	//   ....[255]....
        /*04b8*/ 	.word	0xffffffff


	//   ....[0]....
        /*04bc*/ 	.word	0xffffffff


	//   ....[1]....
        /*04c0*/ 	.word	0xffffffff


	//   ....[2]....
        /*04c4*/ 	.word	0xffffffff


	//   ....[3]....
        /*04c8*/ 	.word	0xffffffff


	//   ....[4]....
        /*04cc*/ 	.word	0xffffffff


	//   ....[5]....
        /*04d0*/ 	.word	0xffffffff


	//   ....[6]....
        /*04d4*/ 	.word	0xffffffff


	//   ....[7]....
        /*04d8*/ 	.word	0xffffffff


	//   ....[8]....
        /*04dc*/ 	.word	0xffffffff


	//   ....[9]....
        /*04e0*/ 	.word	0xffffffff


	//   ....[10]....
        /*04e4*/ 	.word	0xffffffff


	//   ....[11]....
        /*04e8*/ 	.word	0xffffffff


	//   ....[12]....
        /*04ec*/ 	.word	0xffffffff


	//   ....[13]....
        /*04f0*/ 	.word	0xffffffff


	//   ....[14]....
        /*04f4*/ 	.word	0xffffffff


	//   ....[15]....
        /*04f8*/ 	.word	0xffffffff


	//   ....[16]....
        /*04fc*/ 	.word	0xffffffff


	//   ....[17]....
        /*0500*/ 	.word	0xffffffff


	//   ....[18]....
        /*0504*/ 	.word	0xffffffff


	//   ....[19]....
        /*0508*/ 	.word	0xffffffff


	//   ....[20]....
        /*050c*/ 	.word	0xffffffff


	//   ....[21]....
        /*0510*/ 	.word	0xffffffff


	//   ....[22]....
        /*0514*/ 	.word	0xffffffff


	//   ....[23]....
        /*0518*/ 	.word	0xffffffff


	//   ....[24]....
        /*051c*/ 	.word	0xffffffff


	//   ....[25]....
        /*0520*/ 	.word	0xffffffff


	//   ....[26]....
        /*0524*/ 	.word	0xffffffff


	//   ....[27]....
        /*0528*/ 	.word	0xffffffff


	//   ....[28]....
        /*052c*/ 	.word	0xffffffff


	//   ....[29]....
        /*0530*/ 	.word	0xffffffff


	//   ....[30]....
        /*0534*/ 	.word	0xffffffff


	//   ....[31]....
        /*0538*/ 	.word	0xffffffff


	//   ....[32]....
        /*053c*/ 	.word	0xffffffff


	//   ....[33]....
        /*0540*/ 	.word	0xffffffff


	//   ....[34]....
        /*0544*/ 	.word	0xffffffff


	//   ....[35]....
        /*0548*/ 	.word	0xffffffff


	//   ....[36]....
        /*054c*/ 	.word	0xffffffff


	//   ....[37]....
        /*0550*/ 	.word	0xffffffff


	//   ....[38]....
        /*0554*/ 	.word	0xffffffff


	//   ....[39]....
        /*0558*/ 	.word	0xffffffff


	//   ....[40]....
        /*055c*/ 	.word	0xffffffff


	//   ....[41]....
        /*0560*/ 	.word	0xffffffff


	//   ....[42]....
        /*0564*/ 	.word	0xffffffff


	//   ....[43]....
        /*0568*/ 	.word	0xffffffff


	//   ....[44]....
        /*056c*/ 	.word	0xffffffff


	//   ....[45]....
        /*0570*/ 	.word	0xffffffff


	//   ....[46]....
        /*0574*/ 	.word	0xffffffff


	//   ....[47]....
        /*0578*/ 	.word	0xffffffff


	//   ....[48]....
        /*057c*/ 	.word	0xffffffff


	//   ....[49]....
        /*0580*/ 	.word	0xffffffff


	//   ....[50]....
        /*0584*/ 	.word	0xffffffff


	//   ....[51]....
        /*0588*/ 	.word	0xffffffff


	//   ....[52]....
        /*058c*/ 	.word	0xffffffff


	//   ....[53]....
        /*0590*/ 	.word	0xffffffff


	//   ....[54]....
        /*0594*/ 	.word	0xffffffff


	//   ....[55]....
        /*0598*/ 	.word	0xffffffff


	//   ....[56]....
        /*059c*/ 	.word	0xffffffff


	//   ....[57]....
        /*05a0*/ 	.word	0xffffffff


	//   ....[58]....
        /*05a4*/ 	.word	0xffffffff


	//   ....[59]....
        /*05a8*/ 	.word	0xffffffff


	//   ....[60]....
        /*05ac*/ 	.word	0xffffffff


	//   ....[61]....
        /*05b0*/ 	.word	0xffffffff


	//   ....[62]....
        /*05b4*/ 	.word	0xffffffff


	//   ....[63]....
        /*05b8*/ 	.word	0xffffffff


	//   ....[64]....
        /*05bc*/ 	.word	0xffffffff


	//   ....[65]....
        /*05c0*/ 	.word	0xffffffff


	//   ....[66]....
        /*05c4*/ 	.word	0xffffffff


	//   ....[67]....
        /*05c8*/ 	.word	0xffffffff


	//   ....[68]....
        /*05cc*/ 	.word	0xffffffff


	//   ....[69]....
        /*05d0*/ 	.word	0xffffffff


	//   ....[70]....
        /*05d4*/ 	.word	0xffffffff


	//   ....[71]....
        /*05d8*/ 	.word	0xffffffff


	//   ....[72]....
        /*05dc*/ 	.word	0xffffffff


	//   ....[73]....
        /*05e0*/ 	.word	0xffffffff


	//   ....[74]....
        /*05e4*/ 	.word	0xffffffff


	//   ....[75]....
        /*05e8*/ 	.word	0xffffffff


	//   ....[76]....
        /*05ec*/ 	.word	0xffffffff


	//   ....[77]....
        /*05f0*/ 	.word	0xffffffff


	//   ....[78]....
        /*05f4*/ 	.word	0xffffffff


	//   ....[79]....
        /*05f8*/ 	.word	0xffffffff


	//   ....[80]....
        /*05fc*/ 	.word	0xffffffff


	//   ....[81]....
        /*0600*/ 	.word	0xffffffff


	//   ....[82]....
        /*0604*/ 	.word	0xffffffff


	//   ....[83]....
        /*0608*/ 	.word	0xffffffff


	//   ....[84]....
        /*060c*/ 	.word	0xffffffff


	//   ....[85]....
        /*0610*/ 	.word	0xffffffff


	//   ....[86]....
        /*0614*/ 	.word	0xffffffff


	//   ....[87]....
        /*0618*/ 	.word	0xffffffff


	//   ....[88]....
        /*061c*/ 	.word	0xffffffff


	//   ....[89]....
        /*0620*/ 	.word	0xffffffff


	//   ....[90]....
        /*0624*/ 	.word	0xffffffff


	//   ....[91]....
        /*0628*/ 	.word	0xffffffff


	//   ....[92]....
        /*062c*/ 	.word	0xffffffff


	//   ....[93]....
        /*0630*/ 	.word	0xffffffff


	//   ....[94]....
        /*0634*/ 	.word	0xffffffff


	//   ....[95]....
        /*0638*/ 	.word	0xffffffff


	//   ....[96]....
        /*063c*/ 	.word	0xffffffff


	//   ....[97]....
        /*0640*/ 	.word	0xffffffff


	//   ....[98]....
        /*0644*/ 	.word	0xffffffff


	//   ....[99]....
        /*0648*/ 	.word	0xffffffff


	//   ....[100]....
        /*064c*/ 	.word	0xffffffff


	//   ....[101]....
        /*0650*/ 	.word	0xffffffff


	//   ....[102]....
        /*0654*/ 	.word	0xffffffff


	//   ....[103]....
        /*0658*/ 	.word	0xffffffff


	//   ....[104]....
        /*065c*/ 	.word	0xffffffff


	//   ....[105]....
        /*0660*/ 	.word	0xffffffff


	//   ....[106]....
        /*0664*/ 	.word	0xffffffff


	//   ....[107]....
        /*0668*/ 	.word	0xffffffff


	//   ....[108]....
        /*066c*/ 	.word	0xffffffff


	//   ....[109]....
        /*0670*/ 	.word	0xffffffff


	//   ....[110]....
        /*0674*/ 	.word	0xffffffff


	//   ....[111]....
        /*0678*/ 	.word	0xffffffff


	//   ....[112]....
        /*067c*/ 	.word	0xffffffff


	//   ....[113]....
        /*0680*/ 	.word	0xffffffff


	//   ....[114]....
        /*0684*/ 	.word	0xffffffff


	//   ....[115]....
        /*0688*/ 	.word	0xffffffff


	//   ....[116]....
        /*068c*/ 	.word	0x05000015


	//   ....[117]....
        /*0690*/ 	.word	0x05000015


	//   ....[118]....
        /*0694*/ 	.word	0x05000015


	//   ....[119]....
        /*0698*/ 	.word	0x05000015


	//   ....[120]....
        /*069c*/ 	.word	0x05000015


	//   ....[121]....
        /*06a0*/ 	.word	0x05000015


	//   ....[122]....
        /*06a4*/ 	.word	0x05000015


	//   ....[123]....
        /*06a8*/ 	.word	0x05000015


	//   ....[124]....
        /*06ac*/ 	.word	0x05000015


	//   ....[125]....
        /*06b0*/ 	.word	0x05000015


	//   ....[126]....
        /*06b4*/ 	.word	0x05000015


	//   ....[127]....
        /*06b8*/ 	.word	0x05000015


	//   ....[128]....
        /*06bc*/ 	.word	0x05000015


	//   ....[129]....
        /*06c0*/ 	.word	0x05000015


	//   ....[130]....
        /*06c4*/ 	.word	0x05000015


	//   ....[131]....
        /*06c8*/ 	.word	0x05000015


	//   ....[132]....
        /*06cc*/ 	.word	0x05000015


	//   ....[133]....
        /*06d0*/ 	.word	0x05000015


	//   ....[134]....
        /*06d4*/ 	.word	0x05000015


	//   ....[135]....
        /*06d8*/ 	.word	0x05000015


	//   ....[136]....
        /*06dc*/ 	.word	0x05000015


	//   ....[137]....
        /*06e0*/ 	.word	0x05000015


	//   ....[138]....
        /*06e4*/ 	.word	0x05000015


	//   ....[139]....
        /*06e8*/ 	.word	0x05000015


	//   ....[140]....
        /*06ec*/ 	.word	0x05000015


	//   ....[141]....
        /*06f0*/ 	.word	0x05000015


	//   ....[142]....
        /*06f4*/ 	.word	0x05000015


	//   ....[143]....
        /*06f8*/ 	.word	0x05000015


	//   ....[144]....
        /*06fc*/ 	.word	0x05000015


	//   ....[145]....
        /*0700*/ 	.word	0x05000015


	//   ....[146]....
        /*0704*/ 	.word	0x05000015


	//   ....[147]....
        /*0708*/ 	.word	0x05000015


	//   ....[148]....
        /*070c*/ 	.word	0x05000015


	//   ....[149]....
        /*0710*/ 	.word	0x05000015


	//   ....[150]....
        /*0714*/ 	.word	0x05000015


	//   ....[151]....
        /*0718*/ 	.word	0x05000015


	//   ....[152]....
        /*071c*/ 	.word	0x05000015


	//   ....[153]....
        /*0720*/ 	.word	0x05000015


	//   ....[154]....
        /*0724*/ 	.word	0x05000015


	//   ....[155]....
        /*0728*/ 	.word	0x05000015


	//   ....[156]....
        /*072c*/ 	.word	0x05000015


	//   ....[157]....
        /*0730*/ 	.word	0x05000015


	//   ....[158]....
        /*0734*/ 	.word	0x05000015


	//   ....[159]....
        /*0738*/ 	.word	0x05000015


	//   ....[160]....
        /*073c*/ 	.word	0x05000015


	//   ....[161]....
        /*0740*/ 	.word	0x05000015


	//   ....[162]....
        /*0744*/ 	.word	0x05000015


	//   ....[163]....
        /*0748*/ 	.word	0x05000015


	//   ....[164]....
        /*074c*/ 	.word	0x05000015


	//   ....[165]....
        /*0750*/ 	.word	0x05000015


	//   ....[166]....
        /*0754*/ 	.word	0x05000015


	//   ....[167]....
        /*0758*/ 	.word	0x05000015


	//   ....[168]....
        /*075c*/ 	.word	0x05000015


	//   ....[169]....
        /*0760*/ 	.word	0x05000015


	//   ....[170]....
        /*0764*/ 	.word	0x05000015


	//   ....[171]....
        /*0768*/ 	.word	0x05000015


	//   ....[172]....
        /*076c*/ 	.word	0x05000015


	//   ....[173]....
        /*0770*/ 	.word	0x05000015


	//   ....[174]....
        /*0774*/ 	.word	0x05000015


	//   ....[175]....
        /*0778*/ 	.word	0x05000015


	//   ....[176]....
        /*077c*/ 	.word	0x05000015


	//   ....[177]....
        /*0780*/ 	.word	0x05000015


	//   ....[178]....
        /*0784*/ 	.word	0x05000015


	//   ....[179]....
        /*0788*/ 	.word	0x05000015


	//   ....[180]....
        /*078c*/ 	.word	0x05000015


	//   ....[181]....
        /*0790*/ 	.word	0x05000015


	//   ....[182]....
        /*0794*/ 	.word	0x05000015


	//   ....[183]....
        /*0798*/ 	.word	0x05000015


	//   ....[184]....
        /*079c*/ 	.word	0x05000015


	//   ....[185]....
        /*07a0*/ 	.word	0x05000015


	//   ....[186]....
        /*07a4*/ 	.word	0x05000015


	//   ....[187]....
        /*07a8*/ 	.word	0x05000015


	//   ....[188]....
        /*07ac*/ 	.word	0x05000015


	//   ....[189]....
        /*07b0*/ 	.word	0x05000015


	//   ....[190]....
        /*07b4*/ 	.word	0x05000015


	//   ....[191]....
        /*07b8*/ 	.word	0x05000015


	//   ....[192]....
        /*07bc*/ 	.word	0x05000015


	//   ....[193]....
        /*07c0*/ 	.word	0x05000015


	//   ....[194]....
        /*07c4*/ 	.word	0x05000015


	//   ....[195]....
        /*07c8*/ 	.word	0x05000015


	//   ....[196]....
        /*07cc*/ 	.word	0x05000015


	//   ....[197]....
        /*07d0*/ 	.word	0x05000015


	//   ....[198]....
        /*07d4*/ 	.word	0x05000015


	//   ....[199]....
        /*07d8*/ 	.word	0x05000015


	//   ....[200]....
        /*07dc*/ 	.word	0x05000015


	//   ....[201]....
        /*07e0*/ 	.word	0x05000015


	//   ....[202]....
        /*07e4*/ 	.word	0x05000015


	//   ....[203]....
        /*07e8*/ 	.word	0x05000015


	//   ....[204]....
        /*07ec*/ 	.word	0x05000015


	//   ....[205]....
        /*07f0*/ 	.word	0x05000015


	//   ....[206]....
        /*07f4*/ 	.word	0x05000015


	//   ....[207]....
        /*07f8*/ 	.word	0x05000015


	//   ....[208]....
        /*07fc*/ 	.word	0x05000015


	//   ....[209]....
        /*0800*/ 	.word	0x05000015


	//   ....[210]....
        /*0804*/ 	.word	0x05000015


	//   ....[211]....
        /*0808*/ 	.word	0x05000015


	//   ....[212]....
        /*080c*/ 	.word	0x05000015


	//   ....[213]....
        /*0810*/ 	.word	0x05000015


	//   ....[214]....
        /*0814*/ 	.word	0x05000015


	//   ....[215]....
        /*0818*/ 	.word	0x05000015


	//   ....[216]....
        /*081c*/ 	.word	0x05000015


	//   ....[217]....
        /*0820*/ 	.word	0x05000015


	//   ....[218]....
        /*0824*/ 	.word	0x05000015


	//   ....[219]....
        /*0828*/ 	.word	0x05000015


	//   ....[220]....
        /*082c*/ 	.word	0x05000015


	//   ....[221]....
        /*0830*/ 	.word	0x05000015


	//   ....[222]....
        /*0834*/ 	.word	0x05000015


	//   ....[223]....
        /*0838*/ 	.word	0x05000015


	//   ....[224]....
        /*083c*/ 	.word	0x05000015


	//   ....[225]....
        /*0840*/ 	.word	0x05000015


	//   ....[226]....
        /*0844*/ 	.word	0x05000015


	//   ....[227]....
        /*0848*/ 	.word	0x05000015


	//   ....[228]....
        /*084c*/ 	.word	0x05000015


	//   ....[229]....
        /*0850*/ 	.word	0x05000015


	//   ....[230]....
        /*0854*/ 	.word	0x05000015


	//   ....[231]....
        /*0858*/ 	.word	0x05000015


	//   ....[232]....
        /*085c*/ 	.word	0x05000015


	//   ....[233]....
        /*0860*/ 	.word	0x05000015


	//   ....[234]....
        /*0864*/ 	.word	0x05000015


	//   ....[235]....
        /*0868*/ 	.word	0x05000015


	//   ....[236]....
        /*086c*/ 	.word	0x05000015


	//   ....[237]....
        /*0870*/ 	.word	0x05000015


	//   ....[238]....
        /*0874*/ 	.word	0x05000015


	//   ....[239]....
        /*0878*/ 	.word	0x05000015


	//   ....[240]....
        /*087c*/ 	.word	0x05000015


	//   ....[241]....
        /*0880*/ 	.word	0x05000015


	//   ....[242]....
        /*0884*/ 	.word	0x05000015


	//   ....[243]....
        /*0888*/ 	.word	0x05000015


	//   ....[244]....
        /*088c*/ 	.word	0x05000015


	//   ....[245]....
        /*0890*/ 	.word	0x05000015


	//   ....[246]....
        /*0894*/ 	.word	0x05000015


	//   ....[247]....
        /*0898*/ 	.word	0x05000015


	//   ....[248]....
        /*089c*/ 	.word	0x05000015


	//   ....[249]....
        /*08a0*/ 	.word	0x05000015


	//   ....[250]....
        /*08a4*/ 	.word	0x05000015


	//   ....[251]....
        /*08a8*/ 	.word	0x05000015


	//   ....[252]....
        /*08ac*/ 	.word	0x05000015


	//   ....[253]....
        /*08b0*/ 	.word	0x05000015


	//   ....[254]....
        /*08b4*/ 	.word	0x05000015


	//   ....[255]....
        /*08b8*/ 	.word	0x05000015


	//   ....[0]....
        /*08bc*/ 	.word	0x05000015


	//   ....[1]....
        /*08c0*/ 	.word	0x05000015


	//   ....[2]....
        /*08c4*/ 	.word	0x05000015


	//   ....[3]....
        /*08c8*/ 	.word	0x05000015


	//   ....[4]....
        /*08cc*/ 	.word	0x05000015


	//   ....[5]....
        /*08d0*/ 	.word	0x05000015


	//   ....[6]....
        /*08d4*/ 	.word	0x05000015


	//   ....[7]....
        /*08d8*/ 	.word	0x05000015


	//   ....[8]....
        /*08dc*/ 	.word	0x05000015


	//   ....[9]....
        /*08e0*/ 	.word	0x05000015


	//   ....[10]....
        /*08e4*/ 	.word	0x05000015


	//   ....[11]....
        /*08e8*/ 	.word	0x05000015


	//   ....[12]....
        /*08ec*/ 	.word	0x05000015


	//   ....[13]....
        /*08f0*/ 	.word	0x05000015


	//   ....[14]....
        /*08f4*/ 	.word	0x05000015


	//   ....[15]....
        /*08f8*/ 	.word	0x05000015


	//   ....[16]....
        /*08fc*/ 	.word	0x05000015


	//   ....[17]....
        /*0900*/ 	.word	0x05000015


	//   ....[18]....
        /*0904*/ 	.word	0x05000015


	//   ....[19]....
        /*0908*/ 	.word	0x05000015


	//   ....[20]....
        /*090c*/ 	.word	0x05000015


	//   ....[21]....
        /*0910*/ 	.word	0x05000015


	//   ....[22]....
        /*0914*/ 	.word	0x05000015


	//   ....[23]....
        /*0918*/ 	.word	0x05000015


	//   ....[24]....
        /*091c*/ 	.word	0x05000015


	//   ....[25]....
        /*0920*/ 	.word	0x05000015


	//   ....[26]....
        /*0924*/ 	.word	0x05000015


	//   ....[27]....
        /*0928*/ 	.word	0x05000015


	//   ....[28]....
        /*092c*/ 	.word	0x05000015


	//   ....[29]....
        /*0930*/ 	.word	0x05000015


	//   ....[30]....
        /*0934*/ 	.word	0x05000015


	//   ....[31]....
        /*0938*/ 	.word	0x05000015


	//----- nvinfo : EIATTR_COOP_GROUP_INSTR_OFFSETS
	.align		4
.L_104:
        /*093c*/ 	.byte	0x04, 0x28
        /*093e*/ 	.short	(.L_106 - .L_105)


	//   ....[0]....
.L_105:
        /*0940*/ 	.word	0x00000360


	//   ....[1]....
        /*0944*/ 	.word	0x00000490


	//   ....[2]....
        /*0948*/ 	.word	0x00000660


	//   ....[3]....
        /*094c*/ 	.word	0x000006d0


	//   ....[4]....
        /*0950*/ 	.word	0x000006f0


	//   ....[5]....
        /*0954*/ 	.word	0x00000710


	//   ....[6]....
        /*0958*/ 	.word	0x00000720


	//   ....[7]....
        /*095c*/ 	.word	0x00000730


	//   ....[8]....
        /*0960*/ 	.word	0x000007d0


	//   ....[9]....
        /*0964*/ 	.word	0x00000800


	//   ....[10]....
        /*0968*/ 	.word	0x00000840


	//   ....[11]....
        /*096c*/ 	.word	0x00000880


	//   ....[12]....
        /*0970*/ 	.word	0x000008b0


	//   ....[13]....
        /*0974*/ 	.word	0x000008e0


	//   ....[14]....
        /*0978*/ 	.word	0x00000900


	//   ....[15]....
        /*097c*/ 	.word	0x00000930


	//   ....[16]....
        /*0980*/ 	.word	0x00000960


	//   ....[17]....
        /*0984*/ 	.word	0x000009d0


	//   ....[18]....
        /*0988*/ 	.word	0x00000a00


	//   ....[19]....
        /*098c*/ 	.word	0x00000a30


	//   ....[20]....
        /*0990*/ 	.word	0x00000a60


	//   ....[21]....
        /*0994*/ 	.word	0x00000a90


	//   ....[22]....
        /*0998*/ 	.word	0x00000ab0


	//   ....[23]....
        /*099c*/ 	.word	0x00000ae0


	//   ....[24]....
        /*09a0*/ 	.word	0x00000b10


	//   ....[25]....
        /*09a4*/ 	.word	0x00000ba0


	//   ....[26]....
        /*09a8*/ 	.word	0x00000bd0


	//   ....[27]....
        /*09ac*/ 	.word	0x00000c00


	//   ....[28]....
        /*09b0*/ 	.word	0x00000c40


	//   ....[29]....
        /*09b4*/ 	.word	0x00000c50


	//   ....[30]....
        /*09b8*/ 	.word	0x00000c80


	//   ....[31]....
        /*09bc*/ 	.word	0x00000cb0


	//   ....[32]....
        /*09c0*/ 	.word	0x00000ce0


	//   ....[33]....
        /*09c4*/ 	.word	0x00000d10


	//   ....[34]....
        /*09c8*/ 	.word	0x00000da0


	//   ....[35]....
        /*09cc*/ 	.word	0x00000e00


	//   ....[36]....
        /*09d0*/ 	.word	0x00000e40


	//   ....[37]....
        /*09d4*/ 	.word	0x00000e70


	//   ....[38]....
        /*09d8*/ 	.word	0x00000eb0


	//   ....[39]....
        /*09dc*/ 	.word	0x00000ee0


	//   ....[40]....
        /*09e0*/ 	.word	0x00000f10


	//   ....[41]....
        /*09e4*/ 	.word	0x00000f20


	//   ....[42]....
        /*09e8*/ 	.word	0x00001100


	//   ....[43]....
        /*09ec*/ 	.word	0x00001160


	//   ....[44]....
        /*09f0*/ 	.word	0x00001170


	//   ....[45]....
        /*09f4*/ 	.word	0x00001180


	//   ....[46]....
        /*09f8*/ 	.word	0x00001190


	//   ....[47]....
        /*09fc*/ 	.word	0x00001210


	//   ....[48]....
        /*0a00*/ 	.word	0x000019c0


	//   ....[49]....
        /*0a04*/ 	.word	0x00001a20


	//   ....[50]....
        /*0a08*/ 	.word	0x00002fa0


	//   ....[51]....
        /*0a0c*/ 	.word	0x000030b0


	//   ....[52]....
        /*0a10*/ 	.word	0x00003280


	//   ....[53]....
        /*0a14*/ 	.word	0x000032e0


	//   ....[54]....
        /*0a18*/ 	.word	0x00003300


	//   ....[55]....
        /*0a1c*/ 	.word	0x00003320


	//   ....[56]....
        /*0a20*/ 	.word	0x00003330


	//   ....[57]....
        /*0a24*/ 	.word	0x00003340


	//   ....[58]....
        /*0a28*/ 	.word	0x000033f0


	//   ....[59]....
        /*0a2c*/ 	.word	0x00003410


	//   ....[60]....
        /*0a30*/ 	.word	0x00003460


	//   ....[61]....
        /*0a34*/ 	.word	0x00003490


	//   ....[62]....
        /*0a38*/ 	.word	0x000034b0


	//   ....[63]....
        /*0a3c*/ 	.word	0x000034e0


	//   ....[64]....
        /*0a40*/ 	.word	0x00003500


	//   ....[65]....
        /*0a44*/ 	.word	0x00003530


	//   ....[66]....
        /*0a48*/ 	.word	0x00003560


	//   ....[67]....
        /*0a4c*/ 	.word	0x00003580


	//   ....[68]....
        /*0a50*/ 	.word	0x000035e0


	//   ....[69]....
        /*0a54*/ 	.word	0x00003610


	//   ....[70]....
        /*0a58*/ 	.word	0x00003640


	//   ....[71]....
        /*0a5c*/ 	.word	0x00003670


	//   ....[72]....
        /*0a60*/ 	.word	0x00003690


	//   ....[73]....
        /*0a64*/ 	.word	0x000036c0


	//   ....[74]....
        /*0a68*/ 	.word	0x000036e0


	//   ....[75]....
        /*0a6c*/ 	.word	0x00003700


	//   ....[76]....
        /*0a70*/ 	.word	0x00003760


	//   ....[77]....
        /*0a74*/ 	.word	0x00003790


	//   ....[78]....
        /*0a78*/ 	.word	0x000037c0


	//   ....[79]....
        /*0a7c*/ 	.word	0x000037f0


	//   ....[80]....
        /*0a80*/ 	.word	0x00003820


	//   ....[81]....
        /*0a84*/ 	.word	0x00003860


	//   ....[82]....
        /*0a88*/ 	.word	0x00003870


	//   ....[83]....
        /*0a8c*/ 	.word	0x00003890


	//   ....[84]....
        /*0a90*/ 	.word	0x00003920


	//   ....[85]....
        /*0a94*/ 	.word	0x00003950


	//   ....[86]....
        /*0a98*/ 	.word	0x00003990


	//   ....[87]....
        /*0a9c*/ 	.word	0x000039c0


	//   ....[88]....
        /*0aa0*/ 	.word	0x000039e0


	//   ....[89]....
        /*0aa4*/ 	.word	0x00003a00


	//   ....[90]....
        /*0aa8*/ 	.word	0x00003a10


	//   ....[91]....
        /*0aac*/ 	.word	0x00003a30


	//   ....[92]....
        /*0ab0*/ 	.word	0x00003bf0


	//   ....[93]....
        /*0ab4*/ 	.word	0x00003c40


	//   ....[94]....
        /*0ab8*/ 	.word	0x000042e0


	//   ....[95]....
        /*0abc*/ 	.word	0x00004310


	//   ....[96]....
        /*0ac0*/ 	.word	0x00004520


	//   ....[97]....
        /*0ac4*/ 	.word	0x00004550


	//   ....[98]....
        /*0ac8*/ 	.word	0x00004580


	//   ....[99]....
        /*0acc*/ 	.word	0x000045b0


	//   ....[100]....
        /*0ad0*/ 	.word	0x00004bc0


	//   ....[101]....
        /*0ad4*/ 	.word	0x00004d70


	//   ....[102]....
        /*0ad8*/ 	.word	0x00004dc0


	//   ....[103]....
        /*0adc*/ 	.word	0x00004dd0


	//   ....[104]....
        /*0ae0*/ 	.word	0x00004de0


	//   ....[105]....
        /*0ae4*/ 	.word	0x00004df0


	//   ....[106]....
        /*0ae8*/ 	.word	0x00004e00


	//   ....[107]....
        /*0aec*/ 	.word	0x00004e10


	//   ....[108]....
        /*0af0*/ 	.word	0x00004e20


	//   ....[109]....
        /*0af4*/ 	.word	0x00004e30


	//   ....[110]....
        /*0af8*/ 	.word	0x00004fb0


	//   ....[111]....
        /*0afc*/ 	.word	0x00004fc0


	//   ....[112]....
        /*0b00*/ 	.word	0x00004fd0


	//   ....[113]....
        /*0b04*/ 	.word	0x00004fe0


	//   ....[114]....
        /*0b08*/ 	.word	0x00004ff0


	//   ....[115]....
        /*0b0c*/ 	.word	0x00005000


	//   ....[116]....
        /*0b10*/ 	.word	0x00005010


	//   ....[117]....
        /*0b14*/ 	.word	0x00005020


	//   ....[118]....
        /*0b18*/ 	.word	0x000051b0


	//   ....[119]....
        /*0b1c*/ 	.word	0x000051c0


	//   ....[120]....
        /*0b20*/ 	.word	0x000051d0


	//   ....[121]....
        /*0b24*/ 	.word	0x000051e0


	//   ....[122]....
        /*0b28*/ 	.word	0x000051f0


	//   ....[123]....
        /*0b2c*/ 	.word	0x00005200


	//   ....[124]....
        /*0b30*/ 	.word	0x00005210


	//   ....[125]....
        /*0b34*/ 	.word	0x00005220


	//   ....[126]....
        /*0b38*/ 	.word	0x000053b0


	//   ....[127]....
        /*0b3c*/ 	.word	0x000053c0


	//   ....[128]....
        /*0b40*/ 	.word	0x000053d0


	//   ....[129]....
        /*0b44*/ 	.word	0x000053e0


	//   ....[130]....
        /*0b48*/ 	.word	0x000053f0


	//   ....[131]....
        /*0b4c*/ 	.word	0x00005400


	//   ....[132]....
        /*0b50*/ 	.word	0x00005410


	//   ....[133]....
        /*0b54*/ 	.word	0x00005420


	//   ....[134]....
        /*0b58*/ 	.word	0x000055d0


	//   ....[135]....
        /*0b5c*/ 	.word	0x000055e0


	//   ....[136]....
        /*0b60*/ 	.word	0x000055f0


	//   ....[137]....
        /*0b64*/ 	.word	0x00005600


	//   ....[138]....
        /*0b68*/ 	.word	0x00005610


	//   ....[139]....
        /*0b6c*/ 	.word	0x00005620


	//   ....[140]....
        /*0b70*/ 	.word	0x00005630


	//   ....[141]....
        /*0b74*/ 	.word	0x00005640


	//   ....[142]....
        /*0b78*/ 	.word	0x00005800


	//   ....[143]....
        /*0b7c*/ 	.word	0x000058e0


	//   ....[144]....
        /*0b80*/ 	.word	0x00005a80


	//   ....[145]....
        /*0b84*/ 	.word	0x00005ad0


	//   ....[146]....
        /*0b88*/ 	.word	0x00005ae0


	//   ....[147]....
        /*0b8c*/ 	.word	0x00005af0


	//   ....[148]....
        /*0b90*/ 	.word	0x00005b00


	//   ....[149]....
        /*0b94*/ 	.word	0x00005b10


	//   ....[150]....
        /*0b98*/ 	.word	0x00005b20


	//   ....[151]....
        /*0b9c*/ 	.word	0x00005b30


	//   ....[152]....
        /*0ba0*/ 	.word	0x00005b40


	//   ....[153]....
        /*0ba4*/ 	.word	0x00005d20


	//   ....[154]....
        /*0ba8*/ 	.word	0x00005d30


	//   ....[155]....
        /*0bac*/ 	.word	0x00005d40


	//   ....[156]....
        /*0bb0*/ 	.word	0x00005d50


	//   ....[157]....
        /*0bb4*/ 	.word	0x00005d60


	//   ....[158]....
        /*0bb8*/ 	.word	0x00005d70


	//   ....[159]....
        /*0bbc*/ 	.word	0x00005d80


	//   ....[160]....
        /*0bc0*/ 	.word	0x00005d90


	//   ....[161]....
        /*0bc4*/ 	.word	0x00005f10


	//   ....[162]....
        /*0bc8*/ 	.word	0x00005f20


	//   ....[163]....
        /*0bcc*/ 	.word	0x00005f30


	//   ....[164]....
        /*0bd0*/ 	.word	0x00005f40


	//   ....[165]....
        /*0bd4*/ 	.word	0x00005f50


	//   ....[166]....
        /*0bd8*/ 	.word	0x00005f60


	//   ....[167]....
        /*0bdc*/ 	.word	0x00005f70


	//   ....[168]....
        /*0be0*/ 	.word	0x00005f80


	//   ....[169]....
        /*0be4*/ 	.word	0x00006100


	//   ....[170]....
        /*0be8*/ 	.word	0x00006110


	//   ....[171]....
        /*0bec*/ 	.word	0x00006120


	//   ....[172]....
        /*0bf0*/ 	.word	0x00006130


	//   ....[173]....
        /*0bf4*/ 	.word	0x00006140


	//   ....[174]....
        /*0bf8*/ 	.word	0x00006150


	//   ....[175]....
        /*0bfc*/ 	.word	0x00006160


	//   ....[176]....
        /*0c00*/ 	.word	0x00006170


	//   ....[177]....
        /*0c04*/ 	.word	0x000062f0


	//   ....[178]....
        /*0c08*/ 	.word	0x00006300


	//   ....[179]....
        /*0c0c*/ 	.word	0x00006310


	//   ....[180]....
        /*0c10*/ 	.word	0x00006320


	//   ....[181]....
        /*0c14*/ 	.word	0x00006330


	//   ....[182]....
        /*0c18*/ 	.word	0x00006340


	//   ....[183]....
        /*0c1c*/ 	.word	0x00006350


	//   ....[184]....
        /*0c20*/ 	.word	0x00006360


	//   ....[185]....
        /*0c24*/ 	.word	0x000065f0


	//   ....[186]....
        /*0c28*/ 	.word	0x00007ce0


	//   ....[187]....
        /*0c2c*/ 	.word	0x00007dc0


	//   ....[188]....
        /*0c30*/ 	.word	0x00008040


	//   ....[189]....
        /*0c34*/ 	.word	0x00008050


	//   ....[190]....
        /*0c38*/ 	.word	0x00008090


	//   ....[191]....
        /*0c3c*/ 	.word	0x000080a0


	//   ....[192]....
        /*0c40*/ 	.word	0x000080f0


	//   ....[193]....
        /*0c44*/ 	.word	0x00008120


	//   ....[194]....
        /*0c48*/ 	.word	0x00008210


	//   ....[195]....
        /*0c4c*/ 	.word	0x00008250


	//   ....[196]....
        /*0c50*/ 	.word	0x000082b0


	//   ....[197]....
        /*0c54*/ 	.word	0x000082c0


	//   ....[198]....
        /*0c58*/ 	.word	0x000082e0


	//   ....[199]....
        /*0c5c*/ 	.word	0x00008300


	//   ....[200]....
        /*0c60*/ 	.word	0x00008320


	//   ....[201]....
        /*0c64*/ 	.word	0x00008330


	//   ....[202]....
        /*0c68*/ 	.word	0x00008390


	//   ....[203]....
        /*0c6c*/ 	.word	0x000083f0


	//   ....[204]....
        /*0c70*/ 	.word	0x00008470


	//   ....[205]....
        /*0c74*/ 	.word	0x00008490


	//   ....[206]....
        /*0c78*/ 	.word	0x000084b0


	//   ....[207]....
        /*0c7c*/ 	.word	0x000084d0


	//   ....[208]....
        /*0c80*/ 	.word	0x00008500


	//   ....[209]....
        /*0c84*/ 	.word	0x00008530


	//   ....[210]....
        /*0c88*/ 	.word	0x00008560


	//   ....[211]....
        /*0c8c*/ 	.word	0x000085a0


	//   ....[212]....
        /*0c90*/ 	.word	0x00008650


	//   ....[213]....
        /*0c94*/ 	.word	0x00008670


	//   ....[214]....
        /*0c98*/ 	.word	0x000086a0


	//   ....[215]....
        /*0c9c*/ 	.word	0x000086c0


	//   ....[216]....
        /*0ca0*/ 	.word	0x00008710


	//   ....[217]....
        /*0ca4*/ 	.word	0x00008720


	//   ....[218]....
        /*0ca8*/ 	.word	0x00008730


	//   ....[219]....
        /*0cac*/ 	.word	0x00008760


	//   ....[220]....
        /*0cb0*/ 	.word	0x00008840


	//   ....[221]....
        /*0cb4*/ 	.word	0x00008860


	//   ....[222]....
        /*0cb8*/ 	.word	0x000088a0


	//   ....[223]....
        /*0cbc*/ 	.word	0x000088c0


	//   ....[224]....
        /*0cc0*/ 	.word	0x000088f0


	//   ....[225]....
        /*0cc4*/ 	.word	0x00008910


	//   ....[226]....
        /*0cc8*/ 	.word	0x00008930


	//   ....[227]....
        /*0ccc*/ 	.word	0x00008940


	//   ....[228]....
        /*0cd0*/ 	.word	0x000094d0


	//   ....[229]....
        /*0cd4*/ 	.word	0x000094f0


	//   ....[230]....
        /*0cd8*/ 	.word	0x00009510


	//   ....[231]....
        /*0cdc*/ 	.word	0x00009530


	//   ....[232]....
        /*0ce0*/ 	.word	0x00009610


	//   ....[233]....
        /*0ce4*/ 	.word	0x00009650


	//   ....[234]....
        /*0ce8*/ 	.word	0x00009690


	//   ....[235]....
        /*0cec*/ 	.word	0x000096c0


	//   ....[236]....
        /*0cf0*/ 	.word	0x0000ad40


	//   ....[237]....
        /*0cf4*/ 	.word	0x0000ae20


	//   ....[238]....
        /*0cf8*/ 	.word	0x0000b0b0


	//   ....[239]....
        /*0cfc*/ 	.word	0x0000b0d0


	//   ....[240]....
        /*0d00*/ 	.word	0x0000b150


	//   ....[241]....
        /*0d04*/ 	.word	0x0000b180


	//   ....[242]....
        /*0d08*/ 	.word	0x0000b190


	//   ....[243]....
        /*0d0c*/ 	.word	0x0000b1a0


	//   ....[244]....
        /*0d10*/ 	.word	0x0000b1d0


	//   ....[245]....
        /*0d14*/ 	.word	0x0000b200


	//   ....[246]....
        /*0d18*/ 	.word	0x0000b2f0


	//   ....[247]....
        /*0d1c*/ 	.word	0x0000b300


	//   ....[248]....
        /*0d20*/ 	.word	0x0000b320


	//   ....[249]....
        /*0d24*/ 	.word	0x0000b330


	//   ....[250]....
        /*0d28*/ 	.word	0x0000b340


	//   ....[251]....
        /*0d2c*/ 	.word	0x0000b350


	//   ....[252]....
        /*0d30*/ 	.word	0x0000b360


	//   ....[253]....
        /*0d34*/ 	.word	0x0000b370


	//   ....[254]....
        /*0d38*/ 	.word	0x0000b4b0


	//   ....[255]....
        /*0d3c*/ 	.word	0x0000b4c0


	//   ....[0]....
        /*0d40*/ 	.word	0x0000b4d0


	//   ....[1]....
        /*0d44*/ 	.word	0x0000b4e0


	//   ....[2]....
        /*0d48*/ 	.word	0x0000b4f0


	//   ....[3]....
        /*0d4c*/ 	.word	0x0000b500


	//   ....[4]....
        /*0d50*/ 	.word	0x0000b510


	//   ....[5]....
        /*0d54*/ 	.word	0x0000b520


	//   ....[6]....
        /*0d58*/ 	.word	0x0000b5f0


	//   ....[7]....
        /*0d5c*/ 	.word	0x0000b640


	//   ....[8]....
        /*0d60*/ 	.word	0x0000b680


	//   ....[9]....
        /*0d64*/ 	.word	0x0000b690


	//   ....[10]....
        /*0d68*/ 	.word	0x0000b6a0


	//   ....[11]....
        /*0d6c*/ 	.word	0x0000b6b0


	//   ....[12]....
        /*0d70*/ 	.word	0x0000b6c0


	//   ....[13]....
        /*0d74*/ 	.word	0x0000b6d0


	//   ....[14]....
        /*0d78*/ 	.word	0x0000b770


	//   ....[15]....
        /*0d7c*/ 	.word	0x0000b7c0


	//   ....[16]....
        /*0d80*/ 	.word	0x0000b830


	//   ....[17]....
        /*0d84*/ 	.word	0x0000b840


	//   ....[18]....
        /*0d88*/ 	.word	0x0000b850


	//   ....[19]....
        /*0d8c*/ 	.word	0x0000b860


	//   ....[20]....
        /*0d90*/ 	.word	0x0000b870


	//   ....[21]....
        /*0d94*/ 	.word	0x0000b880


	//   ....[22]....
        /*0d98*/ 	.word	0x0000c330


	//   ....[23]....
        /*0d9c*/ 	.word	0x0000c360


	//   ....[24]....
        /*0da0*/ 	.word	0x0000c380


	//   ....[25]....
        /*0da4*/ 	.word	0x0000c3a0


	//   ....[26]....
        /*0da8*/ 	.word	0x0000c3f0


	//   ....[27]....
        /*0dac*/ 	.word	0x0000c420


	//   ....[28]....
        /*0db0*/ 	.word	0x0000c500


	//   ....[29]....
        /*0db4*/ 	.word	0x0000c550


	//   ....[30]....
        /*0db8*/ 	.word	0x0000ca30


	//   ....[31]....
        /*0dbc*/ 	.word	0x0000cbe0


	//   ....[32]....
        /*0dc0*/ 	.word	0x0000cc30


	//   ....[33]....
        /*0dc4*/ 	.word	0x0000cc40


	//   ....[34]....
        /*0dc8*/ 	.word	0x0000cc50


	//   ....[35]....
        /*0dcc*/ 	.word	0x0000cc60


	//   ....[36]....
        /*0dd0*/ 	.word	0x0000cc70


	//   ....[37]....
        /*0dd4*/ 	.word	0x0000cc80


	//   ....[38]....
        /*0dd8*/ 	.word	0x0000cc90


	//   ....[39]....
        /*0ddc*/ 	.word	0x0000cca0


	//   ....[40]....
        /*0de0*/ 	.word	0x0000ce20


	//   ....[41]....
        /*0de4*/ 	.word	0x0000ce30


	//   ....[42]....
        /*0de8*/ 	.word	0x0000ce40


	//   ....[43]....
        /*0dec*/ 	.word	0x0000ce50


	//   ....[44]....
        /*0df0*/ 	.word	0x0000ce60


	//   ....[45]....
        /*0df4*/ 	.word	0x0000ce70


	//   ....[46]....
        /*0df8*/ 	.word	0x0000ce80


	//   ....[47]....
        /*0dfc*/ 	.word	0x0000ce90


	//   ....[48]....
        /*0e00*/ 	.word	0x0000d020


	//   ....[49]....
        /*0e04*/ 	.word	0x0000d030


	//   ....[50]....
        /*0e08*/ 	.word	0x0000d040


	//   ....[51]....
        /*0e0c*/ 	.word	0x0000d050


	//   ....[52]....
        /*0e10*/ 	.word	0x0000d060


	//   ....[53]....
        /*0e14*/ 	.word	0x0000d070


	//   ....[54]....
        /*0e18*/ 	.word	0x0000d080


	//   ....[55]....
        /*0e1c*/ 	.word	0x0000d090


	//   ....[56]....
        /*0e20*/ 	.word	0x0000d220


	//   ....[57]....
        /*0e24*/ 	.word	0x0000d230


	//   ....[58]....
        /*0e28*/ 	.word	0x0000d240


	//   ....[59]....
        /*0e2c*/ 	.word	0x0000d250


	//   ....[60]....
        /*0e30*/ 	.word	0x0000d260


	//   ....[61]....
        /*0e34*/ 	.word	0x0000d270


	//   ....[62]....
        /*0e38*/ 	.word	0x0000d280


	//   ....[63]....
        /*0e3c*/ 	.word	0x0000d290


	//   ....[64]....
        /*0e40*/ 	.word	0x0000d420


	//   ....[65]....
        /*0e44*/ 	.word	0x0000d430


	//   ....[66]....
        /*0e48*/ 	.word	0x0000d440


	//   ....[67]....
        /*0e4c*/ 	.word	0x0000d450


	//   ....[68]....
        /*0e50*/ 	.word	0x0000d460


	//   ....[69]....
        /*0e54*/ 	.word	0x0000d470


	//   ....[70]....
        /*0e58*/ 	.word	0x0000d480


	//   ....[71]....
        /*0e5c*/ 	.word	0x0000d490


	//   ....[72]....
        /*0e60*/ 	.word	0x0000d650


	//   ....[73]....
        /*0e64*/ 	.word	0x0000d730


	//   ....[74]....
        /*0e68*/ 	.word	0x0000d8d0


	//   ....[75]....
        /*0e6c*/ 	.word	0x0000d920


	//   ....[76]....
        /*0e70*/ 	.word	0x0000d930


	//   ....[77]....
        /*0e74*/ 	.word	0x0000d940


	//   ....[78]....
        /*0e78*/ 	.word	0x0000d950


	//   ....[79]....
        /*0e7c*/ 	.word	0x0000d960


	//   ....[80]....
        /*0e80*/ 	.word	0x0000d970


	//   ....[81]....
        /*0e84*/ 	.word	0x0000d980


	//   ....[82]....
        /*0e88*/ 	.word	0x0000d990


	//   ....[83]....
        /*0e8c*/ 	.word	0x0000db20


	//   ....[84]....
        /*0e90*/ 	.word	0x0000db30


	//   ....[85]....
        /*0e94*/ 	.word	0x0000db40


	//   ....[86]....
        /*0e98*/ 	.word	0x0000db50


	//   ....[87]....
        /*0e9c*/ 	.word	0x0000db60


	//   ....[88]....
        /*0ea0*/ 	.word	0x0000db70


	//   ....[89]....
        /*0ea4*/ 	.word	0x0000db80


	//   ....[90]....
        /*0ea8*/ 	.word	0x0000db90


	//   ....[91]....
        /*0eac*/ 	.word	0x0000dd00


	//   ....[92]....
        /*0eb0*/ 	.word	0x0000dd10


	//   ....[93]....
        /*0eb4*/ 	.word	0x0000dd20


	//   ....[94]....
        /*0eb8*/ 	.word	0x0000dd30


	//   ....[95]....
        /*0ebc*/ 	.word	0x0000dd40


	//   ....[96]....
        /*0ec0*/ 	.word	0x0000dd50


	//   ....[97]....
        /*0ec4*/ 	.word	0x0000dd60


	//   ....[98]....
        /*0ec8*/ 	.word	0x0000dd70


	//   ....[99]....
        /*0ecc*/ 	.word	0x0000dee0


	//   ....[100]....
        /*0ed0*/ 	.word	0x0000def0


	//   ....[101]....
        /*0ed4*/ 	.word	0x0000df00


	//   ....[102]....
        /*0ed8*/ 	.word	0x0000df10


	//   ....[103]....
        /*0edc*/ 	.word	0x0000df20


	//   ....[104]....
        /*0ee0*/ 	.word	0x0000df30


	//   ....[105]....
        /*0ee4*/ 	.word	0x0000df40


	//   ....[106]....
        /*0ee8*/ 	.word	0x0000df50


	//   ....[107]....
        /*0eec*/ 	.word	0x0000e0c0


	//   ....[108]....
        /*0ef0*/ 	.word	0x0000e0d0


	//   ....[109]....
        /*0ef4*/ 	.word	0x0000e0e0


	//   ....[110]....
        /*0ef8*/ 	.word	0x0000e0f0


	//   ....[111]....
        /*0efc*/ 	.word	0x0000e100


	//   ....[112]....
        /*0f00*/ 	.word	0x0000e110


	//   ....[113]....
        /*0f04*/ 	.word	0x0000e120


	//   ....[114]....
        /*0f08*/ 	.word	0x0000e130


	//   ....[115]....
        /*0f0c*/ 	.word	0x0000e3b0


	//   ....[116]....
        /*0f10*/ 	.word	0x0000f7d0


	//   ....[117]....
        /*0f14*/ 	.word	0x0000f870


	//   ....[118]....
        /*0f18*/ 	.word	0x0000f930


	//   ....[119]....
        /*0f1c*/ 	.word	0x0000f980


	//   ....[120]....
        /*0f20*/ 	.word	0x0000f9d0


	//   ....[121]....
        /*0f24*/ 	.word	0x0000fa20


	//   ....[122]....
        /*0f28*/ 	.word	0x0000fa70


	//   ....[123]....
        /*0f2c*/ 	.word	0x0000fac0


	//   ....[124]....
        /*0f30*/ 	.word	0x0000fb10


	//   ....[125]....
        /*0f34*/ 	.word	0x0000fb60


	//   ....[126]....
        /*0f38*/ 	.word	0x0000fbf0


	//   ....[127]....
        /*0f3c*/ 	.word	0x0000fc80


	//   ....[128]....
        /*0f40*/ 	.word	0x0000fcd0


	//   ....[129]....
        /*0f44*/ 	.word	0x0000fd20


	//   ....[130]....
        /*0f48*/ 	.word	0x0000fd70


	//   ....[131]....
        /*0f4c*/ 	.word	0x0000fdc0


	//   ....[132]....
        /*0f50*/ 	.word	0x0000fe10


	//   ....[133]....
        /*0f54*/ 	.word	0x0000fe60


	//   ....[134]....
        /*0f58*/ 	.word	0x0000fef0


	//   ....[135]....
        /*0f5c*/ 	.word	0x0000ff80


	//   ....[136]....
        /*0f60*/ 	.word	0x0000ffd0


	//   ....[137]....
        /*0f64*/ 	.word	0x00010020


	//   ....[138]....
        /*0f68*/ 	.word	0x00010070


	//   ....[139]....
        /*0f6c*/ 	.word	0x000100c0


	//   ....[140]....
        /*0f70*/ 	.word	0x00010110


	//   ....[141]....
        /*0f74*/ 	.word	0x00010160


	//   ....[142]....
        /*0f78*/ 	.word	0x000101f0


	//   ....[143]....
        /*0f7c*/ 	.word	0x00010280


	//   ....[144]....
        /*0f80*/ 	.word	0x000102d0


	//   ....[145]....
        /*0f84*/ 	.word	0x00010320


	//   ....[146]....
        /*0f88*/ 	.word	0x00010370


	//   ....[147]....
        /*0f8c*/ 	.word	0x000103c0


	//   ....[148]....
        /*0f90*/ 	.word	0x00010410


	//   ....[149]....
        /*0f94*/ 	.word	0x00010460


	//   ....[150]....
        /*0f98*/ 	.word	0x000104f0


	//   ....[151]....
        /*0f9c*/ 	.word	0x00010580


	//   ....[152]....
        /*0fa0*/ 	.word	0x000105d0


	//   ....[153]....
        /*0fa4*/ 	.word	0x00010620


	//   ....[154]....
        /*0fa8*/ 	.word	0x00010670


	//   ....[155]....
        /*0fac*/ 	.word	0x000106c0


	//   ....[156]....
        /*0fb0*/ 	.word	0x00010710


	//   ....[157]....
        /*0fb4*/ 	.word	0x00010760


	//   ....[158]....
        /*0fb8*/ 	.word	0x000107d0


	//   ....[159]....
        /*0fbc*/ 	.word	0x00010860


	//   ....[160]....
        /*0fc0*/ 	.word	0x000108f0


	//   ....[161]....
        /*0fc4*/ 	.word	0x000109a0


	//   ....[162]....
        /*0fc8*/ 	.word	0x000109f0


	//   ....[163]....
        /*0fcc*/ 	.word	0x00010a40


	//   ....[164]....
        /*0fd0*/ 	.word	0x00010a90


	//   ....[165]....
        /*0fd4*/ 	.word	0x00010ae0


	//   ....[166]....
        /*0fd8*/ 	.word	0x00010b30


	//   ....[167]....
        /*0fdc*/ 	.word	0x00010b80


	//   ....[168]....
        /*0fe0*/ 	.word	0x00010bd0


	//   ....[169]....
        /*0fe4*/ 	.word	0x00010c50


	//   ....[170]....
        /*0fe8*/ 	.word	0x00010cd0


	//   ....[171]....
        /*0fec*/ 	.word	0x00010d20


	//   ....[172]....
        /*0ff0*/ 	.word	0x00010d70


	//   ....[173]....
        /*0ff4*/ 	.word	0x00010dc0


	//   ....[174]....
        /*0ff8*/ 	.word	0x00010e10


	//   ....[175]....
        /*0ffc*/ 	.word	0x00010e60


	//   ....[176]....
        /*1000*/ 	.word	0x00010eb0


	//   ....[177]....
        /*1004*/ 	.word	0x00010f30


	//   ....[178]....
        /*1008*/ 	.word	0x00010fb0


	//   ....[179]....
        /*100c*/ 	.word	0x00011000


	//   ....[180]....
        /*1010*/ 	.word	0x00011050


	//   ....[181]....
        /*1014*/ 	.word	0x000110a0


	//   ....[182]....
        /*1018*/ 	.word	0x000110f0


	//   ....[183]....
        /*101c*/ 	.word	0x00011140


	//   ....[184]....
        /*1020*/ 	.word	0x00011190


	//   ....[185]....
        /*1024*/ 	.word	0x00011210


	//   ....[186]....
        /*1028*/ 	.word	0x00011290


	//   ....[187]....
        /*102c*/ 	.word	0x000112e0


	//   ....[188]....
        /*1030*/ 	.word	0x00011330


	//   ....[189]....
        /*1034*/ 	.word	0x00011380


	//   ....[190]....
        /*1038*/ 	.word	0x000113d0


	//   ....[191]....
        /*103c*/ 	.word	0x00011420


	//   ....[192]....
        /*1040*/ 	.word	0x00011470


	//   ....[193]....
        /*1044*/ 	.word	0x000114f0


	//   ....[194]....
        /*1048*/ 	.word	0x00011570


	//   ....[195]....
        /*104c*/ 	.word	0x000115c0


	//   ....[196]....
        /*1050*/ 	.word	0x00011610


	//   ....[197]....
        /*1054*/ 	.word	0x00011660


	//   ....[198]....
        /*1058*/ 	.word	0x000116b0


	//   ....[199]....
        /*105c*/ 	.word	0x00011700


	//   ....[200]....
        /*1060*/ 	.word	0x00011750


	//   ....[201]....
        /*1064*/ 	.word	0x000117d0


	//   ....[202]....
        /*1068*/ 	.word	0x00011860


	//   ....[203]....
        /*106c*/ 	.word	0x000118f0


	//   ....[204]....
        /*1070*/ 	.word	0x000119a0


	//   ....[205]....
        /*1074*/ 	.word	0x000119f0


	//   ....[206]....
        /*1078*/ 	.word	0x00011a40


	//   ....[207]....
        /*107c*/ 	.word	0x00011a90


	//   ....[208]....
        /*1080*/ 	.word	0x00011ae0


	//   ....[209]....
        /*1084*/ 	.word	0x00011b30


	//   ....[210]....
        /*1088*/ 	.word	0x00011b80


	//   ....[211]....
        /*108c*/ 	.word	0x00011bd0


	//   ....[212]....
        /*1090*/ 	.word	0x00011c50


	//   ....[213]....
        /*1094*/ 	.word	0x00011cd0


	//   ....[214]....
        /*1098*/ 	.word	0x00011d20


	//   ....[215]....
        /*109c*/ 	.word	0x00011d70


	//   ....[216]....
        /*10a0*/ 	.word	0x00011dc0


	//   ....[217]....
        /*10a4*/ 	.word	0x00011e10


	//   ....[218]....
        /*10a8*/ 	.word	0x00011e60


	//   ....[219]....
        /*10ac*/ 	.word	0x00011eb0


	//   ....[220]....
        /*10b0*/ 	.word	0x00011f30


	//   ....[221]....
        /*10b4*/ 	.word	0x00011fb0


	//   ....[222]....
        /*10b8*/ 	.word	0x00012000


	//   ....[223]....
        /*10bc*/ 	.word	0x00012050


	//   ....[224]....
        /*10c0*/ 	.word	0x000120a0


	//   ....[225]....
        /*10c4*/ 	.word	0x000120f0


	//   ....[226]....
        /*10c8*/ 	.word	0x00012140


	//   ....[227]....
        /*10cc*/ 	.word	0x00012190


	//   ....[228]....
        /*10d0*/ 	.word	0x00012210


	//   ....[229]....
        /*10d4*/ 	.word	0x00012290


	//   ....[230]....
        /*10d8*/ 	.word	0x000122e0


	//   ....[231]....
        /*10dc*/ 	.word	0x00012330


	//   ....[232]....
        /*10e0*/ 	.word	0x00012380


	//   ....[233]....
        /*10e4*/ 	.word	0x000123d0


	//   ....[234]....
        /*10e8*/ 	.word	0x00012420


	//   ....[235]....
        /*10ec*/ 	.word	0x00012470


	//   ....[236]....
        /*10f0*/ 	.word	0x000124f0


	//   ....[237]....
        /*10f4*/ 	.word	0x00012570


	//   ....[238]....
        /*10f8*/ 	.word	0x000125c0


	//   ....[239]....
        /*10fc*/ 	.word	0x00012610


	//   ....[240]....
        /*1100*/ 	.word	0x00012660


	//   ....[241]....
        /*1104*/ 	.word	0x000126b0


	//   ....[242]....
        /*1108*/ 	.word	0x00012700


	//   ....[243]....
        /*110c*/ 	.word	0x00012750


	//   ....[244]....
        /*1110*/ 	.word	0x000127b0


	//   ....[245]....
        /*1114*/ 	.word	0x00012830


	//   ....[246]....
        /*1118*/ 	.word	0x000128b0


	//   ....[247]....
        /*111c*/ 	.word	0x00012960


	//   ....[248]....
        /*1120*/ 	.word	0x000129b0


	//   ....[249]....
        /*1124*/ 	.word	0x00012a00


	//   ....[250]....
        /*1128*/ 	.word	0x00012a50


	//   ....[251]....
        /*112c*/ 	.word	0x00012aa0


	//   ....[252]....
        /*1130*/ 	.word	0x00012af0


	//   ....[253]....
        /*1134*/ 	.word	0x00012b40


	//   ....[254]....
        /*1138*/ 	.word	0x00012b90


	//   ....[255]....
        /*113c*/ 	.word	0x00012c10


	//   ....[0]....
        /*1140*/ 	.word	0x00012c90


	//   ....[1]....
        /*1144*/ 	.word	0x00012ce0


	//   ....[2]....
        /*1148*/ 	.word	0x00012d30


	//   ....[3]....
        /*114c*/ 	.word	0x00012d80


	//   ....[4]....
        /*1150*/ 	.word	0x00012dd0


	//   ....[5]....
        /*1154*/ 	.word	0x00012e20


	//   ....[6]....
        /*1158*/ 	.word	0x00012e70


	//   ....[7]....
        /*115c*/ 	.word	0x00012ef0


	//   ....[8]....
        /*1160*/ 	.word	0x00012f70


	//   ....[9]....
        /*1164*/ 	.word	0x00012fc0


	//   ....[10]....
        /*1168*/ 	.word	0x00013010


	//   ....[11]....
        /*116c*/ 	.word	0x00013060


	//   ....[12]....
        /*1170*/ 	.word	0x000130b0


	//   ....[13]....
        /*1174*/ 	.word	0x00013100


	//   ....[14]....
        /*1178*/ 	.word	0x00013150


	//   ....[15]....
        /*117c*/ 	.word	0x000131d0


	//   ....[16]....
        /*1180*/ 	.word	0x00013250


	//   ....[17]....
        /*1184*/ 	.word	0x000132a0


	//   ....[18]....
        /*1188*/ 	.word	0x000132f0


	//   ....[19]....
        /*118c*/ 	.word	0x00013340


	//   ....[20]....
        /*1190*/ 	.word	0x00013390


	//   ....[21]....
        /*1194*/ 	.word	0x000133e0


	//   ....[22]....
        /*1198*/ 	.word	0x00013430


	//   ....[23]....
        /*119c*/ 	.word	0x000134b0


	//   ....[24]....
        /*11a0*/ 	.word	0x00013530


	//   ....[25]....
        /*11a4*/ 	.word	0x00013580


	//   ....[26]....
        /*11a8*/ 	.word	0x000135d0


	//   ....[27]....
        /*11ac*/ 	.word	0x00013620


	//   ....[28]....
        /*11b0*/ 	.word	0x00013670


	//   ....[29]....
        /*11b4*/ 	.word	0x000136c0


	//   ....[30]....
        /*11b8*/ 	.word	0x00013710


	//   ....[31]....
        /*11bc*/ 	.word	0x00013770


	//----- nvinfo : EIATTR_VRC_CTA_INIT_COUNT
	.align		4
.L_106:
        /*11c0*/ 	.byte	0x02, 0x4a
	.zero		1
	.zero		1


	//----- nvinfo : EIATTR_EXIT_INSTR_OFFSETS
	.align		4
        /*11c4*/ 	.byte	0x04, 0x1c
        /*11c6*/ 	.short	(.L_108 - .L_107)


	//   ....[0]....
.L_107:
        /*11c8*/ 	.word	0x000022e0


	//   ....[1]....
        /*11cc*/ 	.word	0x000026a0


	//   ....[2]....
        /*11d0*/ 	.word	0x000029b0


	//   ....[3]....
        /*11d4*/ 	.word	0x00002bc0


	//   ....[4]....
        /*11d8*/ 	.word	0x00002c80


	//   ....[5]....
        /*11dc*/ 	.word	0x00006ed0


	//   ....[6]....
        /*11e0*/ 	.word	0x00007250


	//   ....[7]....
        /*11e4*/ 	.word	0x00007550


	//   ....[8]....
        /*11e8*/ 	.word	0x00007750


	//   ....[9]....
        /*11ec*/ 	.word	0x00007810


	//   ....[10]....
        /*11f0*/ 	.word	0x00007850


	//   ....[11]....
        /*11f4*/ 	.word	0x0000a750


	//   ....[12]....
        /*11f8*/ 	.word	0x0000a880


	//   ....[13]....
        /*11fc*/ 	.word	0x0000f650


	//   ....[14]....
        /*1200*/ 	.word	0x0000f780


	//----- nvinfo : EIATTR_MAX_THREADS
	.align		4
.L_108:
        /*1204*/ 	.byte	0x04, 0x05
        /*1206*/ 	.short	(.L_110 - .L_109)
.L_109:
        /*1208*/ 	.word	0x00000100
        /*120c*/ 	.word	0x00000001
        /*1210*/ 	.word	0x00000001


	//----- nvinfo : EIATTR_CRS_STACK_SIZE
	.align		4
.L_110:
        /*1214*/ 	.byte	0x04, 0x1e
        /*1216*/ 	.short	(.L_112 - .L_111)
.L_111:
        /*1218*/ 	.word	0x00000000


	//----- nvinfo : EIATTR_CBANK_PARAM_SIZE
	.align		4
.L_112:
        /*121c*/ 	.byte	0x03, 0x19
        /*121e*/ 	.short	0x0058


	//----- nvinfo : EIATTR_PARAM_CBANK
	.align		4
        /*1220*/ 	.byte	0x04, 0x0a
        /*1222*/ 	.short	(.L_114 - .L_113)
	.align		4
.L_113:
        /*1224*/ 	.word	index@(.nv.constant0._ZN6thrust24THRUST_300001_SM_1000_NS8cuda_cub4core6detail13_kernel_agentINS1_15__reduce_by_key16ReduceByKeyAgentINS0_10device_ptrIiEENS7_I5VoxelEES8_SA_N4cuda3std3__48equal_toIiEENSD_4plusIS9_EEPllEEJS8_SA_S8_SA_SI_N3cub18CUB_300001_SM_100024ReduceByKeyScanTileStateIS9_lLb0EEESF_SH_llEEEvDpT0_)
        /*1228*/ 	.short	0x0380
        /*122a*/ 	.short	0x0058


	//----- nvinfo : EIATTR_SW_WAR
	.align		4
.L_114:
        /*122c*/ 	.byte	0x04, 0x36
        /*122e*/ 	.short	(.L_116 - .L_115)
.L_115:
        /*1230*/ 	.word	0x00000008
.L_116:


//--------------------- .nv.info._ZN6thrust24THRUST_300001_SM_1000_NS8cuda_cub4core6detail13_kernel_agentINS1_15__reduce_by_key9InitAgentIN3cub18CUB_300001_SM_100024ReduceByKeyScanTileStateI5VoxellLb0EEElPlEEJSB_lSC_EEEvDpT0_ --------------------------
	.section	.nv.info._ZN6thrust24THRUST_300001_SM_1000_NS8cuda_cub4core6detail13_kernel_agentINS1_15__reduce_by_key9InitAgentIN3cub18CUB_300001_SM_100024ReduceByKeyScanTileStateI5VoxellLb0EEElPlEEJSB_lSC_EEEvDpT0_,"",@"SHT_CUDA_INFO"
	.sectionflags	@""
	.align	4


	//----- nvinfo : EIATTR_CUDA_API_VERSION
	.align		4
        /*0000*/ 	.byte	0x04, 0x37
        /*0002*/ 	.short	(.L_118 - .L_117)
.L_117:
        /*0004*/ 	.word	0x00000082


	//----- nvinfo : EIATTR_KPARAM_INFO
	.align		4
.L_118:
        /*0008*/ 	.byte	0x04, 0x17
        /*000a*/ 	.short	(.L_120 - .L_119)
.L_119:
        /*000c*/ 	.word	0x00000000
        /*0010*/ 	.short	0x0002
        /*0012*/ 	.short	0x0020
        /*0014*/ 	.byte	0x00, 0xf5, 0x21, 0x00


	//----- nvinfo : EIATTR_KPARAM_INFO
	.align		4
.L_120:
        /*0018*/ 	.byte	0x04, 0x17
        /*001a*/ 	.short	(.L_122 - .L_121)
.L_121:
        /*001c*/ 	.word	0x00000000
        /*0020*/ 	.short	0x0001
        /*0022*/ 	.short	0x0018
        /*0024*/ 	.byte	0x00, 0xf0, 0x21, 0x00


	//----- nvinfo : EIATTR_KPARAM_INFO
	.align		4
.L_122:
        /*0028*/ 	.byte	0x04, 0x17
        /*002a*/ 	.short	(.L_124 - .L_123)
.L_123:
        /*002c*/ 	.word	0x00000000
        /*0030*/ 	.short	0x0000
        /*0032*/ 	.short	0x0000
        /*0034*/ 	.byte	0x00, 0xf0, 0x61, 0x00


	//----- nvinfo : EIATTR_SPARSE_MMA_MASK
	.align		4
.L_124:
        /*0038*/ 	.byte	0x03, 0x50
        /*003a*/ 	.short	0x0000


	//----- nvinfo : EIATTR_MAXREG_COUNT
	.align		4
        /*003c*/ 	.byte	0x03, 0x1b
        /*003e*/ 	.short	0x00ff


	//----- nvinfo : EIATTR_MERCURY_ISA_VERSION
	.align		4
        /*0040*/ 	.byte	0x03, 0x5f
        /*0042*/ 	.short	0x0101


	//----- nvinfo : EIATTR_VRC_CTA_INIT_COUNT
	.align		4
        /*0044*/ 	.byte	0x02, 0x4a
	.zero		1
	.zero		1


	//----- nvinfo : EIATTR_EXIT_INSTR_OFFSETS
	.align		4
        /*0048*/ 	.byte	0x04, 0x1c
        /*004a*/ 	.short	(.L_126 - .L_125)


	//   ....[0]....
.L_125:
        /*004c*/ 	.word	0x00000120


	//   ....[1]....
        /*0050*/ 	.word	0x00000150


	//----- nvinfo : EIATTR_MAX_THREADS
	.align		4
.L_126:
        /*0054*/ 	.byte	0x04, 0x05
        /*0056*/ 	.short	(.L_128 - .L_127)
.L_127:
        /*0058*/ 	.word	0x00000080
        /*005c*/ 	.word	0x00000001
        /*0060*/ 	.word	0x00000001


	//----- nvinfo : EIATTR_CBANK_PARAM_SIZE
	.align		4
.L_128:
        /*0064*/ 	.byte	0x03, 0x19
        /*0066*/ 	.short	0x0028


	//----- nvinfo : EIATTR_PARAM_CBANK
	.align		4
        /*0068*/ 	.byte	0x04, 0x0a
        /*006a*/ 	.short	(.L_130 - .L_129)
	.align		4
.L_129:
        /*006c*/ 	.word	index@(.nv.constant0._ZN6thrust24THRUST_300001_SM_1000_NS8cuda_cub4core6detail13_kernel_agentINS1_15__reduce_by_key9InitAgentIN3cub18CUB_300001_SM_100024ReduceByKeyScanTileStateI5VoxellLb0EEElPlEEJSB_lSC_EEEvDpT0_)
        /*0070*/ 	.short	0x0380
        /*0072*/ 	.short	0x0028


	//----- nvinfo : EIATTR_SW_WAR
	.align		4
.L_130:
        /*0074*/ 	.byte	0x04, 0x36
        /*0076*/ 	.short	(.L_132 - .L_131)
.L_131:
        /*0078*/ 	.word	0x00000008
.L_132:


//--------------------- .nv.info._ZN6thrust24THRUST_300001_SM_1000_NS8cuda_cub4core6detail13_kernel_agentINS1_15__reduce_by_key16ReduceByKeyAgentINS0_10device_ptrIiEENS7_I5VoxelEES8_SA_N4cuda3std3__48equal_toIiEENSD_4plusIS9_EEPiiEEJS8_SA_S8_SA_SI_N3cub18CUB_300001_SM_100024ReduceByKeyScanTileStateIS9_iLb0EEESF_SH_iiEEEvDpT0_ --------------------------
	.section	.nv.info._ZN6thrust24THRUST_300001_SM_1000_NS8cuda_cub4core6detail13_kernel_agentINS1_15__reduce_by_key16ReduceByKeyAgentINS0_10device_ptrIiEENS7_I5VoxelEES8_SA_N4cuda3std3__48equal_toIiEENSD_4plusIS9_EEPiiEEJS8_SA_S8_SA_SI_N3cub18CUB_300001_SM_100024ReduceByKeyScanTileStateIS9_iLb0EEESF_SH_iiEEEvDpT0_,"",@"SHT_CUDA_INFO"
	.sectionflags	@""
	.align	4


	//----- nvinfo : EIATTR_CUDA_API_VERSION
	.align		4
        /*0000*/ 	.byte	0x04, 0x37
        /*0002*/ 	.short	(.L_134 - .L_133)
.L_133:
        /*0004*/ 	.word	0x00000082


	//----- nvinfo : EIATTR_KPARAM_INFO
	.align		4
.L_134:
        /*0008*/ 	.byte	0x04, 0x17
        /*000a*/ 	.short	(.L_136 - .L_135)
.L_135:
        /*000c*/ 	.word	0x00000000
        /*0010*/ 	.short	0x0009
        /*0012*/ 	.short	0x0048
        /*0014*/ 	.byte	0x00, 0xf0, 0x11, 0x00


	//----- nvinfo : EIATTR_KPARAM_INFO
	.align		4
.L_136:
        /*0018*/ 	.byte	0x04, 0x17
        /*001a*/ 	.short	(.L_138 - .L_137)
.L_137:
        /*001c*/ 	.word	0x00000000
        /*0020*/ 	.short	0x0008
        /*0022*/ 	.short	0x0044
        /*0024*/ 	.byte	0x00, 0xf0, 0x11, 0x00


	//----- nvinfo : EIATTR_KPARAM_INFO
	.align		4
.L_138:
        /*0028*/ 	.byte	0x04, 0x17
        /*002a*/ 	.short	(.L_140 - .L_139)
.L_139:
        /*002c*/ 	.word	0x00000000
        /*0030*/ 	.short	0x0007
        /*0032*/ 	.short	0x0041
        /*0034*/ 	.byte	0x00, 0xf0, 0x05, 0x00


	//----- nvinfo : EIATTR_KPARAM_INFO
	.align		4
.L_140:
        /*0038*/ 	.byte	0x04, 0x17
        /*003a*/ 	.short	(.L_142 - .L_141)
.L_141:
        /*003c*/ 	.word	0x00000000
        /*0040*/ 	.short	0x0006
        /*0042*/ 	.short	0x0040
        /*0044*/ 	.byte	0x00, 0xf0, 0x05, 0x00


	//----- nvinfo : EIATTR_KPARAM_INFO
	.align		4
.L_142:
        /*0048*/ 	.byte	0x04, 0x17
        /*004a*/ 	.short	(.L_144 - .L_143)
.L_143:
        /*004c*/ 	.word	0x00000000
        /*0050*/ 	.short	0x0005
        /*0052*/ 	.short	0x0028
        /*0054*/ 	.byte	0x00, 0xf0, 0x61, 0x00


	//----- nvinfo : EIATTR_KPARAM_INFO
	.align		4
.L_144:
        /*0058*/ 	.byte	0x04, 0x17
        /*005a*/ 	.short	(.L_146 - .L_145)
.L_145:
        /*005c*/ 	.word	0x00000000
        /*0060*/ 	.short	0x0004
        /*0062*/ 	.short	0x0020
        /*0064*/ 	.byte	0x00, 0xf5, 0x21, 0x00


	//----- nvinfo : EIATTR_KPARAM_INFO
	.align		4
.L_146:
        /*0068*/ 	.byte	0x04, 0x17
        /*006a*/ 	.short	(.L_148 - .L_147)
.L_147:
        /*006c*/ 	.word	0x00000000
        /*0070*/ 	.short	0x0003
        /*0072*/ 	.short	0x0018
        /*0074*/ 	.byte	0x00, 0xf0, 0x21, 0x00


	//----- nvinfo : EIATTR_KPARAM_INFO
	.align		4
.L_148:
        /*0078*/ 	.byte	0x04, 0x17
        /*007a*/ 	.short	(.L_150 - .L_149)
.L_149:
        /*007c*/ 	.word	0x00000000
        /*0080*/ 	.short	0x0002
        /*0082*/ 	.short	0x0010
        /*0084*/ 	.byte	0x00, 0xf0, 0x21, 0x00


	//----- nvinfo : EIATTR_KPARAM_INFO
	.align		4
.L_150:
        /*0088*/ 	.byte	0x04, 0x17
        /*008a*/ 	.short	(.L_152 - .L_151)
.L_151:
        /*008c*/ 	.word	0x00000000
        /*0090*/ 	.short	0x0001
        /*0092*/ 	.short	0x0008
        /*0094*/ 	.byte	0x00, 0xf0, 0x21, 0x00


	//----- nvinfo : EIATTR_KPARAM_INFO
	.align		4
.L_152:
        /*0098*/ 	.byte	0x04, 0x17
        /*009a*/ 	.short	(.L_154 - .L_153)
.L_153:
        /*009c*/ 	.word	0x00000000
        /*00a0*/ 	.short	0x0000
        /*00a2*/ 	.short	0x0000
        /*00a4*/ 	.byte	0x00, 0xf0, 0x21, 0x00


	//----- nvinfo : EIATTR_SPARSE_MMA_MASK
	.align		4
.L_154:
        /*00a8*/ 	.byte	0x03, 0x50
        /*00aa*/ 	.short	0x0000


	//----- nvinfo : EIATTR_MAXREG_COUNT
	.align		4
        /*00ac*/ 	.byte	0x03, 0x1b
        /*00ae*/ 	.short	0x00ff


	//----- nvinfo : EIATTR_NUM_BARRIERS
	.align		4
        /*00b0*/ 	.byte	0x02, 0x4c
        /*00b2*/ 	.byte	0x01
	.zero		1


	//----- nvinfo : EIATTR_MERCURY_ISA_VERSION
	.align		4
        /*00b4*/ 	.byte	0x03, 0x5f
        /*00b6*/ 	.short	0x0101


	//----- nvinfo : EIATTR_COOP_GROUP_MASK_REGIDS
	.align		4
        /*00b8*/ 	.byte	0x04, 0x29
        /*00ba*/ 	.short	(.L_156 - .L_155)


	//   ....[0]....
.L_155:
        /*00bc*/ 	.word	0xffffffff


	//   ....[1]....
        /*00c0*/ 	.word	0xffffffff


	//   ....[2]....
        /*00c4*/ 	.word	0xffffffff


	//   ....[3]....
        /*00c8*/ 	.word	0xffffffff


	//   ....[4]....
        /*00cc*/ 	.word	0xffffffff


	//   ....[5]....
        /*00d0*/ 	.word	0xffffffff


	//   ....[6]....
        /*00d4*/ 	.word	0xffffffff


	//   ....[7]....
        /*00d8*/ 	.word	0xffffffff


	//   ....[8]....
        /*00dc*/ 	.word	0xffffffff


	//   ....[9]....
        /*00e0*/ 	.word	0xffffffff


	//   ....[10]....
        /*00e4*/ 	.word	0xffffffff


	//   ....[11]....
        /*00e8*/ 	.word	0xffffffff


	//   ....[12]....
        /*00ec*/ 	.word	0xffffffff


	//   ....[13]....
        /*00f0*/ 	.word	0xffffffff


	//   ....[14]....
        /*00f4*/ 	.word	0xffffffff


	//   ....[15]....
        /*00f8*/ 	.word	0xffffffff


	//   ....[16]....
        /*00fc*/ 	.word	0xffffffff


	//   ....[17]....
        /*0100*/ 	.word	0xffffffff


	//   ....[18]....
        /*0104*/ 	.word	0xffffffff


	//   ....[19]....
        /*0108*/ 	.word	0xffffffff


	//   ....[20]....
        /*010c*/ 	.word	0xffffffff


	//   ....[21]....
        /*0110*/ 	.word	0xffffffff


	//   ....[22]....
        /*0114*/ 	.word	0xffffffff


	//   ....[23]....
        /*0118*/ 	.word	0xffffffff


	//   ....[24]....
        /*011c*/ 	.word	0xffffffff


	//   ....[25]....
        /*0120*/ 	.word	0xffffffff


	//   ....[26]....
        /*0124*/ 	.word	0xffffffff


	//   ....[27]....
        /*0128*/ 	.word	0xffffffff


	//   ....[28]....
        /*012c*/ 	.word	0xffffffff


	//   ....[29]....
        /*0130*/ 	.word	0xffffffff


	//   ....[30]....
        /*0134*/ 	.word	0xffffffff


	//   ....[31]....
        /*0138*/ 	.word	0xffffffff


	//   ....[32]....
        /*013c*/ 	.word	0xffffffff


	//   ....[33]....
        /*0140*/ 	.word	0xffffffff


	//   ....[34]....
        /*0144*/ 	.word	0xffffffff


	//   ....[35]....
        /*0148*/ 	.word	0xffffffff


	//   ....[36]....
        /*014c*/ 	.word	0xffffffff


	//   ....[37]....
        /*0150*/ 	.word	0xffffffff


	//   ....[38]....
        /*0154*/ 	.word	0xffffffff


	//   ....[39]....
        /*0158*/ 	.word	0xffffffff


	//   ....[40]....
        /*015c*/ 	.word	0xffffffff


	//   ....[41]....
        /*0160*/ 	.word	0xffffffff


	//   ....[42]....
        /*0164*/ 	.word	0xffffffff


	//   ....[43]....
        /*0168*/ 	.word	0xffffffff


	//   ....[44]....
        /*016c*/ 	.word	0xffffffff


	//   ....[45]....
        /*0170*/ 	.word	0xffffffff


	//   ....[46]....
        /*0174*/ 	.word	0xffffffff


	//   ....[47]....
        /*0178*/ 	.word	0xffffffff


	//   ....[48]....
        /*017c*/ 	.word	0xffffffff


	//   ....[49]....
        /*0180*/ 	.word	0xffffffff


	//   ....[50]....
        /*0184*/ 	.word	0xffffffff


	//   ....[51]....
        /*0188*/ 	.word	0xffffffff


	//   ....[52]....
        /*018c*/ 	.word	0xffffffff


	//   ....[53]....
        /*0190*/ 	.word	0xffffffff


	//   ....[54]....
        /*0194*/ 	.word	0xffffffff


	//   ....[55]....
        /*0198*/ 	.word	0xffffffff


	//   ....[56]....
        /*019c*/ 	.word	0xffffffff


	//   ....[57]....
        /*01a0*/ 	.word	0xffffffff


	//   ....[58]....
        /*01a4*/ 	.word	0xffffffff


	//   ....[59]....
        /*01a8*/ 	.word	0xffffffff


	//   ....[60]....
        /*01ac*/ 	.word	0xffffffff


	//   ....[61]....
        /*01b0*/ 	.word	0xffffffff


	//   ....[62]....
        /*01b4*/ 	.word	0xffffffff


	//   ....[63]....
        /*01b8*/ 	.word	0xffffffff


	//   ....[64]....
        /*01bc*/ 	.word	0xffffffff


	//   ....[65]....
        /*01c0*/ 	.word	0xffffffff


	//   ....[66]....
        /*01c4*/ 	.word	0xffffffff


	//   ....[67]....
        /*01c8*/ 	.word	0xffffffff


	//   ....[68]....
        /*01cc*/ 	.word	0xffffffff


	//   ....[69]....
        /*01d0*/ 	.word	0xffffffff


	//   ....[70]....
        /*01d4*/ 	.word	0xffffffff


	//   ....[71]....
        /*01d8*/ 	.word	0xffffffff


	//   ....[72]....
        /*01dc*/ 	.word	0xffffffff


	//   ....[73]....
        /*01e0*/ 	.word	0xffffffff


	//   ....[74]....
        /*01e4*/ 	.word	0xffffffff


	//   ....[75]....
        /*01e8*/ 	.word	0xffffffff


	//   ....[76]....
        /*01ec*/ 	.word	0xffffffff


	//   ....[77]....
        /*01f0*/ 	.word	0xffffffff


	//   ....[78]....
        /*01f4*/ 	.word	0xffffffff


	//   ....[79]....
        /*01f8*/ 	.word	0xffffffff


	//   ....[80]....
        /*01fc*/ 	.word	0xffffffff


	//   ....[81]....
        /*0200*/ 	.word	0xffffffff


	//   ....[82]....
        /*0204*/ 	.word	0xffffffff


	//   ....[83]....
        /*0208*/ 	.word	0xffffffff


	//   ....[84]....
        /*020c*/ 	.word	0xffffffff


	//   ....[85]....
        /*0210*/ 	.word	0xffffffff


	//   ....[86]....
        /*0214*/ 	.word	0xffffffff


	//   ....[87]....
        /*0218*/ 	.word	0xffffffff


	//   ....[88]....
        /*021c*/ 	.word	0xffffffff


	//   ....[89]....
        /*0220*/ 	.word	0xffffffff


	//   ....[90]....
        /*0224*/ 	.word	0xffffffff


	//   ....[91]....
        /*0228*/ 	.word	0xffffffff


	//   ....[92]....
        /*022c*/ 	.word	0xffffffff


	//   ....[93]....
        /*0230*/ 	.word	0xffffffff


	//   ....[94]....
        /*0234*/ 	.word	0xffffffff


	//   ....[95]....
        /*0238*/ 	.word	0xffffffff


	//   ....[96]....
        /*023c*/ 	.word	0xffffffff


	//   ....[97]....
        /*0240*/ 	.word	0xffffffff


	//   ....[98]....
        /*0244*/ 	.word	0xffffffff


	//   ....[99]....
        /*0248*/ 	.word	0xffffffff


	//   ....[100]....
        /*024c*/ 	.word	0xffffffff


	//   ....[101]....
        /*0250*/ 	.word	0xffffffff


	//   ....[102]....
        /*0254*/ 	.word	0xffffffff


	//   ....[103]....
        /*0258*/ 	.word	0xffffffff


	//   ....[104]....
        /*025c*/ 	.word	0xffffffff


	//   ....[105]....
        /*0260*/ 	.word	0xffffffff


	//   ....[106]....
        /*0264*/ 	.word	0xffffffff


	//   ....[107]....
        /*0268*/ 	.word	0xffffffff


	//   ....[108]....
        /*026c*/ 	.word	0xffffffff


	//   ....[109]....
        /*0270*/ 	.word	0xffffffff


	//   ....[110]....
        /*0274*/ 	.word	0xffffffff


	//   ....[111]....
        /*0278*/ 	.word	0xffffffff


	//   ....[112]....
        /*027c*/ 	.word	0xffffffff


	//   ....[113]....
        /*0280*/ 	.word	0xffffffff


	//   ....[114]....
        /*0284*/ 	.word	0xffffffff


	//   ....[115]....
        /*0288*/ 	.word	0xffffffff


	//   ....[116]....
        /*028c*/ 	.word	0xffffffff


	//   ....[117]....
        /*0290*/ 	.word	0xffffffff


	//   ....[118]....
        /*0294*/ 	.word	0xffffffff


	//   ....[119]....
        /*0298*/ 	.word	0xffffffff


	//   ....[120]....
        /*029c*/ 	.word	0xffffffff


	//   ....[121]....
        /*02a0*/ 	.word	0xffffffff


	//   ....[122]....
        /*02a4*/ 	.word	0xffffffff


	//   ....[123]....
        /*02a8*/ 	.word	0xffffffff


	//   ....[124]....
        /*02ac*/ 	.word	0xffffffff


	//   ....[125]....
        /*02b0*/ 	.word	0xffffffff


	//   ....[126]....
        /*02b4*/ 	.word	0xffffffff


	//   ....[127]....
        /*02b8*/ 	.word	0xffffffff


	//   ....[128]....
        /*02bc*/ 	.word	0xffffffff


	//   ....[129]....
        /*02c0*/ 	.word	0xffffffff


	//   ....[130]....
        /*02c4*/ 	.word	0xffffffff


	//   ....[131]....
        /*02c8*/ 	.word	0xffffffff


	//   ....[132]....
        /*02cc*/ 	.word	0xffffffff


	//   ....[133]....
        /*02d0*/ 	.word	0xffffffff


	//   ....[134]....
        /*02d4*/ 	.word	0xffffffff


	//   ....[135]....
        /*02d8*/ 	.word	0xffffffff


	//   ....[136]....
        /*02dc*/ 	.word	0xffffffff


	//   ....[137]....
        /*02e0*/ 	.word	0xffffffff


	//   ....[138]....
        /*02e4*/ 	.word	0xffffffff


	//   ....[139]....
        /*02e8*/ 	.word	0xffffffff


	//   ....[140]....
        /*02ec*/ 	.word	0xffffffff


	//   ....[141]....
        /*02f0*/ 	.word	0xffffffff


	//   ....[142]....
        /*02f4*/ 	.word	0xffffffff


	//   ....[143]....
        /*02f8*/ 	.word	0xffffffff


	//   ....[144]....
        /*02fc*/ 	.word	0xffffffff


	//   ....[145]....
        /*0300*/ 	.word	0xffffffff


	//   ....[146]....
        /*0304*/ 	.word	0xffffffff


	//   ....[147]....
        /*0308*/ 	.word	0xffffffff


	//   ....[148]....
        /*030c*/ 	.word	0xffffffff


	//   ....[149]....
        /*0310*/ 	.word	0xffffffff


	//   ....[150]....
        /*0314*/ 	.word	0xffffffff


	//   ....[151]....
        /*0318*/ 	.word	0xffffffff


	//   ....[152]....
        /*031c*/ 	.word	0xffffffff


	//   ....[153]....
        /*0320*/ 	.word	0xffffffff


	//   ....[154]....
        /*0324*/ 	.word	0xffffffff


	//   ....[155]....
        /*0328*/ 	.word	0xffffffff


	//   ....[156]....
        /*032c*/ 	.word	0xffffffff


	//   ....[157]....
        /*0330*/ 	.word	0xffffffff


	//   ....[158]....
        /*0334*/ 	.word	0xffffffff


	//   ....[159]....
        /*0338*/ 	.word	0xffffffff


	//   ....[160]....
        /*033c*/ 	.word	0xffffffff


	//   ....[161]....
        /*0340*/ 	.word	0xffffffff


	//   ....[162]....
        /*0344*/ 	.word	0xffffffff


	//   ....[163]....
        /*0348*/ 	.word	0xffffffff


	//   ....[164]....
        /*034c*/ 	.word	0xffffffff


	//   ....[165]....
        /*0350*/ 	.word	0xffffffff


	//   ....[166]....
        /*0354*/ 	.word	0xffffffff


	//   ....[167]....
        /*0358*/ 	.word	0xffffffff


	//   ....[168]....
        /*035c*/ 	.word	0xffffffff


	//   ....[169]....
        /*0360*/ 	.word	0xffffffff


	//   ....[170]....
        /*0364*/ 	.word	0xffffffff


	//   ....[171]....
        /*0368*/ 	.word	0xffffffff


	//   ....[172]....
        /*036c*/ 	.word	0xffffffff


	//   ....[173]....
        /*0370*/ 	.word	0xffffffff


	//   ....[174]....
        /*0374*/ 	.word	0xffffffff


	//   ....[175]....
        /*0378*/ 	.word	0xffffffff


	//   ....[176]....
        /*037c*/ 	.word	0xffffffff


	//   ....[177]....
        /*0380*/ 	.word	0xffffffff


	//   ....[178]....
        /*0384*/ 	.word	0xffffffff


	//   ....[179]....
        /*0388*/ 	.word	0xffffffff


	//   ....[180]....
        /*038c*/ 	.word	0xffffffff


	//   ....[181]....
        /*0390*/ 	.word	0xffffffff


	//   ....[182]....
        /*0394*/ 	.word	0xffffffff


	//   ....[183]....
        /*0398*/ 	.word	0xffffffff


	//   ....[184]....
        /*039c*/ 	.word	0xffffffff


	//   ....[185]....
        /*03a0*/ 	.word	0xffffffff


	//   ....[186]....
        /*03a4*/ 	.word	0xffffffff


	//   ....[187]....
        /*03a8*/ 	.word	0xffffffff


	//   ....[188]....
        /*03ac*/ 	.word	0xffffffff


	//   ....[189]....
        /*03b0*/ 	.word	0xffffffff


	//   ....[190]....
        /*03b4*/ 	.word	0xffffffff


	//   ....[191]....
        /*03b8*/ 	.word	0xffffffff


	//   ....[192]....
        /*03bc*/ 	.word	0xffffffff


	//   ....[193]....
        /*03c0*/ 	.word	0xffffffff


	//   ....[194]....
        /*03c4*/ 	.word	0xffffffff


	//   ....[195]....
        /*03c8*/ 	.word	0xffffffff


	//   ....[196]....
        /*03cc*/ 	.word	0xffffffff


	//   ....[197]....
        /*03d0*/ 	.word	0xffffffff


	//   ....[198]....
        /*03d4*/ 	.word	0xffffffff


	//   ....[199]....
        /*03d8*/ 	.word	0xffffffff


	//   ....[200]....
        /*03dc*/ 	.word	0xffffffff


	//   ....[201]....
        /*03e0*/ 	.word	0xffffffff


	//   ....[202]....
        /*03e4*/ 	.word	0xffffffff


	//   ....[203]....
        /*03e8*/ 	.word	0xffffffff


	//   ....[204]....
        /*03ec*/ 	.word	0xffffffff


	//   ....[205]....
        /*03f0*/ 	.word	0xffffffff


	//   ....[206]....
        /*03f4*/ 	.word	0xffffffff


	//   ....[207]....
        /*03f8*/ 	.word	0xffffffff


	//   ....[208]....
        /*03fc*/ 	.word	0xffffffff


	//   ....[209]....
        /*0400*/ 	.word	0xffffffff


	//   ....[210]....
        /*0404*/ 	.word	0xffffffff


	//   ....[211]....
        /*0408*/ 	.word	0xffffffff


	//   ....[212]....
        /*040c*/ 	.word	0xffffffff


	//   ....[213]....
        /*0410*/ 	.word	0xffffffff


	//   ....[214]....
        /*0414*/ 	.word	0xffffffff


	//   ....[215]....
        /*0418*/ 	.word	0xffffffff


	//   ....[216]....
        /*041c*/ 	.word	0xffffffff


	//   ....[217]....
        /*0420*/ 	.word	0xffffffff


	//   ....[218]....
        /*0424*/ 	.word	0xffffffff


	//   ....[219]....
        /*0428*/ 	.word	0xffffffff


	//   ....[220]....
        /*042c*/ 	.word	0xffffffff


	//   ....[221]....
        /*0430*/ 	.word	0xffffffff


	//   ....[222]....
        /*0434*/ 	.word	0xffffffff


	//   ....[223]....
        /*0438*/ 	.word	0xffffffff


	//   ....[224]....
        /*043c*/ 	.word	0xffffffff


	//   ....[225]....
        /*0440*/ 	.word	0xffffffff


	//   ....[226]....
        /*0444*/ 	.word	0xffffffff


	//   ....[227]....
        /*0448*/ 	.word	0xffffffff


	//   ....[228]....
        /*044c*/ 	.word	0xffffffff


	//   ....[229]....
        /*0450*/ 	.word	0xffffffff


	//   ....[230]....
        /*0454*/ 	.word	0xffffffff


	//   ....[231]....
        /*0458*/ 	.word	0xffffffff


	//   ....[232]....
        /*045c*/ 	.word	0xffffffff


	//   ....[233]....
        /*0460*/ 	.word	0xffffffff


	//   ....[234]....
        /*0464*/ 	.word	0xffffffff


	//   ....[235]....
        /*0468*/ 	.word	0xffffffff


	//   ....[236]....
        /*046c*/ 	.word	0xffffffff


	//   ....[237]....
        /*0470*/ 	.word	0xffffffff


	//   ....[238]....
        /*0474*/ 	.word	0xffffffff


	//   ....[239]....
        /*0478*/ 	.word	0xffffffff


	//   ....[240]....
        /*047c*/ 	.word	0xffffffff


	//   ....[241]....
        /*0480*/ 	.word	0xffffffff


	//   ....[242]....
        /*0484*/ 	.word	0xffffffff


	//   ....[243]....
        /*0488*/ 	.word	0xffffffff


	//   ....[244]....
        /*048c*/ 	.word	0xffffffff


	//   ....[245]....
        /*0490*/ 	.word	0xffffffff


	//   ....[246]....
        /*0494*/ 	.word	0xffffffff


	//   ....[247]....
        /*0498*/ 	.word	0xffffffff


	//   ....[248]....
        /*049c*/ 	.word	0xffffffff


	//   ....[249]....
        /*04a0*/ 	.word	0xffffffff


	//   ....[250]....
        /*04a4*/ 	.word	0xffffffff


	//   ....[251]....
        /*04a8*/ 	.word	0xffffffff


	//   ....[252]....
        /*04ac*/ 	.word	0xffffffff


	//   ....[253]....
        /*04b0*/ 	.word	0xffffffff


	//   ....[254]....
        /*04b4*/ 	.word	0xffffffff


	//   ....[255]....
        /*04b8*/ 	.word	0xffffffff


	//   ....[0]....
        /*04bc*/ 	.word	0xffffffff


	//   ....[1]....
        /*04c0*/ 	.word	0xffffffff


	//   ....[2]....
        /*04c4*/ 	.word	0xffffffff


	//   ....[3]....
        /*04c8*/ 	.word	0xffffffff


	//   ....[4]....
        /*04cc*/ 	.word	0xffffffff


	//   ....[5]....
        /*04d0*/ 	.word	0xffffffff


	//   ....[6]....
        /*04d4*/ 	.word	0xffffffff


	//   ....[7]....
        /*04d8*/ 	.word	0xffffffff


	//   ....[8]....
        /*04dc*/ 	.word	0xffffffff


	//   ....[9]....
        /*04e0*/ 	.word	0xffffffff


	//   ....[10]....
        /*04e4*/ 	.word	0xffffffff


	//   ....[11]....
        /*04e8*/ 	.word	0xffffffff


	//   ....[12]....
        /*04ec*/ 	.word	0xffffffff


	//   ....[13]....
        /*04f0*/ 	.word	0xffffffff


	//   ....[14]....
        /*04f4*/ 	.word	0xffffffff


	//   ....[15]....
        /*04f8*/ 	.word	0xffffffff


	//   ....[16]....
        /*04fc*/ 	.word	0xffffffff


	//   ....[17]....
        /*0500*/ 	.word	0xffffffff


	//   ....[18]....
        /*0504*/ 	.word	0xffffffff


	//   ....[19]....
        /*0508*/ 	.word	0xffffffff


	//   ....[20]....
        /*050c*/ 	.word	0xffffffff


	//   ....[21]....
        /*0510*/ 	.word	0xffffffff


	//   ....[22]....
        /*0514*/ 	.word	0xffffffff


	//   ....[23]....
        /*0518*/ 	.word	0xffffffff


	//   ....[24]....
        /*051c*/ 	.word	0xffffffff


	//   ....[25]....
        /*0520*/ 	.word	0xffffffff


	//   ....[26]....
        /*0524*/ 	.word	0xffffffff


	//   ....[27]....
        /*0528*/ 	.word	0xffffffff


	//   ....[28]....
        /*052c*/ 	.word	0xffffffff


	//   ....[29]....
        /*0530*/ 	.word	0xffffffff


	//   ....[30]....
        /*0534*/ 	.word	0xffffffff


	//   ....[31]....
        /*0538*/ 	.word	0xffffffff


	//   ....[32]....
        /*053c*/ 	.word	0xffffffff


	//   ....[33]....
        /*0540*/ 	.word	0xffffffff


	//   ....[34]....
        /*0544*/ 	.word	0xffffffff


	//   ....[35]....
        /*0548*/ 	.word	0xffffffff


	//   ....[36]....
        /*054c*/ 	.word	0xffffffff


	//   ....[37]....
        /*0550*/ 	.word	0xffffffff


	//   ....[38]....
        /*0554*/ 	.word	0xffffffff


	//   ....[39]....
        /*0558*/ 	.word	0xffffffff


	//   ....[40]....
        /*055c*/ 	.word	0xffffffff


	//   ....[41]....
        /*0560*/ 	.word	0xffffffff


	//   ....[42]....
        /*0564*/ 	.word	0xffffffff


	//   ....[43]....
        /*0568*/ 	.word	0xffffffff


	//   ....[44]....
        /*056c*/ 	.word	0xffffffff


	//   ....[45]....
        /*0570*/ 	.word	0xffffffff


	//   ....[46]....
        /*0574*/ 	.word	0xffffffff


	//   ....[47]....
        /*0578*/ 	.word	0xffffffff


	//   ....[48]....
        /*057c*/ 	.word	0xffffffff


	//   ....[49]....
        /*0580*/ 	.word	0xffffffff


	//   ....[50]....
        /*0584*/ 	.word	0xffffffff


	//   ....[51]....
        /*0588*/ 	.word	0xffffffff


	//   ....[52]....
        /*058c*/ 	.word	0xffffffff


	//   ....[53]....
        /*0590*/ 	.word	0xffffffff


	//   ....[54]....
        /*0594*/ 	.word	0xffffffff


	//   ....[55]....
        /*0598*/ 	.word	0xffffffff


	//   ....[56]....
        /*059c*/ 	.word	0xffffffff


	//   ....[57]....
        /*05a0*/ 	.word	0xffffffff


	//   ....[58]....
        /*05a4*/ 	.word	0xffffffff


	//   ....[59]....
        /*05a8*/ 	.word	0xffffffff


	//   ....[60]....
        /*05ac*/ 	.word	0xffffffff


	//   ....[61]....
        /*05b0*/ 	.word	0xffffffff


	//   ....[62]....
        /*05b4*/ 	.word	0xffffffff


	//   ....[63]....
        /*05b8*/ 	.word	0xffffffff


	//   ....[64]....
        /*05bc*/ 	.word	0xffffffff


	//   ....[65]....
        /*05c0*/ 	.word	0xffffffff


	//   ....[66]....
        /*05c4*/ 	.word	0xffffffff


	//   ....[67]....
        /*05c8*/ 	.word	0xffffffff


	//   ....[68]....
        /*05cc*/ 	.word	0xffffffff


	//   ....[69]....
        /*05d0*/ 	.word	0xffffffff


	//   ....[70]....
        /*05d4*/ 	.word	0xffffffff


	//   ....[71]....
        /*05d8*/ 	.word	0xffffffff


	//   ....[72]....
        /*05dc*/ 	.word	0x05000032


	//   ....[73]....
        /*05e0*/ 	.word	0x05000032


	//   ....[74]....
        /*05e4*/ 	.word	0x05000032


	//   ....[75]....
        /*05e8*/ 	.word	0x05000032


	//   ....[76]....
        /*05ec*/ 	.word	0x05000032


	//   ....[77]....
        /*05f0*/ 	.word	0x05000032


	//   ....[78]....
        /*05f4*/ 	.word	0x05000032


	//   ....[79]....
        /*05f8*/ 	.word	0x05000032


	//   ....[80]....
        /*05fc*/ 	.word	0x05000032


	//   ....[81]....
        /*0600*/ 	.word	0x05000032


	//   ....[82]....
        /*0604*/ 	.word	0x05000032


	//   ....[83]....
        /*0608*/ 	.word	0x05000032


	//   ....[84]....
        /*060c*/ 	.word	0x05000032


	//   ....[85]....
        /*0610*/ 	.word	0x05000032


	//   ....[86]....
        /*0614*/ 	.word	0x05000032


	//   ....[87]....
        /*0618*/ 	.word	0x05000032


	//   ....[88]....
        /*061c*/ 	.word	0x05000032


	//   ....[89]....
        /*0620*/ 	.word	0x05000032


	//   ....[90]....
        /*0624*/ 	.word	0x05000032


	//   ....[91]....
        /*0628*/ 	.word	0x05000032


	//   ....[92]....
        /*062c*/ 	.word	0x05000032


	//   ....[93]....
        /*0630*/ 	.word	0x05000032


	//   ....[94]....
        /*0634*/ 	.word	0x05000032


	//   ....[95]....
        /*0638*/ 	.word	0x05000032


	//   ....[96]....
        /*063c*/ 	.word	0x05000032


	//   ....[97]....
        /*0640*/ 	.word	0x05000032


	//   ....[98]....
        /*0644*/ 	.word	0x05000032


	//   ....[99]....
        /*0648*/ 	.word	0x05000032


	//   ....[100]....
        /*064c*/ 	.word	0x05000032


	//   ....[101]....
        /*0650*/ 	.word	0x05000032


	//   ....[102]....
        /*0654*/ 	.word	0x05000032


	//   ....[103]....
        /*0658*/ 	.word	0x05000032


	//   ....[104]....
        /*065c*/ 	.word	0x05000032


	//   ....[105]....
        /*0660*/ 	.word	0x05000032


	//   ....[106]....
        /*0664*/ 	.word	0x05000032


	//   ....[107]....
        /*0668*/ 	.word	0x05000032


	//   ....[108]....
        /*066c*/ 	.word	0x05000032


	//   ....[109]....
        /*0670*/ 	.word	0x05000032


	//   ....[110]....
        /*0674*/ 	.word	0x05000032


	//   ....[111]....
        /*0678*/ 	.word	0x05000032


	//   ....[112]....
        /*067c*/ 	.word	0x05000032


	//   ....[113]....
        /*0680*/ 	.word	0x05000032


	//   ....[114]....
        /*0684*/ 	.word	0x05000032


	//   ....[115]....
        /*0688*/ 	.word	0x05000032


	//   ....[116]....
        /*068c*/ 	.word	0x05000032


	//   ....[117]....
        /*0690*/ 	.word	0x05000032


	//   ....[118]....
        /*0694*/ 	.word	0x05000032


	//   ....[119]....
        /*0698*/ 	.word	0x05000032


	//   ....[120]....
        /*069c*/ 	.word	0x05000032


	//   ....[121]....
        /*06a0*/ 	.word	0x05000032


	//   ....[122]....
        /*06a4*/ 	.word	0x05000032


	//   ....[123]....
        /*06a8*/ 	.word	0x05000032


	//   ....[124]....
        /*06ac*/ 	.word	0x05000032


	//   ....[125]....
        /*06b0*/ 	.word	0x05000032


	//   ....[126]....
        /*06b4*/ 	.word	0x05000032


	//   ....[127]....
        /*06b8*/ 	.word	0x05000032


	//   ....[128]....
        /*06bc*/ 	.word	0x05000032


	//   ....[129]....
        /*06c0*/ 	.word	0x05000032


	//   ....[130]....
        /*06c4*/ 	.word	0x05000032


	//   ....[131]....
        /*06c8*/ 	.word	0x05000032


	//   ....[132]....
        /*06cc*/ 	.word	0x05000032


	//   ....[133]....
        /*06d0*/ 	.word	0x05000032


	//   ....[134]....
        /*06d4*/ 	.word	0x05000032


	//   ....[135]....
        /*06d8*/ 	.word	0x05000032


	//   ....[136]....
        /*06dc*/ 	.word	0x05000032


	//   ....[137]....
        /*06e0*/ 	.word	0x05000032


	//   ....[138]....
        /*06e4*/ 	.word	0x05000032


	//   ....[139]....
        /*06e8*/ 	.word	0x05000032


	//   ....[140]....
        /*06ec*/ 	.word	0x05000032


	//   ....[141]....
        /*06f0*/ 	.word	0x05000032


	//   ....[142]....
        /*06f4*/ 	.word	0x05000032


	//   ....[143]....
        /*06f8*/ 	.word	0x05000032


	//   ....[144]....
        /*06fc*/ 	.word	0x05000032


	//   ....[145]....
        /*0700*/ 	.word	0x05000032


	//   ....[146]....
        /*0704*/ 	.word	0x05000032


	//   ....[147]....
        /*0708*/ 	.word	0x05000032


	//   ....[148]....
        /*070c*/ 	.word	0x05000032


	//   ....[149]....
        /*0710*/ 	.word	0x05000032


	//   ....[150]....
        /*0714*/ 	.word	0x05000032


	//   ....[151]....
        /*0718*/ 	.word	0x05000032


	//   ....[152]....
        /*071c*/ 	.word	0x05000032


	//   ....[153]....
        /*0720*/ 	.word	0x05000032


	//   ....[154]....
        /*0724*/ 	.word	0x05000032


	//   ....[155]....
        /*0728*/ 	.word	0x05000032


	//   ....[156]....
        /*072c*/ 	.word	0x05000032


	//   ....[157]....
        /*0730*/ 	.word	0x05000032


	//   ....[158]....
        /*0734*/ 	.word	0x05000032


	//   ....[159]....
        /*0738*/ 	.word	0x05000032


	//   ....[160]....
        /*073c*/ 	.word	0x05000032


	//   ....[161]....
        /*0740*/ 	.word	0x05000032


	//   ....[162]....
        /*0744*/ 	.word	0x05000032


	//   ....[163]....
        /*0748*/ 	.word	0x05000032


	//   ....[164]....
        /*074c*/ 	.word	0x05000032


	//   ....[165]....
        /*0750*/ 	.word	0x05000032


	//   ....[166]....
        /*0754*/ 	.word	0x05000032


	//   ....[167]....
        /*0758*/ 	.word	0x05000032


	//   ....[168]....
        /*075c*/ 	.word	0x05000032


	//   ....[169]....
        /*0760*/ 	.word	0x05000032


	//   ....[170]....
        /*0764*/ 	.word	0x05000032


	//   ....[171]....
        /*0768*/ 	.word	0x05000032


	//   ....[172]....
        /*076c*/ 	.word	0x05000032


	//   ....[173]....
        /*0770*/ 	.word	0x05000032


	//   ....[174]....
        /*0774*/ 	.word	0x05000032


	//   ....[175]....
        /*0778*/ 	.word	0x05000032


	//   ....[176]....
        /*077c*/ 	.word	0x05000032


	//   ....[177]....
        /*0780*/ 	.word	0x05000032


	//   ....[178]....
        /*0784*/ 	.word	0x05000032


	//   ....[179]....
        /*0788*/ 	.word	0x05000032


	//   ....[180]....
        /*078c*/ 	.word	0x05000032


	//   ....[181]....
        /*0790*/ 	.word	0x05000032


	//   ....[182]....
        /*0794*/ 	.word	0x05000032


	//   ....[183]....
        /*0798*/ 	.word	0x05000032


	//   ....[184]....
        /*079c*/ 	.word	0x05000032


	//   ....[185]....
        /*07a0*/ 	.word	0x05000032


	//   ....[186]....
        /*07a4*/ 	.word	0x05000032


	//   ....[187]....
        /*07a8*/ 	.word	0x05000032


	//   ....[188]....
        /*07ac*/ 	.word	0x05000032


	//   ....[189]....
        /*07b0*/ 	.word	0x05000032


	//   ....[190]....
        /*07b4*/ 	.word	0x05000032


	//   ....[191]....
        /*07b8*/ 	.word	0x05000032


	//   ....[192]....
        /*07bc*/ 	.word	0x05000032


	//   ....[193]....
        /*07c0*/ 	.word	0x05000032


	//   ....[194]....
        /*07c4*/ 	.word	0x05000032


	//   ....[195]....
        /*07c8*/ 	.word	0x05000032


	//   ....[196]....
        /*07cc*/ 	.word	0x05000032


	//   ....[197]....
        /*07d0*/ 	.word	0x05000032


	//   ....[198]....
        /*07d4*/ 	.word	0x05000032


	//   ....[199]....
        /*07d8*/ 	.word	0x05000032


	//   ....[200]....
        /*07dc*/ 	.word	0x05000032


	//   ....[201]....
        /*07e0*/ 	.word	0x05000032


	//   ....[202]....
        /*07e4*/ 	.word	0x05000032


	//   ....[203]....
        /*07e8*/ 	.word	0x05000032


	//   ....[204]....
        /*07ec*/ 	.word	0x05000032


	//   ....[205]....
        /*07f0*/ 	.word	0x05000032


	//   ....[206]....
        /*07f4*/ 	.word	0x05000032


	//   ....[207]....
        /*07f8*/ 	.word	0x05000032


	//   ....[208]....
        /*07fc*/ 	.word	0x05000032


	//   ....[209]....
        /*0800*/ 	.word	0x05000032


	//   ....[210]....
        /*0804*/ 	.word	0x05000032


	//   ....[211]....
        /*0808*/ 	.word	0x05000032


	//   ....[212]....
        /*080c*/ 	.word	0x05000032


	//   ....[213]....
        /*0810*/ 	.word	0x05000032


	//   ....[214]....
        /*0814*/ 	.word	0x05000032


	//   ....[215]....
        /*0818*/ 	.word	0x05000032


	//   ....[216]....
        /*081c*/ 	.word	0x05000032


	//   ....[217]....
        /*0820*/ 	.word	0x05000032


	//   ....[218]....
        /*0824*/ 	.word	0x05000032


	//   ....[219]....
        /*0828*/ 	.word	0x05000032


	//   ....[220]....
        /*082c*/ 	.word	0x05000032


	//   ....[221]....
        /*0830*/ 	.word	0x05000032


	//   ....[222]....
        /*0834*/ 	.word	0x05000032


	//   ....[223]....
        /*0838*/ 	.word	0x05000032


	//   ....[224]....
        /*083c*/ 	.word	0x05000032


	//   ....[225]....
        /*0840*/ 	.word	0x05000032


	//   ....[226]....
        /*0844*/ 	.word	0x05000032


	//   ....[227]....
        /*0848*/ 	.word	0x05000032


	//   ....[228]....
        /*084c*/ 	.word	0x05000032


	//   ....[229]....
        /*0850*/ 	.word	0x05000032


	//   ....[230]....
        /*0854*/ 	.word	0x05000032


	//   ....[231]....
        /*0858*/ 	.word	0x05000032


	//   ....[232]....
        /*085c*/ 	.word	0x05000032


	//   ....[233]....
        /*0860*/ 	.word	0x05000032


	//   ....[234]....
        /*0864*/ 	.word	0x05000032


	//   ....[235]....
        /*0868*/ 	.word	0x05000032


	//   ....[236]....
        /*086c*/ 	.word	0x05000032


	//   ....[237]....
        /*0870*/ 	.word	0x05000032


	//   ....[238]....
        /*0874*/ 	.word	0x05000032


	//   ....[239]....
        /*0878*/ 	.word	0x05000032


	//   ....[240]....
        /*087c*/ 	.word	0x05000032


	//   ....[241]....
        /*0880*/ 	.word	0x05000032


	//   ....[242]....
        /*0884*/ 	.word	0x05000032


	//   ....[243]....
        /*0888*/ 	.word	0x05000032


	//----- nvinfo : EIATTR_COOP_GROUP_INSTR_OFFSETS
	.align		4
.L_156:
        /*088c*/ 	.byte	0x04, 0x28
        /*088e*/ 	.short	(.L_158 - .L_157)


	//   ....[0]....
.L_157:
        /*0890*/ 	.word	0x00000320


	//   ....[1]....
        /*0894*/ 	.word	0x00000430


	//   ....[2]....
        /*0898*/ 	.word	0x00000600


	//   ....[3]....
        /*089c*/ 	.word	0x00000670


	//   ....[4]....
        /*08a0*/ 	.word	0x00000690


	//   ....[5]....
        /*08a4*/ 	.word	0x000006a0


	//   ....[6]....
        /*08a8*/ 	.word	0x000006b0


	//   ....[7]....
        /*08ac*/ 	.word	0x000006c0


	//   ....[8]....
        /*08b0*/ 	.word	0x00000770


	//   ....[9]....
        /*08b4*/ 	.word	0x000007c0


	//   ....[10]....
        /*08b8*/ 	.word	0x00000800


	//   ....[11]....
        /*08bc*/ 	.word	0x00000830


	//   ....[12]....
        /*08c0*/ 	.word	0x00000840


	//   ....[13]....
        /*08c4*/ 	.word	0x00000860


	//   ....[14]....
        /*08c8*/ 	.word	0x00000890


	//   ....[15]....
        /*08cc*/ 	.word	0x000008d0


	//   ....[16]....
        /*08d0*/ 	.word	0x00000920


	//   ....[17]....
        /*08d4*/ 	.word	0x00000960


	//   ....[18]....
        /*08d8*/ 	.word	0x00000980


	//   ....[19]....
        /*08dc*/ 	.word	0x000009b0


	//   ....[20]....
        /*08e0*/ 	.word	0x000009e0


	//   ....[21]....
        /*08e4*/ 	.word	0x00000a00


	//   ....[22]....
        /*08e8*/ 	.word	0x00000a50


	//   ....[23]....
        /*08ec*/ 	.word	0x00000aa0


	//   ....[24]....
        /*08f0*/ 	.word	0x00000ae0


	//   ....[25]....
        /*08f4*/ 	.word	0x00000b00


	//   ....[26]....
        /*08f8*/ 	.word	0x00000b30


	//   ....[27]....
        /*08fc*/ 	.word	0x00000b60


	//   ....[28]....
        /*0900*/ 	.word	0x00000b80


	//   ....[29]....
        /*0904*/ 	.word	0x00000bb0


	//   ....[30]....
        /*0908*/ 	.word	0x00000c00


	//   ....[31]....
        /*090c*/ 	.word	0x00000c40


	//   ....[32]....
        /*0910*/ 	.word	0x00000c80


	//   ....[33]....
        /*0914*/ 	.word	0x00000cb0


	//   ....[34]....
        /*0918*/ 	.word	0x00000cf0


	//   ....[35]....
        /*091c*/ 	.word	0x00000d10


	//   ....[36]....
        /*0920*/ 	.word	0x00000d20


	//   ....[37]....
        /*0924*/ 	.word	0x00000ea0


	//   ....[38]....
        /*0928*/ 	.word	0x000013d0


	//   ....[39]....
        /*092c*/ 	.word	0x00001550


	//   ....[40]....
        /*0930*/ 	.word	0x00001580


	//   ....[41]....
        /*0934*/ 	.word	0x00001650


	//   ....[42]....
        /*0938*/ 	.word	0x00001690


	//   ....[43]....
        /*093c*/ 	.word	0x000017c0


	//   ....[44]....
        /*0940*/ 	.word	0x00003560


	//   ....[45]....
        /*0944*/ 	.word	0x00003670


	//   ....[46]....
        /*0948*/ 	.word	0x00003830


	//   ....[47]....
        /*094c*/ 	.word	0x000038a0


	//   ....[48]....
        /*0950*/ 	.word	0x000038b0


	//   ....[49]....
        /*0954*/ 	.word	0x000038c0


	//   ....[50]....
        /*0958*/ 	.word	0x000038d0


	//   ....[51]....
        /*095c*/ 	.word	0x000038e0


	//   ....[52]....
        /*0960*/ 	.word	0x000039c0


	//   ....[53]....
        /*0964*/ 	.word	0x00003a10


	//   ....[54]....
        /*0968*/ 	.word	0x00003a40


	//   ....[55]....
        /*096c*/ 	.word	0x00003a70


	//   ....[56]....
        /*0970*/ 	.word	0x00003a80


	//   ....[57]....
        /*0974*/ 	.word	0x00003ab0


	//   ....[58]....
        /*0978*/ 	.word	0x00003ae0


	//   ....[59]....
        /*097c*/ 	.word	0x00003b60


	//   ....[60]....
        /*0980*/ 	.word	0x00003b90


	//   ....[61]....
        /*0984*/ 	.word	0x00003bb0


	//   ....[62]....
        /*0988*/ 	.word	0x00003bd0


	//   ....[63]....
        /*098c*/ 	.word	0x00003c00


	//   ....[64]....
        /*0990*/ 	.word	0x00003c10


	//   ....[65]....
        /*0994*/ 	.word	0x00003c30


	//   ....[66]....
        /*0998*/ 	.word	0x00003c80


	//   ....[67]....
        /*099c*/ 	.word	0x00003d10


	//   ....[68]....
        /*09a0*/ 	.word	0x00003d30


	//   ....[69]....
        /*09a4*/ 	.word	0x00003d70


	//   ....[70]....
        /*09a8*/ 	.word	0x00003da0


	//   ....[71]....
        /*09ac*/ 	.word	0x00003dc0


	//   ....[72]....
        /*09b0*/ 	.word	0x00003df0


	//   ....[73]....
        /*09b4*/ 	.word	0x00003e10


	//   ....[74]....
        /*09b8*/ 	.word	0x00003e80


	//   ....[75]....
        /*09bc*/ 	.word	0x00003ea0


	//   ....[76]....
        /*09c0*/ 	.word	0x00003f10


	//   ....[77]....
        /*09c4*/ 	.word	0x00003f50


	//   ....[78]....
        /*09c8*/ 	.word	0x00003f70


	//   ....[79]....
        /*09cc*/ 	.word	0x00003f80


	//   ....[80]....
        /*09d0*/ 	.word	0x00003fa0


	//   ....[81]....
        /*09d4*/ 	.word	0x00004160


	//   ....[82]....
        /*09d8*/ 	.word	0x00004170


	//   ....[83]....
        /*09dc*/ 	.word	0x000047f0


	//   ....[84]....
        /*09e0*/ 	.word	0x00004820


	//   ....[85]....
        /*09e4*/ 	.word	0x00004940


	//   ....[86]....
        /*09e8*/ 	.word	0x000049d0


	//   ....[87]....
        /*09ec*/ 	.word	0x00004a00


	//   ....[88]....
        /*09f0*/ 	.word	0x00004f90


	//   ....[89]....
        /*09f4*/ 	.word	0x00005140


	//   ....[90]....
        /*09f8*/ 	.word	0x00005190


	//   ....[91]....
        /*09fc*/ 	.word	0x000051e0


	//   ....[92]....
        /*0a00*/ 	.word	0x000051f0


	//   ....[93]....
        /*0a04*/ 	.word	0x00005200


	//   ....[94]....
        /*0a08*/ 	.word	0x00005210


	//   ....[95]....
        /*0a0c*/ 	.word	0x00005220


	//   ....[96]....
        /*0a10*/ 	.word	0x00005230


	//   ....[97]....
        /*0a14*/ 	.word	0x00005370


	//   ....[98]....
        /*0a18*/ 	.word	0x000053c0


	//   ....[99]....
        /*0a1c*/ 	.word	0x000053d0


	//   ....[100]....
        /*0a20*/ 	.word	0x000053e0


	//   ....[101]....
        /*0a24*/ 	.word	0x000053f0


	//   ....[102]....
        /*0a28*/ 	.word	0x00005400


	//   ....[103]....
        /*0a2c*/ 	.word	0x00005410


	//   ....[104]....
        /*0a30*/ 	.word	0x00005560


	//   ....[105]....
        /*0a34*/ 	.word	0x000055b0


	//   ....[106]....
        /*0a38*/ 	.word	0x000055c0


	//   ....[107]....
        /*0a3c*/ 	.word	0x000055d0


	//   ....[108]....
        /*0a40*/ 	.word	0x000055e0


	//   ....[109]....
        /*0a44*/ 	.word	0x000055f0


	//   ....[110]....
        /*0a48*/ 	.word	0x00005600


	//   ....[111]....
        /*0a4c*/ 	.word	0x00005750


	//   ....[112]....
        /*0a50*/ 	.word	0x000057a0


	//   ....[113]....
        /*0a54*/ 	.word	0x000057b0


	//   ....[114]....
        /*0a58*/ 	.word	0x000057c0


	//   ....[115]....
        /*0a5c*/ 	.word	0x000057d0


	//   ....[116]....
        /*0a60*/ 	.word	0x000057e0


	//   ....[117]....
        /*0a64*/ 	.word	0x000057f0


	//   ....[118]....
        /*0a68*/ 	.word	0x00005940


	//   ....[119]....
        /*0a6c*/ 	.word	0x00005990


	//   ....[120]....
        /*0a70*/ 	.word	0x000059a0


	//   ....[121]....
        /*0a74*/ 	.word	0x000059b0


	//   ....[122]....
        /*0a78*/ 	.word	0x000059c0


	//   ....[123]....
        /*0a7c*/ 	.word	0x000059d0


	//   ....[124]....
        /*0a80*/ 	.word	0x000059e0


	//   ....[125]....
        /*0a84*/ 	.word	0x00005be0


	//   ....[126]....
        /*0a88*/ 	.word	0x00005cb0


	//   ....[127]....
        /*0a8c*/ 	.word	0x00005e40


	//   ....[128]....
        /*0a90*/ 	.word	0x00005e90


	//   ....[129]....
        /*0a94*/ 	.word	0x00005ee0


	//   ....[130]....
        /*0a98*/ 	.word	0x00005ef0


	//   ....[131]....
        /*0a9c*/ 	.word	0x00005f00


	//   ....[132]....
        /*0aa0*/ 	.word	0x00005f10


	//   ....[133]....
        /*0aa4*/ 	.word	0x00005f20


	//   ....[134]....
        /*0aa8*/ 	.word	0x00005f30


	//   ....[135]....
        /*0aac*/ 	.word	0x000060b0


	//   ....[136]....
        /*0ab0*/ 	.word	0x00006100


	//   ....[137]....
        /*0ab4*/ 	.word	0x00006110


	//   ....[138]....
        /*0ab8*/ 	.word	0x00006120


	//   ....[139]....
        /*0abc*/ 	.word	0x00006130


	//   ....[140]....
        /*0ac0*/ 	.word	0x00006140


	//   ....[141]....
        /*0ac4*/ 	.word	0x00006150


	//   ....[142]....
        /*0ac8*/ 	.word	0x000062d0


	//   ....[143]....
        /*0acc*/ 	.word	0x00006320


	//   ....[144]....
        /*0ad0*/ 	.word	0x00006330


	//   ....[145]....
        /*0ad4*/ 	.word	0x00006340


	//   ....[146]....
        /*0ad8*/ 	.word	0x00006350


	//   ....[147]....
        /*0adc*/ 	.word	0x00006360


	//   ....[148]....
        /*0ae0*/ 	.word	0x00006370


	//   ....[149]....
        /*0ae4*/ 	.word	0x000064f0


	//   ....[150]....
        /*0ae8*/ 	.word	0x00006540


	//   ....[151]....
        /*0aec*/ 	.word	0x00006550


	//   ....[152]....
        /*0af0*/ 	.word	0x00006560


	//   ....[153]....
        /*0af4*/ 	.word	0x00006570


	//   ....[154]....
        /*0af8*/ 	.word	0x00006580


	//   ....[155]....
        /*0afc*/ 	.word	0x00006590


	//   ....[156]....
        /*0b00*/ 	.word	0x00006720


	//   ....[157]....
        /*0b04*/ 	.word	0x00006770


	//   ....[158]....
        /*0b08*/ 	.word	0x00006780


	//   ....[159]....
        /*0b0c*/ 	.word	0x00006790


	//   ....[160]....
        /*0b10*/ 	.word	0x000067a0


	//   ....[161]....
        /*0b14*/ 	.word	0x000067b0


	//   ....[162]....
        /*0b18*/ 	.word	0x000067c0


	//   ....[163]....
        /*0b1c*/ 	.word	0x00006a20


	//   ....[164]....
        /*0b20*/ 	.word	0x00008ae0


	//   ....[165]....
        /*0b24*/ 	.word	0x00008bc0


	//   ....[166]....
        /*0b28*/ 	.word	0x00008e10


	//   ....[167]....
        /*0b2c*/ 	.word	0x00008e40


	//   ....[168]....
        /*0b30*/ 	.word	0x00008e50


	//   ....[169]....
        /*0b34*/ 	.word	0x00008e60


	//   ....[170]....
        /*0b38*/ 	.word	0x00008e80


	//   ....[171]....
        /*0b3c*/ 	.word	0x00008e90


	//   ....[172]....
        /*0b40*/ 	.word	0x00008f60


	//   ....[173]....
        /*0b44*/ 	.word	0x00008fb0


	//   ....[174]....
        /*0b48*/ 	.word	0x00008fe0


	//   ....[175]....
        /*0b4c*/ 	.word	0x00008ff0


	//   ....[176]....
        /*0b50*/ 	.word	0x00009000


	//   ....[177]....
        /*0b54*/ 	.word	0x00009010


	//   ....[178]....
        /*0b58*/ 	.word	0x00009020


	//   ....[179]....
        /*0b5c*/ 	.word	0x00009070


	//   ....[180]....
        /*0b60*/ 	.word	0x000090f0


	//   ....[181]....
        /*0b64*/ 	.word	0x00009110


	//   ....[182]....
        /*0b68*/ 	.word	0x00009130


	//   ....[183]....
        /*0b6c*/ 	.word	0x00009140


	//   ....[184]....
        /*0b70*/ 	.word	0x00009150


	//   ....[185]....
        /*0b74*/ 	.word	0x00009160


	//   ....[186]....
        /*0b78*/ 	.word	0x000091a0


	//   ....[187]....
        /*0b7c*/ 	.word	0x00009230


	//   ....[188]....
        /*0b80*/ 	.word	0x00009260


	//   ....[189]....
        /*0b84*/ 	.word	0x00009280


	//   ....[190]....
        /*0b88*/ 	.word	0x00009290


	//   ....[191]....
        /*0b8c*/ 	.word	0x000092a0


	//   ....[192]....
        /*0b90*/ 	.word	0x000092b0


	//   ....[193]....
        /*0b94*/ 	.word	0x000092d0


	//   ....[194]....
        /*0b98*/ 	.word	0x00009370


	//   ....[195]....
        /*0b9c*/ 	.word	0x000093a0


	//   ....[196]....
        /*0ba0*/ 	.word	0x000093d0


	//   ....[197]....
        /*0ba4*/ 	.word	0x000093e0


	//   ....[198]....
        /*0ba8*/ 	.word	0x000093f0


	//   ....[199]....
        /*0bac*/ 	.word	0x00009400


	//   ....[200]....
        /*0bb0*/ 	.word	0x00009410


	//   ....[201]....
        /*0bb4*/ 	.word	0x00009d30


	//   ....[202]....
        /*0bb8*/ 	.word	0x00009d40


	//   ....[203]....
        /*0bbc*/ 	.word	0x00009d50


	//   ....[204]....
        /*0bc0*/ 	.word	0x00009d60


	//   ....[205]....
        /*0bc4*/ 	.word	0x00009d90


	//   ....[206]....
        /*0bc8*/ 	.word	0x00009e70


	//   ....[207]....
        /*0bcc*/ 	.word	0x00009eb0


	//   ....[208]....
        /*0bd0*/ 	.word	0x0000be60


	//   ....[209]....
        /*0bd4*/ 	.word	0x0000bf40


	//   ....[210]....
        /*0bd8*/ 	.word	0x0000c1a0


	//   ....[211]....
        /*0bdc*/ 	.word	0x0000c1d0


	//   ....[212]....
        /*0be0*/ 	.word	0x0000c1f0


	//   ....[213]....
        /*0be4*/ 	.word	0x0000c210


	//   ....[214]....
        /*0be8*/ 	.word	0x0000c230


	//   ....[215]....
        /*0bec*/ 	.word	0x0000c240


	//   ....[216]....
        /*0bf0*/ 	.word	0x0000c2d0


	//   ....[217]....
        /*0bf4*/ 	.word	0x0000c340


	//   ....[218]....
        /*0bf8*/ 	.word	0x0000c360


	//   ....[219]....
        /*0bfc*/ 	.word	0x0000c390


	//   ....[220]....
        /*0c00*/ 	.word	0x0000c3a0


	//   ....[221]....
        /*0c04*/ 	.word	0x0000c3c0


	//   ....[222]....
        /*0c08*/ 	.word	0x0000c3d0


	//   ....[223]....
        /*0c0c*/ 	.word	0x0000c440


	//   ....[224]....
        /*0c10*/ 	.word	0x0000c4a0


	//   ....[225]....
        /*0c14*/ 	.word	0x0000c4d0


	//   ....[226]....
        /*0c18*/ 	.word	0x0000c4f0


	//   ....[227]....
        /*0c1c*/ 	.word	0x0000c510


	//   ....[228]....
        /*0c20*/ 	.word	0x0000c530


	//   ....[229]....
        /*0c24*/ 	.word	0x0000c540


	//   ....[230]....
        /*0c28*/ 	.word	0x0000c5b0


	//   ....[231]....
        /*0c2c*/ 	.word	0x0000c620


	//   ....[232]....
        /*0c30*/ 	.word	0x0000c650


	//   ....[233]....
        /*0c34*/ 	.word	0x0000c680


	//   ....[234]....
        /*0c38*/ 	.word	0x0000c690


	//   ....[235]....
        /*0c3c*/ 	.word	0x0000c6a0


	//   ....[236]....
        /*0c40*/ 	.word	0x0000c6b0


	//   ....[237]....
        /*0c44*/ 	.word	0x0000c6e0


	//   ....[238]....
        /*0c48*/ 	.word	0x0000c790


	//   ....[239]....
        /*0c4c*/ 	.word	0x0000c7c0


	//   ....[240]....
        /*0c50*/ 	.word	0x0000c7f0


	//   ....[241]....
        /*0c54*/ 	.word	0x0000c810


	//   ....[242]....
        /*0c58*/ 	.word	0x0000c820


	//   ....[243]....
        /*0c5c*/ 	.word	0x0000c830


	//   ....[244]....
        /*0c60*/ 	.word	0x0000c840


	//   ....[245]....
        /*0c64*/ 	.word	0x0000d220


	//   ....[246]....
        /*0c68*/ 	.word	0x0000d250


	//   ....[247]....
        /*0c6c*/ 	.word	0x0000d280


	//   ....[248]....
        /*0c70*/ 	.word	0x0000d2a0


	//   ....[249]....
        /*0c74*/ 	.word	0x0000d3c0


	//   ....[250]....
        /*0c78*/ 	.word	0x0000d410


	//   ....[251]....
        /*0c7c*/ 	.word	0x0000d440


	//   ....[252]....
        /*0c80*/ 	.word	0x0000d8b0


	//   ....[253]....
        /*0c84*/ 	.word	0x0000da60


	//   ....[254]....
        /*0c88*/ 	.word	0x0000dab0


	//   ....[255]....
        /*0c8c*/ 	.word	0x0000db00


	//   ....[0]....
        /*0c90*/ 	.word	0x0000db10


	//   ....[1]....
        /*0c94*/ 	.word	0x0000db20


	//   ....[2]....
        /*0c98*/ 	.word	0x0000db30


	//   ....[3]....
        /*0c9c*/ 	.word	0x0000db40


	//   ....[4]....
        /*0ca0*/ 	.word	0x0000db50


	//   ....[5]....
        /*0ca4*/ 	.word	0x0000dc90


	//   ....[6]....
        /*0ca8*/ 	.word	0x0000dce0


	//   ....[7]....
        /*0cac*/ 	.word	0x0000dcf0


	//   ....[8]....
        /*0cb0*/ 	.word	0x0000dd00


	//   ....[9]....
        /*0cb4*/ 	.word	0x0000dd10


	//   ....[10]....
        /*0cb8*/ 	.word	0x0000dd20


	//   ....[11]....
        /*0cbc*/ 	.word	0x0000dd30


	//   ....[12]....
        /*0cc0*/ 	.word	0x0000de90


	//   ....[13]....
        /*0cc4*/ 	.word	0x0000dee0


	//   ....[14]....
        /*0cc8*/ 	.word	0x0000def0


	//   ....[15]....
        /*0ccc*/ 	.word	0x0000df00


	//   ....[16]....
        /*0cd0*/ 	.word	0x0000df10


	//   ....[17]....
        /*0cd4*/ 	.word	0x0000df20


	//   ....[18]....
        /*0cd8*/ 	.word	0x0000df30


	//   ....[19]....
        /*0cdc*/ 	.word	0x0000e090


	//   ....[20]....
        /*0ce0*/ 	.word	0x0000e0e0


	//   ....[21]....
        /*0ce4*/ 	.word	0x0000e0f0


	//   ....[22]....
        /*0ce8*/ 	.word	0x0000e100


	//   ....[23]....
        /*0cec*/ 	.word	0x0000e110


	//   ....[24]....
        /*0cf0*/ 	.word	0x0000e120


	//   ....[25]....
        /*0cf4*/ 	.word	0x0000e130


	//   ....[26]....
        /*0cf8*/ 	.word	0x0000e2b0


	//   ....[27]....
        /*0cfc*/ 	.word	0x0000e300


	//   ....[28]....
        /*0d00*/ 	.word	0x0000e310


	//   ....[29]....
        /*0d04*/ 	.word	0x0000e320


	//   ....[30]....
        /*0d08*/ 	.word	0x0000e330


	//   ....[31]....
        /*0d0c*/ 	.word	0x0000e340


	//   ....[32]....
        /*0d10*/ 	.word	0x0000e350


	//   ....[33]....
        /*0d14*/ 	.word	0x0000e4f0


	//   ....[34]....
        /*0d18*/ 	.word	0x0000e5d0


	//   ....[35]....
        /*0d1c*/ 	.word	0x0000e770


	//   ....[36]....
        /*0d20*/ 	.word	0x0000e7c0


	//   ....[37]....
        /*0d24*/ 	.word	0x0000e810


	//   ....[38]....
        /*0d28*/ 	.word	0x0000e820


	//   ....[39]....
        /*0d2c*/ 	.word	0x0000e830


	//   ....[40]....
        /*0d30*/ 	.word	0x0000e840


	//   ....[41]....
        /*0d34*/ 	.word	0x0000e850


	//   ....[42]....
        /*0d38*/ 	.word	0x0000e860


	//   ....[43]....
        /*0d3c*/ 	.word	0x0000e9d0


	//   ....[44]....
        /*0d40*/ 	.word	0x0000ea20


	//   ....[45]....
        /*0d44*/ 	.word	0x0000ea30


	//   ....[46]....
        /*0d48*/ 	.word	0x0000ea40


	//   ....[47]....
        /*0d4c*/ 	.word	0x0000ea50


	//   ....[48]....
        /*0d50*/ 	.word	0x0000ea60


	//   ....[49]....
        /*0d54*/ 	.word	0x0000ea70


	//   ....[50]....
        /*0d58*/ 	.word	0x0000ebd0


	//   ....[51]....
        /*0d5c*/ 	.word	0x0000ec20


	//   ....[52]....
        /*0d60*/ 	.word	0x0000ec30


	//   ....[53]....
        /*0d64*/ 	.word	0x0000ec40


	//   ....[54]....
        /*0d68*/ 	.word	0x0000ec50


	//   ....[55]....
        /*0d6c*/ 	.word	0x0000ec60


	//   ....[56]....
        /*0d70*/ 	.word	0x0000ec70


	//   ....[57]....
        /*0d74*/ 	.word	0x0000ede0


	//   ....[58]....
        /*0d78*/ 	.word	0x0000ee30


	//   ....[59]....
        /*0d7c*/ 	.word	0x0000ee40


	//   ....[60]....
        /*0d80*/ 	.word	0x0000ee50


	//   ....[61]....
        /*0d84*/ 	.word	0x0000ee60


	//   ....[62]....
        /*0d88*/ 	.word	0x0000ee70


	//   ....[63]....
        /*0d8c*/ 	.word	0x0000ee80


	//   ....[64]....
        /*0d90*/ 	.word	0x0000eff0


	//   ....[65]....
        /*0d94*/ 	.word	0x0000f040


	//   ....[66]....
        /*0d98*/ 	.word	0x0000f050


	//   ....[67]....
        /*0d9c*/ 	.word	0x0000f060


	//   ....[68]....
        /*0da0*/ 	.word	0x0000f070


	//   ....[69]....
        /*0da4*/ 	.word	0x0000f080


	//   ....[70]....
        /*0da8*/ 	.word	0x0000f090


	//   ....[71]....
        /*0dac*/ 	.word	0x0000f2e0


	//   ....[72]....
        /*0db0*/ 	.word	0x00011040


	//   ....[73]....
        /*0db4*/ 	.word	0x000110e0


	//   ....[74]....
        /*0db8*/ 	.word	0x00011190


	//   ....[75]....
        /*0dbc*/ 	.word	0x00011210


	//   ....[76]....
        /*0dc0*/ 	.word	0x000112a0


	//   ....[77]....
        /*0dc4*/ 	.word	0x00011320


	//   ....[78]....
        /*0dc8*/ 	.word	0x00011370


	//   ....[79]....
        /*0dcc*/ 	.word	0x000113c0


	//   ....[80]....
        /*0dd0*/ 	.word	0x00011410


	//   ....[81]....
        /*0dd4*/ 	.word	0x00011460


	//   ....[82]....
        /*0dd8*/ 	.word	0x000114f0


	//   ....[83]....
        /*0ddc*/ 	.word	0x00011580


	//   ....[84]....
        /*0de0*/ 	.word	0x00011610


	//   ....[85]....
        /*0de4*/ 	.word	0x00011690


	//   ....[86]....
        /*0de8*/ 	.word	0x000116e0


	//   ....[87]....
        /*0dec*/ 	.word	0x00011730


	//   ....[88]....
        /*0df0*/ 	.word	0x00011780


	//   ....[89]....
        /*0df4*/ 	.word	0x000117d0


	//   ....[90]....
        /*0df8*/ 	.word	0x00011850


	//   ....[91]....
        /*0dfc*/ 	.word	0x000118e0


	//   ....[92]....
        /*0e00*/ 	.word	0x00011970


	//   ....[93]....
        /*0e04*/ 	.word	0x000119f0


	//   ....[94]....
        /*0e08*/ 	.word	0x00011a40


	//   ....[95]....
        /*0e0c*/ 	.word	0x00011a90


	//   ....[96]....
        /*0e10*/ 	.word	0x00011ae0


	//   ....[97]....
        /*0e14*/ 	.word	0x00011b30


	//   ....[98]....
        /*0e18*/ 	.word	0x00011bb0


	//   ....[99]....
        /*0e1c*/ 	.word	0x00011c40


	//   ....[100]....
        /*0e20*/ 	.word	0x00011cd0


	//   ....[101]....
        /*0e24*/ 	.word	0x00011d50


	//   ....[102]....
        /*0e28*/ 	.word	0x00011da0


	//   ....[103]....
        /*0e2c*/ 	.word	0x00011df0


	//   ....[104]....
        /*0e30*/ 	.word	0x00011e40


	//   ....[105]....
        /*0e34*/ 	.word	0x00011e90


	//   ....[106]....
        /*0e38*/ 	.word	0x00011f10


	//   ....[107]....
        /*0e3c*/ 	.word	0x00011fa0


	//   ....[108]....
        /*0e40*/ 	.word	0x00012030


	//   ....[109]....
        /*0e44*/ 	.word	0x000120b0


	//   ....[110]....
        /*0e48*/ 	.word	0x00012100


	//   ....[111]....
        /*0e4c*/ 	.word	0x00012150


	//   ....[112]....
        /*0e50*/ 	.word	0x000121a0


	//   ....[113]....
        /*0e54*/ 	.word	0x000121f0


	//   ....[114]....
        /*0e58*/ 	.word	0x00012270


	//   ....[115]....
        /*0e5c*/ 	.word	0x00012300


	//   ....[116]....
        /*0e60*/ 	.word	0x00012390


	//   ....[117]....
        /*0e64*/ 	.word	0x00012440


	//   ....[118]....
        /*0e68*/ 	.word	0x000124c0


	//   ....[119]....
        /*0e6c*/ 	.word	0x00012550


	//   ....[120]....
        /*0e70*/ 	.word	0x000125d0


	//   ....[121]....
        /*0e74*/ 	.word	0x00012620


	//   ....[122]....
        /*0e78*/ 	.word	0x00012670


	//   ....[123]....
        /*0e7c*/ 	.word	0x000126c0


	//   ....[124]....
        /*0e80*/ 	.word	0x00012710


	//   ....[125]....
        /*0e84*/ 	.word	0x000127a0


	//   ....[126]....
        /*0e88*/ 	.word	0x00012830


	//   ....[127]....
        /*0e8c*/ 	.word	0x000128c0


	//   ....[128]....
        /*0e90*/ 	.word	0x00012940


	//   ....[129]....
        /*0e94*/ 	.word	0x00012990


	//   ....[130]....
        /*0e98*/ 	.word	0x000129e0


	//   ....[131]....
        /*0e9c*/ 	.word	0x00012a30


	//   ....[132]....
        /*0ea0*/ 	.word	0x00012a80


	//   ....[133]....
        /*0ea4*/ 	.word	0x00012b10


	//   ....[134]....
        /*0ea8*/ 	.word	0x00012ba0


	//   ....[135]....
        /*0eac*/ 	.word	0x00012c30


	//   ....[136]....
        /*0eb0*/ 	.word	0x00012cb0


	//   ....[137]....
        /*0eb4*/ 	.word	0x00012d00


	//   ....[138]....
        /*0eb8*/ 	.word	0x00012d50


	//   ....[139]....
        /*0ebc*/ 	.word	0x00012da0


	//   ....[140]....
        /*0ec0*/ 	.word	0x00012df0


	//   ....[141]....
        /*0ec4*/ 	.word	0x00012e80


	//   ....[142]....
        /*0ec8*/ 	.word	0x00012f10


	//   ....[143]....
        /*0ecc*/ 	.word	0x00012fa0


	//   ....[144]....
        /*0ed0*/ 	.word	0x00013020


	//   ....[145]....
        /*0ed4*/ 	.word	0x00013070


	//   ....[146]....
        /*0ed8*/ 	.word	0x000130c0


	//   ....[147]....
        /*0edc*/ 	.word	0x00013110


	//   ....[148]....
        /*0ee0*/ 	.word	0x00013160


	//   ....[149]....
        /*0ee4*/ 	.word	0x000131f0


	//   ....[150]....
        /*0ee8*/ 	.word	0x00013280


	//   ....[151]....
        /*0eec*/ 	.word	0x00013310


	//   ....[152]....
        /*0ef0*/ 	.word	0x00013390


	//   ....[153]....
        /*0ef4*/ 	.word	0x000133e0


	//   ....[154]....
        /*0ef8*/ 	.word	0x00013430


	//   ....[155]....
        /*0efc*/ 	.word	0x00013480


	//   ....[156]....
        /*0f00*/ 	.word	0x000134d0


	//   ....[157]....
        /*0f04*/ 	.word	0x00013550


	//   ....[158]....
        /*0f08*/ 	.word	0x000135e0


	//   ....[159]....
        /*0f0c*/ 	.word	0x00013670


	//   ....[160]....
        /*0f10*/ 	.word	0x00013720


	//   ....[161]....
        /*0f14*/ 	.word	0x000137a0


	//   ....[162]....
        /*0f18*/ 	.word	0x00013830


	//   ....[163]....
        /*0f1c*/ 	.word	0x000138b0


	//   ....[164]....
        /*0f20*/ 	.word	0x00013900


	//   ....[165]....
        /*0f24*/ 	.word	0x00013950


	//   ....[166]....
        /*0f28*/ 	.word	0x000139a0


	//   ....[167]....
        /*0f2c*/ 	.word	0x000139f0


	//   ....[168]....
        /*0f30*/ 	.word	0x00013a70


	//   ....[169]....
        /*0f34*/ 	.word	0x00013b00


	//   ....[170]....
        /*0f38*/ 	.word	0x00013b90


	//   ....[171]....
        /*0f3c*/ 	.word	0x00013c10


	//   ....[172]....
        /*0f40*/ 	.word	0x00013c60


	//   ....[173]....
        /*0f44*/ 	.word	0x00013cb0


	//   ....[174]....
        /*0f48*/ 	.word	0x00013d00


	//   ....[175]....
        /*0f4c*/ 	.word	0x00013d50


	//   ....[176]....
        /*0f50*/ 	.word	0x00013dd0


	//   ....[177]....
        /*0f54*/ 	.word	0x00013e60


	//   ....[178]....
        /*0f58*/ 	.word	0x00013ef0


	//   ....[179]....
        /*0f5c*/ 	.word	0x00013f70


	//   ....[180]....
        /*0f60*/ 	.word	0x00013fc0


	//   ....[181]....
        /*0f64*/ 	.word	0x00014010


	//   ....[182]....
        /*0f68*/ 	.word	0x00014060


	//   ....[183]....
        /*0f6c*/ 	.word	0x000140b0


	//   ....[184]....
        /*0f70*/ 	.word	0x00014130


	//   ....[185]....
        /*0f74*/ 	.word	0x000141c0


	//   ....[186]....
        /*0f78*/ 	.word	0x00014250


	//   ....[187]....
        /*0f7c*/ 	.word	0x000142d0


	//   ....[188]....
        /*0f80*/ 	.word	0x00014320


	//   ....[189]....
        /*0f84*/ 	.word	0x00014370


	//   ....[190]....
        /*0f88*/ 	.word	0x000143c0


	//   ....[191]....
        /*0f8c*/ 	.word	0x00014410


	//   ....[192]....
        /*0f90*/ 	.word	0x000144a0


	//   ....[193]....
        /*0f94*/ 	.word	0x00014530


	//   ....[194]....
        /*0f98*/ 	.word	0x000145c0


	//   ....[195]....
        /*0f9c*/ 	.word	0x00014640


	//   ....[196]....
        /*0fa0*/ 	.word	0x00014690


	//   ....[197]....
        /*0fa4*/ 	.word	0x000146e0


	//   ....[198]....
        /*0fa8*/ 	.word	0x00014730


	//   ....[199]....
        /*0fac*/ 	.word	0x00014780


	//   ....[200]....
        /*0fb0*/ 	.word	0x000147f0


	//   ....[201]....
        /*0fb4*/ 	.word	0x00014870


	//   ....[202]....
        /*0fb8*/ 	.word	0x000148f0


	//   ....[203]....
        /*0fbc*/ 	.word	0x000149a0


	//   ....[204]....
        /*0fc0*/ 	.word	0x00014a20


	//   ....[205]....
        /*0fc4*/ 	.word	0x00014ab0


	//   ....[206]....
        /*0fc8*/ 	.word	0x00014b30


	//   ....[207]....
        /*0fcc*/ 	.word	0x00014b80


	//   ....[208]....
        /*0fd0*/ 	.word	0x00014bd0


	//   ....[209]....
        /*0fd4*/ 	.word	0x00014c20


	//   ....[210]....
        /*0fd8*/ 	.word	0x00014c70


	//   ....[211]....
        /*0fdc*/ 	.word	0x00014d00


	//   ....[212]....
        /*0fe0*/ 	.word	0x00014d90


	//   ....[213]....
        /*0fe4*/ 	.word	0x00014e20


	//   ....[214]....
        /*0fe8*/ 	.word	0x00014ea0


	//   ....[215]....
        /*0fec*/ 	.word	0x00014ef0


	//   ....[216]....
        /*0ff0*/ 	.word	0x00014f40


	//   ....[217]....
        /*0ff4*/ 	.word	0x00014f90


	//   ....[218]....
        /*0ff8*/ 	.word	0x00014fe0


	//   ....[219]....
        /*0ffc*/ 	.word	0x00015070


	//   ....[220]....
        /*1000*/ 	.word	0x00015100


	//   ....[221]....
        /*1004*/ 	.word	0x00015190


	//   ....[222]....
        /*1008*/ 	.word	0x00015210


	//   ....[223]....
        /*100c*/ 	.word	0x00015260


	//   ....[224]....
        /*1010*/ 	.word	0x000152b0


	//   ....[225]....
        /*1014*/ 	.word	0x00015300


	//   ....[226]....
        /*1018*/ 	.word	0x00015350


	//   ....[227]....
        /*101c*/ 	.word	0x000153e0


	//   ....[228]....
        /*1020*/ 	.word	0x00015470


	//   ....[229]....
        /*1024*/ 	.word	0x00015500


	//   ....[230]....
        /*1028*/ 	.word	0x00015580


	//   ....[231]....
        /*102c*/ 	.word	0x000155d0


	//   ....[232]....
        /*1030*/ 	.word	0x00015620


	//   ....[233]....
        /*1034*/ 	.word	0x00015670


	//   ....[234]....
        /*1038*/ 	.word	0x000156c0


	//   ....[235]....
        /*103c*/ 	.word	0x00015750


	//   ....[236]....
        /*1040*/ 	.word	0x000157e0


	//   ....[237]....
        /*1044*/ 	.word	0x00015870


	//   ....[238]....
        /*1048*/ 	.word	0x000158f0


	//   ....[239]....
        /*104c*/ 	.word	0x00015940


	//   ....[240]....
        /*1050*/ 	.word	0x00015990


	//   ....[241]....
        /*1054*/ 	.word	0x000159e0


	//   ....[242]....
        /*1058*/ 	.word	0x00015a30


	//   ....[243]....
        /*105c*/ 	.word	0x00015aa0


	//----- nvinfo : EIATTR_VRC_CTA_INIT_COUNT
	.align		4
.L_158:
        /*1060*/ 	.byte	0x02, 0x4a
	.zero		1
	.zero		1


	//----- nvinfo : EIATTR_EXIT_INSTR_OFFSETS
	.align		4
        /*1064*/ 	.byte	0x04, 0x1c
        /*1066*/ 	.short	(.L_160 - .L_159)


	//   ....[0]....
.L_159:
        /*1068*/ 	.word	0x00001eb0


	//   ....[1]....
        /*106c*/ 	.word	0x00002170


	//   ....[2]....
        /*1070*/ 	.word	0x00002ef0


	//   ....[3]....
        /*1074*/ 	.word	0x000030c0


	//   ....[4]....
        /*1078*/ 	.word	0x00003200


	//   ....[5]....
        /*107c*/ 	.word	0x00003290


	//   ....[6]....
        /*1080*/ 	.word	0x00007270


	//   ....[7]....
        /*1084*/ 	.word	0x000074f0


	//   ....[8]....
        /*1088*/ 	.word	0x00008290


	//   ....[9]....
        /*108c*/ 	.word	0x00008480


	//   ....[10]....
        /*1090*/ 	.word	0x000085c0


	//   ....[11]....
        /*1094*/ 	.word	0x00008650


	//   ....[12]....
        /*1098*/ 	.word	0x00008670


	//   ....[13]....
        /*109c*/ 	.word	0x0000b910


	//   ....[14]....
        /*10a0*/ 	.word	0x0000b9f0


	//   ....[15]....
        /*10a4*/ 	.word	0x00010f10


	//   ....[16]....
        /*10a8*/ 	.word	0x00010ff0


	//----- nvinfo : EIATTR_MAX_THREADS
	.align		4
.L_160:
        /*10ac*/ 	.byte	0x04, 0x05
        /*10ae*/ 	.short	(.L_162 - .L_161)
.L_161:
        /*10b0*/ 	.word	0x00000100
        /*10b4*/ 	.word	0x00000001
        /*10b8*/ 	.word	0x00000001


	//----- nvinfo : EIATTR_CRS_STACK_SIZE
	.align		4
.L_162:
        /*10bc*/ 	.byte	0x04, 0x1e
        /*10be*/ 	.short	(.L_164 - .L_163)
.L_163:
        /*10c0*/ 	.word	0x00000000


	//----- nvinfo : EIATTR_CBANK_PARAM_SIZE
	.align		4
.L_164:
        /*10c4*/ 	.byte	0x03, 0x19
        /*10c6*/ 	.short	0x004c


	//----- nvinfo : EIATTR_PARAM_CBANK
	.align		4
        /*10c8*/ 	.byte	0x04, 0x0a
        /*10ca*/ 	.short	(.L_166 - .L_165)
	.align		4
.L_165:
        /*10cc*/ 	.word	index@(.nv.constant0._ZN6thrust24THRUST_300001_SM_1000_NS8cuda_cub4core6detail13_kernel_agentINS1_15__reduce_by_key16ReduceByKeyAgentINS0_10device_ptrIiEENS7_I5VoxelEES8_SA_N4cuda3std3__48equal_toIiEENSD_4plusIS9_EEPiiEEJS8_SA_S8_SA_SI_N3cub18CUB_300001_SM_100024ReduceByKeyScanTileStateIS9_iLb0EEESF_SH_iiEEEvDpT0_)
        /*10d0*/ 	.short	0x0380
        /*10d2*/ 	.short	0x004c


	//----- nvinfo : EIATTR_SW_WAR
	.align		4
.L_166:
        /*10d4*/ 	.byte	0x04, 0x36
        /*10d6*/ 	.short	(.L_168 - .L_167)
.L_167:
        /*10d8*/ 	.word	0x00000008
.L_168:


//--------------------- .nv.info._ZN6thrust24THRUST_300001_SM_1000_NS8cuda_cub4core6detail13_kernel_agentINS1_15__reduce_by_key9InitAgentIN3cub18CUB_300001_SM_100024ReduceByKeyScanTileStateI5VoxeliLb0EEEiPiEEJSB_iSC_EEEvDpT0_ --------------------------
	.section	.nv.info._ZN6thrust24THRUST_300001_SM_1000_NS8cuda_cub4core6detail13_kernel_agentINS1_15__reduce_by_key9InitAgentIN3cub18CUB_300001_SM_100024ReduceByKeyScanTileStateI5VoxeliLb0EEEiPiEEJSB_iSC_EEEvDpT0_,"",@"SHT_CUDA_INFO"
	.sectionflags	@""
	.align	4


	//----- nvinfo : EIATTR_CUDA_API_VERSION
	.align		4
        /*0000*/ 	.byte	0x04, 0x37
        /*0002*/ 	.short	(.L_170 - .L_169)
.L_169:
        /*0004*/ 	.word	0x00000082


	//----- nvinfo : EIATTR_KPARAM_INFO
	.align		4
.L_170:
        /*0008*/ 	.byte	0x04, 0x17
        /*000a*/ 	.short	(.L_172 - .L_171)
.L_171:
        /*000c*/ 	.word	0x00000000
        /*0010*/ 	.short	0x0002
        /*0012*/ 	.short	0x0020
        /*0014*/ 	.byte	0x00, 0xf5, 0x21, 0x00


	//----- nvinfo : EIATTR_KPARAM_INFO
	.align		4
.L_172:
        /*0018*/ 	.byte	0x04, 0x17
        /*001a*/ 	.short	(.L_174 - .L_173)
.L_173:
        /*001c*/ 	.word	0x00000000
        /*0020*/ 	.short	0x0001
        /*0022*/ 	.short	0x0018
        /*0024*/ 	.byte	0x00, 0xf0, 0x11, 0x00


	//----- nvinfo : EIATTR_KPARAM_INFO
	.align		4
.L_174:
        /*0028*/ 	.byte	0x04, 0x17
        /*002a*/ 	.short	(.L_176 - .L_175)
.L_175:
        /*002c*/ 	.word	0x00000000
        /*0030*/ 	.short	0x0000
        /*0032*/ 	.short	0x0000
        /*0034*/ 	.byte	0x00, 0xf0, 0x61, 0x00


	//----- nvinfo : EIATTR_SPARSE_MMA_MASK
	.align		4
.L_176:
        /*0038*/ 	.byte	0x03, 0x50
        /*003a*/ 	.short	0x0000


	//----- nvinfo : EIATTR_MAXREG_COUNT
	.align		4
        /*003c*/ 	.byte	0x03, 0x1b
        /*003e*/ 	.short	0x00ff


	//----- nvinfo : EIATTR_MERCURY_ISA_VERSION
	.align		4
        /*0040*/ 	.byte	0x03, 0x5f
        /*0042*/ 	.short	0x0101


	//----- nvinfo : EIATTR_VRC_CTA_INIT_COUNT
	.align		4
        /*0044*/ 	.byte	0x02, 0x4a
	.zero		1
	.zero		1


	//----- nvinfo : EIATTR_EXIT_INSTR_OFFSETS
	.align		4
        /*0048*/ 	.byte	0x04, 0x1c
        /*004a*/ 	.short	(.L_178 - .L_177)


	//   ....[0]....
.L_177:
        /*004c*/ 	.word	0x00000120


	//   ....[1]....
        /*0050*/ 	.word	0x00000150


	//----- nvinfo : EIATTR_MAX_THREADS
	.align		4
.L_178:
        /*0054*/ 	.byte	0x04, 0x05
        /*0056*/ 	.short	(.L_180 - .L_179)
.L_179:
        /*0058*/ 	.word	0x00000080
        /*005c*/ 	.word	0x00000001
        /*0060*/ 	.word	0x00000001


	//----- nvinfo : EIATTR_CBANK_PARAM_SIZE
	.align		4
.L_180:
        /*0064*/ 	.byte	0x03, 0x19
        /*0066*/ 	.short	0x0028


	//----- nvinfo : EIATTR_PARAM_CBANK
	.align		4
        /*0068*/ 	.byte	0x04, 0x0a
        /*006a*/ 	.short	(.L_182 - .L_181)
	.align		4
.L_181:
        /*006c*/ 	.word	index@(.nv.constant0._ZN6thrust24THRUST_300001_SM_1000_NS8cuda_cub4core6detail13_kernel_agentINS1_15__reduce_by_key9InitAgentIN3cub18CUB_300001_SM_100024ReduceByKeyScanTileStateI5VoxeliLb0EEEiPiEEJSB_iSC_EEEvDpT0_)
        /*0070*/ 	.short	0x0380
        /*0072*/ 	.short	0x0028


	//----- nvinfo : EIATTR_SW_WAR
	.align		4
.L_182:
        /*0074*/ 	.byte	0x04, 0x36
        /*0076*/ 	.short	(.L_184 - .L_183)
.L_183:
        /*0078*/ 	.word	0x00000008
.L_184:


//--------------------- .nv.callgraph             --------------------------
	.section	.nv.callgraph,"",@"SHT_CUDA_CALLGRAPH"
	.align	4
	.sectionentsize	8
	.align		4
        /*0000*/ 	.word	0x00000000
	.align		4
        /*0004*/ 	.word	0xffffffff
	.align		4
        /*0008*/ 	.word	0x00000000
	.align		4
        /*000c*/ 	.word	0xfffffffe
	.align		4
        /*0010*/ 	.word	0x00000000
	.align		4
        /*0014*/ 	.word	0xfffffffd
	.align		4
        /*0018*/ 	.word	0x00000000
	.align		4
        /*001c*/ 	.word	0xfffffffc


//--------------------- .nv.constant4             --------------------------
	.section	.nv.constant4,"a",@progbits
	.align	8
	.align		8
.nv.constant4:
        /*0000*/ 	.dword	_ZN34_INTERNAL_2d245adc_4_k_cu_45fdf2944cuda3std3__45__cpo5beginE
	.align		8
        /*0008*/ 	.dword	_ZN34_INTERNAL_2d245adc_4_k_cu_45fdf2944cuda3std3__45__cpo3endE
	.align		8
        /*0010*/ 	.dword	_ZN34_INTERNAL_2d245adc_4_k_cu_45fdf2944cuda3std3__45__cpo6cbeginE
	.align		8
        /*0018*/ 	.dword	_ZN34_INTERNAL_2d245adc_4_k_cu_45fdf2944cuda3std3__45__cpo4cendE
	.align		8
        /*0020*/ 	.dword	_ZN34_INTERNAL_2d245adc_4_k_cu_45fdf2944cuda3std3__45__cpo6rbeginE
	.align		8
        /*0028*/ 	.dword	_ZN34_INTERNAL_2d245adc_4_k_cu_45fdf2944cuda3std3__45__cpo4rendE
	.align		8
        /*0030*/ 	.dword	_ZN34_INTERNAL_2d245adc_4_k_cu_45fdf2944cuda3std3__45__cpo7crbeginE
	.align		8
        /*0038*/ 	.dword	_ZN34_INTERNAL_2d245adc_4_k_cu_45fdf2944cuda3std3__45__cpo5crendE
	.align		8
        /*0040*/ 	.dword	_ZN34_INTERNAL_2d245adc_4_k_cu_45fdf2944cuda3std3__436_GLOBAL__N__2d245adc_4_k_cu_45fdf2946ignoreE
	.align		8
        /*0048*/ 	.dword	_ZN34_INTERNAL_2d245adc_4_k_cu_45fdf2944cuda3std3__419piecewise_constructE
	.align		8
        /*0050*/ 	.dword	_ZN34_INTERNAL_2d245adc_4_k_cu_45fdf2944cuda3std3__48in_placeE
	.align		8
        /*0058*/ 	.dword	_ZN34_INTERNAL_2d245adc_4_k_cu_45fdf2944cuda3std3__420unreachable_sentinelE
	.align		8
        /*0060*/ 	.dword	_ZN34_INTERNAL_2d245adc_4_k_cu_45fdf2944cuda3std3__47nulloptE
	.align		8
        /*0068*/ 	.dword	_ZN34_INTERNAL_2d245adc_4_k_cu_45fdf2944cuda3std3__48unexpectE
	.align		8
        /*0070*/ 	.dword	_ZN34_INTERNAL_2d245adc_4_k_cu_45fdf2944cuda3std6ranges3__45__cpo4swapE
	.align		8
        /*0078*/ 	.dword	_ZN34_INTERNAL_2d245adc_4_k_cu_45fdf2944cuda3std6ranges3__45__cpo9iter_moveE
	.align		8
        /*0080*/ 	.dword	_ZN34_INTERNAL_2d245adc_4_k_cu_45fdf2944cuda3std6ranges3__45__cpo5beginE
	.align		8
        /*0088*/ 	.dword	_ZN34_INTERNAL_2d245adc_4_k_cu_45fdf2944cuda3std6ranges3__45__cpo3endE
	.align		8
        /*0090*/ 	.dword	_ZN34_INTERNAL_2d245adc_4_k_cu_45fdf2944cuda3std6ranges3__45__cpo6cbeginE
	.align		8
        /*0098*/ 	.dword	_ZN34_INTERNAL_2d245adc_4_k_cu_45fdf2944cuda3std6ranges3__45__cpo4cendE
	.align		8
        /*00a0*/ 	.dword	_ZN34_INTERNAL_2d245adc_4_k_cu_45fdf2944cuda3std6ranges3__45__cpo7advanceE
	.align		8
        /*00a8*/ 	.dword	_ZN34_INTERNAL_2d245adc_4_k_cu_45fdf2944cuda3std6ranges3__45__cpo9iter_swapE
	.align		8
        /*00b0*/ 	.dword	_ZN34_INTERNAL_2d245adc_4_k_cu_45fdf2944cuda3std6ranges3__45__cpo4nextE
	.align		8
        /*00b8*/ 	.dword	_ZN34_INTERNAL_2d245adc_4_k_cu_45fdf2944cuda3std6ranges3__45__cpo4prevE
	.align		8
        /*00c0*/ 	.dword	_ZN34_INTERNAL_2d245adc_4_k_cu_45fdf2944cuda3std6ranges3__45__cpo4dataE
	.align		8
        /*00c8*/ 	.dword	_ZN34_INTERNAL_2d245adc_4_k_cu_45fdf2944cuda3std6ranges3__45__cpo5cdataE
	.align		8
        /*00d0*/ 	.dword	_ZN34_INTERNAL_2d245adc_4_k_cu_45fdf2944cuda3std6ranges3__45__cpo4sizeE
	.align		8
        /*00d8*/ 	.dword	_ZN34_INTERNAL_2d245adc_4_k_cu_45fdf2944cuda3std6ranges3__45__cpo5ssizeE
	.align		8
        /*00e0*/ 	.dword	_ZN34_INTERNAL_2d245adc_4_k_cu_45fdf2944cuda3std6ranges3__45__cpo8distanceE
	.align		8
        /*00e8*/ 	.dword	_ZN34_INTERNAL_2d245adc_4_k_cu_45fdf2946thrust24THRUST_300001_SM_1000_NS8cuda_cub3parE
	.align		8
        /*00f0*/ 	.dword	_ZN34_INTERNAL_2d245adc_4_k_cu_45fdf2946thrust24THRUST_300001_SM_1000_NS8cuda_cub10par_nosyncE
	.align		8
        /*00f8*/ 	.dword	_ZN34_INTERNAL_2d245adc_4_k_cu_45fdf2946thrust24THRUST_300001_SM_1000_NS6system6detail10sequential3seqE
	.align		8
        /*0100*/ 	.dword	_ZN34_INTERNAL_2d245adc_4_k_cu_45fdf2946thrust24THRUST_300001_SM_1000_NS6system3cpp3parE
	.align		8
        /*0108*/ 	.dword	_ZN34_INTERNAL_2d245adc_4_k_cu_45fdf2946thrust24THRUST_300001_SM_1000_NS12placeholders2_1E
	.align		8
        /*0110*/ 	.dword	_ZN34_INTERNAL_2d245adc_4_k_cu_45fdf2946thrust24THRUST_300001_SM_1000_NS12placeholders2_2E
	.align		8
        /*0118*/ 	.dword	_ZN34_INTERNAL_2d245adc_4_k_cu_45fdf2946thrust24THRUST_300001_SM_1000_NS12placeholders2_3E
	.align		8
        /*0120*/ 	.dword	_ZN34_INTERNAL_2d245adc_4_k_cu_45fdf2946thrust24THRUST_300001_SM_1000_NS12placeholders2_4E
	.align		8
        /*0128*/ 	.dword	_ZN34_INTERNAL_2d245adc_4_k_cu_45fdf2946thrust24THRUST_300001_SM_1000_NS12placeholders2_5E
	.align		8
        /*0130*/ 	.dword	_ZN34_INTERNAL_2d245adc_4_k_cu_45fdf2946thrust24THRUST_300001_SM_1000_NS12placeholders2_6E
	.align		8
        /*0138*/ 	.dword	_ZN34_INTERNAL_2d245adc_4_k_cu_45fdf2946thrust24THRUST_300001_SM_1000_NS12placeholders2_7E
	.align		8
        /*0140*/ 	.dword	_ZN34_INTERNAL_2d245adc_4_k_cu_45fdf2946thrust24THRUST_300001_SM_1000_NS12placeholders2_8E
	.align		8
        /*0148*/ 	.dword	_ZN34_INTERNAL_2d245adc_4_k_cu_45fdf2946thrust24THRUST_300001_SM_1000_NS12placeholders2_9E
	.align		8
        /*0150*/ 	.dword	_ZN34_INTERNAL_2d245adc_4_k_cu_45fdf2946thrust24THRUST_300001_SM_1000_NS12placeholders3_10E
	.align		8
        /*0158*/ 	.dword	_ZN34_INTERNAL_2d245adc_4_k_cu_45fdf2946thrust24THRUST_300001_SM_1000_NS3seqE
	.align		8
        /*0160*/ 	.dword	_ZN34_INTERNAL_2d245adc_4_k_cu_45fdf2946thrust24THRUST_300001_SM_1000_NS6deviceE


//--------------------- .text._ZN3cub18CUB_300001_SM_10006detail11EmptyKernelIvEEvv --------------------------
	.section	.text._ZN3cub18CUB_300001_SM_10006detail11EmptyKernelIvEEvv,"ax",@progbits
	.align	128
        .global         _ZN3cub18CUB_300001_SM_10006detail11EmptyKernelIvEEvv
        .type           _ZN3cub18CUB_300001_SM_10006detail11EmptyKernelIvEEvv,@function
        .size           _ZN3cub18CUB_300001_SM_10006detail11EmptyKernelIvEEvv,(.L_x_911 - _ZN3cub18CUB_300001_SM_10006detail11EmptyKernelIvEEvv)
        .other          _ZN3cub18CUB_300001_SM_10006detail11EmptyKernelIvEEvv,@"STO_CUDA_ENTRY STV_DEFAULT"
_ZN3cub18CUB_300001_SM_10006detail11EmptyKernelIvEEvv:
.text._ZN3cub18CUB_300001_SM_10006detail11EmptyKernelIvEEvv:
[----:B------:R-:W-:Y:S01]  /*0000*/  LDC R1, c[0x0][0x37c] ;  /* 0x0000df00ff017b82 */ /* 0x000fe20000000800 */
[----:B------:R-:W-:Y:S05]  /*0010*/  EXIT ;  /* 0x000000000000794d */ /* 0x000fea0003800000 */
.L_x_0:
[----:B------:R-:W-:-:S00]  /*0020*/  BRA `(.L_x_0) ;  /* 0xfffffffc00fc7947 */ /* 0x000fc0000383ffff */
[----:B------:R-:W-:-:S00]  /*0030*/  NOP ;  /* 0x0000000000007918 */ /* 0x000fc00000000000 */
        /* <DEDUP_REMOVED lines=12> */
.L_x_911:


//--------------------- .text._ZN6thrust24THRUST_300001_SM_1000_NS8cuda_cub4core6detail13_kernel_agentINS1_15__reduce_by_key16ReduceByKeyAgentINS0_10device_ptrIiEENS7_I5VoxelEES8_SA_N4cuda3std3__48equal_toIiEENSD_4plusIS9_EEPllEEJS8_SA_S8_SA_SI_N3cub18CUB_300001_SM_100024ReduceByKeyScanTileStateIS9_lLb0EEESF_SH_llEEEvDpT0_ --------------------------
	.section	.text._ZN6thrust24THRUST_300001_SM_1000_NS8cuda_cub4core6detail13_kernel_agentINS1_15__reduce_by_key16ReduceByKeyAgentINS0_10device_ptrIiEENS7_I5VoxelEES8_SA_N4cuda3std3__48equal_toIiEENSD_4plusIS9_EEPllEEJS8_SA_S8_SA_SI_N3cub18CUB_300001_SM_100024ReduceByKeyScanTileStateIS9_lLb0EEESF_SH_llEEEvDpT0_,"ax",@progbits
	.align	128
        .global         _ZN6thrust24THRUST_300001_SM_1000_NS8cuda_cub4core6detail13_kernel_agentINS1_15__reduce_by_key16ReduceByKeyAgentINS0_10device_ptrIiEENS7_I5VoxelEES8_SA_N4cuda3std3__48equal_toIiEENSD_4plusIS9_EEPllEEJS8_SA_S8_SA_SI_N3cub18CUB_300001_SM_100024ReduceByKeyScanTileStateIS9_lLb0EEESF_SH_llEEEvDpT0_
        .type           _ZN6thrust24THRUST_300001_SM_1000_NS8cuda_cub4core6detail13_kernel_agentINS1_15__reduce_by_key16ReduceByKeyAgentINS0_10device_ptrIiEENS7_I5VoxelEES8_SA_N4cuda3std3__48equal_toIiEENSD_4plusIS9_EEPllEEJS8_SA_S8_SA_SI_N3cub18CUB_300001_SM_100024ReduceByKeyScanTileStateIS9_lLb0EEESF_SH_llEEEvDpT0_,@function
        .size           _ZN6thrust24THRUST_300001_SM_1000_NS8cuda_cub4core6detail13_kernel_agentINS1_15__reduce_by_key16ReduceByKeyAgentINS0_10device_ptrIiEENS7_I5VoxelEES8_SA_N4cuda3std3__48equal_toIiEENSD_4plusIS9_EEPllEEJS8_SA_S8_SA_SI_N3cub18CUB_300001_SM_100024ReduceByKeyScanTileStateIS9_lLb0EEESF_SH_llEEEvDpT0_,(.L_x_912 - _ZN6thrust24THRUST_300001_SM_1000_NS8cuda_cub4core6detail13_kernel_agentINS1_15__reduce_by_key16ReduceByKeyAgentINS0_10device_ptrIiEENS7_I5VoxelEES8_SA_N4cuda3std3__48equal_toIiEENSD_4plusIS9_EEPllEEJS8_SA_S8_SA_SI_N3cub18CUB_300001_SM_100024ReduceByKeyScanTileStateIS9_lLb0EEESF_SH_llEEEvDpT0_)
        .other          _ZN6thrust24THRUST_300001_SM_1000_NS8cuda_cub4core6detail13_kernel_agentINS1_15__reduce_by_key16ReduceByKeyAgentINS0_10device_ptrIiEENS7_I5VoxelEES8_SA_N4cuda3std3__48equal_toIiEENSD_4plusIS9_EEPllEEJS8_SA_S8_SA_SI_N3cub18CUB_300001_SM_100024ReduceByKeyScanTileStateIS9_lLb0EEESF_SH_llEEEvDpT0_,@"STO_CUDA_ENTRY STV_DEFAULT"
_ZN6thrust24THRUST_300001_SM_1000_NS8cuda_cub4core6detail13_kernel_agentINS1_15__reduce_by_key16ReduceByKeyAgentINS0_10device_ptrIiEENS7_I5VoxelEES8_SA_N4cuda3std3__48equal_toIiEENSD_4plusIS9_EEPllEEJS8_SA_S8_SA_SI_N3cub18CUB_300001_SM_100024ReduceByKeyScanTileStateIS9_lLb0EEESF_SH_llEEEvDpT0_:
.text._ZN6thrust24THRUST_300001_SM_1000_NS8cuda_cub4core6detail13_kernel_agentINS1_15__reduce_by_key16ReduceByKeyAgentINS0_10device_ptrIiEENS7_I5VoxelEES8_SA_N4cuda3std3__48equal_toIiEENSD_4plusIS9_EEPllEEJS8_SA_S8_SA_SI_N3cub18CUB_300001_SM_100024ReduceByKeyScanTileStateIS9_lLb0EEESF_SH_llEEEvDpT0_:
[----:B------:R-:W-:Y:S08]  /*0000*/  LDC R1, c[0x0][0x37c] ;  /* 0x0000df00ff017b82 */ /* 0x000ff00000000800 */
[----:B------:R-:W0:Y:S01]  /*0010*/  S2UR UR15, SR_CTAID.X ;  /* 0x00000000000f79c3 */ /* 0x000e220000002500 */
[----:B------:R-:W1:Y:S01]  /*0020*/  LDCU.64 UR10, c[0x0][0x3c8] ;  /* 0x00007900ff0a77ac */ /* 0x000e620008000a00 */
[----:B------:R-:W2:Y:S01]  /*0030*/  LDCU.64 UR12, c[0x0][0x358] ;  /* 0x00006b00ff0c77ac */ /* 0x000ea20008000a00 */
[----:B0-----:R-:W-:-:S04]  /*0040*/  UIMAD.WIDE.U32 UR6, UR15, 0x300, URZ ;  /* 0x000003000f0678a5 */ /* 0x001fc8000f8e00ff */
[----:B-1----:R-:W-:-:S04]  /*0050*/  UIADD3 UR14, UP0, UPT, -UR6, UR10, URZ ;  /* 0x0000000a060e7290 */ /* 0x002fc8000ff1e1ff */
[----:B------:R-:W-:Y:S02]  /*0060*/  UIADD3.X UR5, UPT, UPT, ~UR7, UR11, URZ, UP0, !UPT ;  /* 0x0000000b07057290 */ /* 0x000fe400087fe5ff */
[----:B------:R-:W-:-:S04]  /*0070*/  UISETP.GE.U32.AND UP0, UPT, UR14, 0x301, UPT ;  /* 0x000003010e00788c */ /* 0x000fc8000bf06070 */
[----:B------:R-:W-:-:S09]  /*0080*/  UISETP.GE.AND.EX UP0, UPT, UR5, URZ, UPT, UP0 ;  /* 0x000000ff0500728c */ /* 0x000fd2000bf06300 */
[----:B--2---:R-:W-:Y:S05]  /*0090*/  BRA.U !UP0, `(.L_x_1) ;  /* 0x0000007508e07547 */ /* 0x004fea000b800000 */
[----:B------:R-:W-:-:S09]  /*00a0*/  UISETP.NE.AND UP0, UPT, UR15, URZ, UPT ;  /* 0x000000ff0f00728c */ /* 0x000fd2000bf05270 */
[----:B------:R-:W-:Y:S05]  /*00b0*/  BRA.U UP0, `(.L_x_2) ;  /* 0x0000002900f47547 */ /* 0x000fea000b800000 */
[----:B------:R-:W0:Y:S01]  /*00c0*/  S2R R76, SR_TID.X ;  /* 0x00000000004c7919 */ /* 0x000e220000002100 */
[----:B------:R-:W1:Y:S01]  /*00d0*/  LDCU.64 UR4, c[0x0][0x380] ;  /* 0x00007000ff0477ac */ /* 0x000e620008000a00 */
[----:B------:R-:W2:Y:S01]  /*00e0*/  LDC.64 R4, c[0x0][0x388] ;  /* 0x0000e200ff047b82 */ /* 0x000ea20000000a00 */
[C---:B0-----:R-:W-:Y:S02]  /*00f0*/  LOP3.LUT R0, R76.reuse, 0x1f, RZ, 0xc0, !PT ;  /* 0x0000001f4c007812 */ /* 0x041fe400078ec0ff */
[----:B------:R-:W-:-:S05]  /*0100*/  LOP3.LUT R3, R76, 0x3e0, RZ, 0xc0, !PT ;  /* 0x000003e04c037812 */ /* 0x000fca00078ec0ff */
[----:B------:R-:W-:-:S05]  /*0110*/  IMAD R0, R3, 0x3, R0 ;  /* 0x0000000303007824 */ /* 0x000fca00078e0200 */
[----:B------:R-:W-:-:S05]  /*0120*/  IADD3 R9, P0, PT, R0, UR6, RZ ;  /* 0x0000000600097c10 */ /* 0x000fca000ff1e0ff */
[----:B------:R-:W-:Y:S01]  /*0130*/  IMAD.X R0, RZ, RZ, UR7, P0 ;  /* 0x00000007ff007e24 */ /* 0x000fe200080e06ff */
[----:B-1----:R-:W-:-:S04]  /*0140*/  LEA R2, P0, R9, UR4, 0x2 ;  /* 0x0000000409027c11 */ /* 0x002fc8000f8010ff */
[----:B------:R-:W-:-:S05]  /*0150*/  LEA.HI.X R3, R9, UR5, R0, 0x2, P0 ;  /* 0x0000000509037c11 */ /* 0x000fca00080f1400 */
[----:B------:R-:W3:Y:S04]  /*0160*/  LDG.E.CONSTANT R6, desc[UR12][R2.64] ;  /* 0x0000000c02067981 */ /* 0x000ee8000c1e9900 */
[----:B------:R-:W4:Y:S04]  /*0170*/  LDG.E.CONSTANT R7, desc[UR12][R2.64+0x80] ;  /* 0x0000800c02077981 */ /* 0x000f28000c1e9900 */
[----:B------:R0:W5:Y:S01]  /*0180*/  LDG.E.CONSTANT R16, desc[UR12][R2.64+0x100] ;  /* 0x0001000c02107981 */ /* 0x000162000c1e9900 */
[----:B--2---:R-:W-:-:S04]  /*0190*/  IMAD.WIDE.U32 R4, R9, 0x18, R4 ;  /* 0x0000001809047825 */ /* 0x004fc800078e0004 */
[----:B------:R-:W-:-:S04]  /*01a0*/  IMAD R9, R0, 0x18, RZ ;  /* 0x0000001800097824 */ /* 0x000fc800078e02ff */
[----:B------:R-:W-:-:S05]  /*01b0*/  IMAD.IADD R5, R5, 0x1, R9 ;  /* 0x0000000105057824 */ /* 0x000fca00078e0209 */
[----:B------:R-:W2:Y:S04]  /*01c0*/  LDG.E.64.CONSTANT R8, desc[UR12][R4.64] ;  /* 0x0000000c04087981 */ /* 0x000ea8000c1e9b00 */
[----:B------:R-:W2:Y:S04]  /*01d0*/  LDG.E.64.CONSTANT R10, desc[UR12][R4.64+0x8] ;  /* 0x0000080c040a7981 */ /* 0x000ea8000c1e9b00 */
[----:B------:R-:W2:Y:S04]  /*01e0*/  LDG.E.64.CONSTANT R12, desc[UR12][R4.64+0x10] ;  /* 0x0000100c040c7981 */ /* 0x000ea8000c1e9b00 */
[----:B------:R-:W2:Y:S04]  /*01f0*/  LDG.E.64.CONSTANT R14, desc[UR12][R4.64+0x300] ;  /* 0x0003000c040e7981 */ /* 0x000ea8000c1e9b00 */
[----:B------:R-:W2:Y:S04]  /*0200*/  LDG.E.64.CONSTANT R18, desc[UR12][R4.64+0x308] ;  /* 0x0003080c04127981 */ /* 0x000ea8000c1e9b00 */
[----:B------:R-:W2:Y:S04]  /*0210*/  LDG.E.64.CONSTANT R20, desc[UR12][R4.64+0x310] ;  /* 0x0003100c04147981 */ /* 0x000ea8000c1e9b00 */
[----:B------:R-:W2:Y:S04]  /*0220*/  LDG.E.64.CONSTANT R22, desc[UR12][R4.64+0x600] ;  /* 0x0006000c04167981 */ /* 0x000ea8000c1e9b00 */
[----:B------:R-:W2:Y:S04]  /*0230*/  LDG.E.64.CONSTANT R24, desc[UR12][R4.64+0x608] ;  /* 0x0006080c04187981 */ /* 0x000ea8000c1e9b00 */
[----:B------:R1:W2:Y:S01]  /*0240*/  LDG.E.64.CONSTANT R26, desc[UR12][R4.64+0x610] ;  /* 0x0006100c041a7981 */ /* 0x0002a2000c1e9b00 */
[----:B------:R-:W0:Y:S01]  /*0250*/  S2UR UR5, SR_CgaCtaId ;  /* 0x00000000000579c3 */ /* 0x000e220000008800 */
[----:B------:R-:W-:Y:S01]  /*0260*/  SHF.R.U32.HI R75, RZ, 0x5, R76 ;  /* 0x00000005ff4b7819 */ /* 0x000fe2000001164c */
[----:B------:R-:W-:Y:S01]  /*0270*/  UMOV UR4, 0x400 ;  /* 0x0000040000047882 */ /* 0x000fe20000000000 */
[----:B------:R-:W1:Y:S01]  /*0280*/  S2R R77, SR_LANEID ;  /* 0x00000000004d7919 */ /* 0x000e620000000000 */
[----:B------:R-:W-:Y:S01]  /*0290*/  ISETP.NE.AND P1, PT, R76, RZ, PT ;  /* 0x000000ff4c00720c */ /* 0x000fe20003f25270 */
[----:B------:R-:W-:Y:S01]  /*02a0*/  BSSY.RECONVERGENT B0, `(.L_x_3) ;  /* 0x00001ad000007945 */ /* 0x000fe20003800200 */
[----:B0-----:R-:W-:-:S03]  /*02b0*/  ULEA UR5, UR5, UR4, 0x18 ;  /* 0x0000000405057291 */ /* 0x001fc6000f8ec0ff */
[----:B------:R-:W-:Y:S01]  /*02c0*/  UMOV UR4, URZ ;  /* 0x000000ff00047c82 */ /* 0x000fe20008000000 */
[----:B-1----:R-:W-:-:S04]  /*02d0*/  IMAD R0, R75, 0x60, R77 ;  /* 0x000000604b007824 */ /* 0x002fc800078e024d */
[----:B------:R-:W-:Y:S01]  /*02e0*/  IMAD R2, R77, 0x2, R0 ;  /* 0x000000024d027824 */ /* 0x000fe200078e0200 */
[----:B------:R-:W-:-:S05]  /*02f0*/  LEA R3, R0, UR5, 0x2 ;  /* 0x0000000500037c11 */ /* 0x000fca000f8e10ff */
[--C-:B------:R-:W-:Y:S02]  /*0300*/  IMAD R17, R77, 0x8, R3.reuse ;  /* 0x000000084d117824 */ /* 0x100fe400078e0203 */
[----:B------:R-:W-:Y:S02]  /*0310*/  IMAD R5, R0, 0x14, R3 ;  /* 0x0000001400057824 */ /* 0x000fe400078e0203 */
[----:B------:R-:W-:Y:S01]  /*0320*/  IMAD R28, R2, 0x14, R17 ;  /* 0x00000014021c7824 */ /* 0x000fe200078e0211 */
[----:B---3--:R-:W-:Y:S04]  /*0330*/  STS [R3], R6 ;  /* 0x0000000603007388 */ /* 0x008fe80000000800 */
[----:B----4-:R-:W-:Y:S04]  /*0340*/  STS [R3+0x80], R7 ;  /* 0x0000800703007388 */ /* 0x010fe80000000800 */
[----:B-----5:R0:W-:Y:S01]  /*0350*/  STS [R3+0x100], R16 ;  /* 0x0001001003007388 */ /* 0x0201e20000000800 */
[----:B------:R-:W-:-:S03]  /*0360*/  NOP ;  /* 0x0000000000007918 */ /* 0x000fc60000000000 */
[----:B------:R-:W-:Y:S01]  /*0370*/  LDS R0, [R17] ;  /* 0x0000000011007984 */ /* 0x000fe20000000800 */
[----:B0-----:R-:W-:-:S03]  /*0380*/  LEA R3, R76, UR5, 0x2 ;  /* 0x000000054c037c11 */ /* 0x001fc6000f8e10ff */
[----:B------:R-:W0:Y:S04]  /*0390*/  LDS R2, [R17+0x4] ;  /* 0x0000040011027984 */ /* 0x000e280000000800 */
[----:B------:R-:W1:Y:S01]  /*03a0*/  LDS R60, [R17+0x8] ;  /* 0x00000800113c7984 */ /* 0x000e620000000800 */
[----:B------:R-:W-:Y:S06]  /*03b0*/  BAR.SYNC.DEFER_BLOCKING 0x0 ;  /* 0x0000000000007b1d */ /* 0x000fec0000010000 */
[----:B--2---:R-:W-:Y:S04]  /*03c0*/  STS.64 [R5], R8 ;  /* 0x0000000805007388 */ /* 0x004fe80000000a00 */
[----:B------:R-:W-:Y:S04]  /*03d0*/  STS.64 [R5+0x8], R10 ;  /* 0x0000080a05007388 */ /* 0x000fe80000000a00 */
[----:B------:R-:W-:Y:S01]  /*03e0*/  STS.64 [R5+0x10], R12 ;  /* 0x0000100c05007388 */ /* 0x000fe20000000a00 */
[----:B0-----:R-:W-:-:S03]  /*03f0*/  ISETP.NE.AND P2, PT, R0, R2, PT ;  /* 0x000000020000720c */ /* 0x001fc60003f45270 */
[----:B------:R-:W-:Y:S01]  /*0400*/  STS.64 [R5+0x300], R14 ;  /* 0x0003000e05007388 */ /* 0x000fe20000000a00 */
[----:B-1----:R-:W-:Y:S02]  /*0410*/  ISETP.NE.AND P3, PT, R2, R60, PT ;  /* 0x0000003c0200720c */ /* 0x002fe40003f65270 */
[----:B------:R-:W-:Y:S01]  /*0420*/  SEL R72, RZ, 0x1, !P2 ;  /* 0x00000001ff487807 */ /* 0x000fe20005000000 */
[----:B------:R-:W-:Y:S01]  /*0430*/  STS.64 [R5+0x308], R18 ;  /* 0x0003081205007388 */ /* 0x000fe20000000a00 */
[----:B------:R-:W-:-:S03]  /*0440*/  SEL R71, RZ, 0x1, !P3 ;  /* 0x00000001ff477807 */ /* 0x000fc60005800000 */
[----:B------:R-:W-:Y:S04]  /*0450*/  STS.64 [R5+0x310], R20 ;  /* 0x0003101405007388 */ /* 0x000fe80000000a00 */
[----:B------:R-:W-:Y:S04]  /*0460*/  STS.64 [R5+0x600], R22 ;  /* 0x0006001605007388 */ /* 0x000fe80000000a00 */
[----:B------:R-:W-:Y:S04]  /*0470*/  STS.64 [R5+0x608], R24 ;  /* 0x0006081805007388 */ /* 0x000fe80000000a00 */
[----:B------:R-:W-:Y:S01]  /*0480*/  STS.64 [R5+0x610], R26 ;  /* 0x0006101a05007388 */ /* 0x000fe20000000a00 */
[----:B------:R-:W-:-:S03]  /*0490*/  NOP ;  /* 0x0000000000007918 */ /* 0x000fc60000000000 */
[----:B------:R-:W-:Y:S04]  /*04a0*/  LDS.64 R6, [R28+0x20] ;  /* 0x000020001c067984 */ /* 0x000fe80000000a00 */
[----:B------:R-:W0:Y:S04]  /*04b0*/  LDS.64 R16, [R28+0x8] ;  /* 0x000008001c107984 */ /* 0x000e280000000a00 */
[----:B------:R-:W-:Y:S04]  /*04c0*/  LDS.64 R8, [R28] ;  /* 0x000000001c087984 */ /* 0x000fe80000000a00 */
[----:B------:R-:W1:Y:S04]  /*04d0*/  LDS.64 R10, [R28+0x18] ;  /* 0x000018001c0a7984 */ /* 0x000e680000000a00 */
[----:B------:R-:W-:Y:S04]  /*04e0*/  LDS.64 R12, [R28+0x28] ;  /* 0x000028001c0c7984 */ /* 0x000fe80000000a00 */
[----:B------:R-:W2:Y:S04]  /*04f0*/  LDS.64 R18, [R28+0x10] ;  /* 0x000010001c127984 */ /* 0x000ea80000000a00 */
[----:B------:R-:W3:Y:S04]  /*0500*/  LDS.64 R58, [R28+0x38] ;  /* 0x000038001c3a7984 */ /* 0x000ee80000000a00 */
[----:B------:R-:W4:Y:S04]  /*0510*/  LDS.64 R14, [R28+0x30] ;  /* 0x000030001c0e7984 */ /* 0x000f280000000a00 */
[----:B------:R-:W5:Y:S01]  /*0520*/  LDS.64 R20, [R28+0x40] ;  /* 0x000040001c147984 */ /* 0x000f620000000a00 */
[----:B------:R-:W-:Y:S06]  /*0530*/  BAR.SYNC.DEFER_BLOCKING 0x0 ;  /* 0x0000000000007b1d */ /* 0x000fec0000010000 */
[----:B0-----:R-:W-:-:S02]  /*0540*/  DADD R22, R6, R16 ;  /* 0x0000000006167229 */ /* 0x001fc40000000010 */
[----:B-1----:R-:W-:-:S08]  /*0550*/  DADD R4, R10, R8 ;  /* 0x000000000a047229 */ /* 0x002fd00000000008 */
[----:B------:R-:W-:Y:S02]  /*0560*/  FSEL R26, R6, R22, P2 ;  /* 0x00000016061a7208 */ /* 0x000fe40001000000 */
[----:B------:R-:W-:Y:S01]  /*0570*/  FSEL R27, R7, R23, P2 ;  /* 0x00000017071b7208 */ /* 0x000fe20001000000 */
[----:B------:R-:W-:Y:S01]  /*0580*/  STS [R3+0x5a8], R60 ;  /* 0x0005a83c03007388 */ /* 0x000fe20000000800 */
[----:B--2---:R-:W-:Y:S01]  /*0590*/  DADD R22, R12, R18 ;  /* 0x000000000c167229 */ /* 0x004fe20000000012 */
[----:B------:R-:W-:Y:S01]  /*05a0*/  FSEL R24, R10, R4, P2 ;  /* 0x000000040a187208 */ /* 0x000fe20001000000 */
[----:B------:R-:W-:Y:S01]  /*05b0*/  BAR.SYNC.DEFER_BLOCKING 0x0 ;  /* 0x0000000000007b1d */ /* 0x000fe20000010000 */
[----:B------:R-:W-:-:S05]  /*05c0*/  FSEL R25, R11, R5, P2 ;  /* 0x000000050b197208 */ /* 0x000fca0001000000 */
[----:B---3--:R-:W-:Y:S02]  /*05d0*/  DADD R26, R58, R26 ;  /* 0x000000003a1a7229 */ /* 0x008fe4000000001a */
[----:B------:R-:W-:Y:S01]  /*05e0*/  FSEL R22, R12, R22, P2 ;  /* 0x000000160c167208 */ /* 0x000fe20001000000 */
[----:B----4-:R-:W-:Y:S01]  /*05f0*/  DADD R24, R14, R24 ;  /* 0x000000000e187229 */ /* 0x010fe20000000018 */
[----:B------:R-:W-:-:S06]  /*0600*/  FSEL R23, R13, R23, P2 ;  /* 0x000000170d177208 */ /* 0x000fcc0001000000 */
[----:B-----5:R-:W-:Y:S01]  /*0610*/  DADD R22, R20, R22 ;  /* 0x0000000014167229 */ /* 0x020fe20000000016 */
[----:B------:R-:W-:Y:S02]  /*0620*/  FSEL R5, R58, R26, P3 ;  /* 0x0000001a3a057208 */ /* 0x000fe40001800000 */
[----:B------:R-:W-:Y:S02]  /*0630*/  FSEL R58, R59, R27, P3 ;  /* 0x0000001b3b3a7208 */ /* 0x000fe40001800000 */
[----:B------:R-:W-:Y:S02]  /*0640*/  FSEL R59, R14, R24, P3 ;  /* 0x000000180e3b7208 */ /* 0x000fe40001800000 */
[----:B------:R-:W-:Y:S01]  /*0650*/  FSEL R4, R15, R25, P3 ;  /* 0x000000190f047208 */ /* 0x000fe20001800000 */
[----:B------:R-:W-:Y:S02]  /*0660*/  SHFL.UP PT, R24, R5, 0x1, RZ ;  /* 0x0420000005187989 */ /* 0x000fe400000e00ff */
[----:B------:R-:W-:Y:S01]  /*0670*/  FSEL R50, R20, R22, P3 ;  /* 0x0000001614327208 */ /* 0x000fe20001800000 */
[----:B------:R-:W-:Y:S01]  /*0680*/  IMAD.MOV.U32 R22, RZ, RZ, R5 ;  /* 0x000000ffff167224 */ /* 0x000fe200078e0005 */
[----:B------:R0:W-:Y:S01]  /*0690*/  @P1 LDS R63, [R3+0x5a4] ;  /* 0x0005a400033f1984 */ /* 0x0001e20000000800 */
[----:B------:R-:W-:Y:S01]  /*06a0*/  FSEL R61, R21, R23, P3 ;  /* 0x00000017153d7208 */ /* 0x000fe20001800000 */
[----:B------:R-:W-:Y:S01]  /*06b0*/  IMAD.MOV.U32 R23, RZ, RZ, R58 ;  /* 0x000000ffff177224 */ /* 0x000fe200078e003a */
[----:B------:R-:W-:Y:S01]  /*06c0*/  ISETP.GE.AND P3, PT, R77, 0x1, PT ;  /* 0x000000014d00780c */ /* 0x000fe20003f66270 */
[----:B------:R-:W1:Y:S02]  /*06d0*/  SHFL.UP PT, R25, R58, 0x1, RZ ;  /* 0x042000003a197989 */ /* 0x000e6400000e00ff */
[----:B------:R-:W-:-:S02]  /*06e0*/  IMAD.MOV.U32 R51, RZ, RZ, R61 ;  /* 0x000000ffff337224 */ /* 0x000fc400078e003d */
[----:B------:R-:W-:Y:S01]  /*06f0*/  SHFL.UP PT, R14, R59, 0x1, RZ ;  /* 0x042000003b0e7989 */ /* 0x000fe200000e00ff */
[----:B0-----:R-:W-:-:S03]  /*0700*/  IMAD.MOV.U32 R3, RZ, RZ, RZ ;  /* 0x000000ffff037224 */ /* 0x001fc600078e00ff */
[----:B------:R-:W0:Y:S04]  /*0710*/  SHFL.UP PT, R15, R4, 0x1, RZ ;  /* 0x04200000040f7989 */ /* 0x000e2800000e00ff */
[----:B------:R-:W-:Y:S04]  /*0720*/  SHFL.UP PT, R20, R50, 0x1, RZ ;  /* 0x0420000032147989 */ /* 0x000fe800000e00ff */
[----:B------:R-:W2:Y:S01]  /*0730*/  SHFL.UP PT, R21, R61, 0x1, RZ ;  /* 0x042000003d157989 */ /* 0x000ea200000e00ff */
[----:B-1----:R-:W-:Y:S01]  /*0740*/  DADD R24, R24, R22 ;  /* 0x0000000018187229 */ /* 0x002fe20000000016 */
[----:B------:R-:W-:-:S02]  /*0750*/  IMAD.MOV.U32 R22, RZ, RZ, R59 ;  /* 0x000000ffff167224 */ /* 0x000fc400078e003b */
[----:B------:R-:W-:-:S06]  /*0760*/  IMAD.MOV.U32 R23, RZ, RZ, R4 ;  /* 0x000000ffff177224 */ /* 0x000fcc00078e0004 */
[----:B0-----:R-:W-:Y:S01]  /*0770*/  DADD R14, R14, R22 ;  /* 0x000000000e0e7229 */ /* 0x001fe20000000016 */
[----:B------:R-:W-:-:S04]  /*0780*/  @P1 ISETP.NE.AND P0, PT, R63, R0, PT ;  /* 0x000000003f00120c */ /* 0x000fc80003f05270 */
[----:B------:R-:W-:Y:S01]  /*0790*/  @P1 SEL R3, RZ, 0x1, !P0 ;  /* 0x00000001ff031807 */ /* 0x000fe20004000000 */
[----:B--2---:R-:W-:-:S03]  /*07a0*/  DADD R20, R20, R50 ;  /* 0x0000000014147229 */ /* 0x004fc60000000032 */
[----:B------:R-:W-:-:S04]  /*07b0*/  IADD3 R71, P4, P5, R71, R3, R72 ;  /* 0x0000000347477210 */ /* 0x000fc80007d9e048 */
[----:B------:R-:W-:Y:S01]  /*07c0*/  ISETP.NE.U32.AND P0, PT, R71, RZ, PT ;  /* 0x000000ff4700720c */ /* 0x000fe20003f05070 */
[----:B------:R-:W0:Y:S01]  /*07d0*/  SHFL.UP PT, R26, R71, 0x1, RZ ;  /* 0x04200000471a7989 */ /* 0x000e2200000e00ff */
[----:B------:R-:W-:-:S04]  /*07e0*/  IADD3.X R28, PT, PT, RZ, UR4, RZ, P4, P5 ;  /* 0x00000004ff1c7c10 */ /* 0x000fc8000a7ea4ff */
[----:B------:R-:W-:Y:S01]  /*07f0*/  ISETP.NE.AND.EX P0, PT, R28, RZ, PT, P0 ;  /* 0x000000ff1c00720c */ /* 0x000fe20003f05300 */
[----:B------:R-:W1:Y:S03]  /*0800*/  SHFL.UP PT, R27, R28, 0x1, RZ ;  /* 0x042000001c1b7989 */ /* 0x000e6600000e00ff */
[----:B------:R-:W-:Y:S02]  /*0810*/  @P3 FSEL R5, R24, R5, !P0 ;  /* 0x0000000518053208 */ /* 0x000fe40004000000 */
[----:B------:R-:W-:Y:S02]  /*0820*/  @P3 FSEL R58, R25, R58, !P0 ;  /* 0x0000003a193a3208 */ /* 0x000fe40004000000 */
[----:B------:R-:W-:Y:S01]  /*0830*/  @P3 FSEL R59, R14, R59, !P0 ;  /* 0x0000003b0e3b3208 */ /* 0x000fe20004000000 */
[----:B------:R-:W-:Y:S01]  /*0840*/  SHFL.UP PT, R22, R5, 0x2, RZ ;  /* 0x0440000005167989 */ /* 0x000fe200000e00ff */
[----:B------:R-:W-:Y:S01]  /*0850*/  @P3 FSEL R4, R15, R4, !P0 ;  /* 0x000000040f043208 */ /* 0x000fe20004000000 */
[----:B------:R-:W-:Y:S01]  /*0860*/  IMAD.MOV.U32 R24, RZ, RZ, R5 ;  /* 0x000000ffff187224 */ /* 0x000fe200078e0005 */
[----:B------:R-:W-:Y:S01]  /*0870*/  @P3 FSEL R50, R20, R50, !P0 ;  /* 0x0000003214323208 */ /* 0x000fe20004000000 */
[----:B------:R-:W2:Y:S01]  /*0880*/  SHFL.UP PT, R23, R58, 0x2, RZ ;  /* 0x044000003a177989 */ /* 0x000ea200000e00ff */
[----:B------:R-:W-:Y:S01]  /*0890*/  @P3 FSEL R61, R21, R61, !P0 ;  /* 0x0000003d153d3208 */ /* 0x000fe20004000000 */
[----:B------:R-:W-:-:S02]  /*08a0*/  IMAD.MOV.U32 R25, RZ, RZ, R58 ;  /* 0x000000ffff197224 */ /* 0x000fc400078e003a */
[----:B------:R-:W-:Y:S01]  /*08b0*/  SHFL.UP PT, R14, R59, 0x2, RZ ;  /* 0x044000003b0e7989 */ /* 0x000fe200000e00ff */
[----:B0-----:R-:W-:Y:S01]  /*08c0*/  SEL R26, R26, RZ, P3 ;  /* 0x000000ff1a1a7207 */ /* 0x001fe20001800000 */
[----:B------:R-:W-:Y:S02]  /*08d0*/  IMAD.MOV.U32 R51, RZ, RZ, R61 ;  /* 0x000000ffff337224 */ /* 0x000fe400078e003d */
[----:B------:R-:W0:Y:S01]  /*08e0*/  SHFL.UP PT, R15, R4, 0x2, RZ ;  /* 0x04400000040f7989 */ /* 0x000e2200000e00ff */
[----:B------:R-:W-:-:S03]  /*08f0*/  IADD3 R71, P0, PT, R26, R71, RZ ;  /* 0x000000471a477210 */ /* 0x000fc60007f1e0ff */
[----:B------:R-:W-:Y:S01]  /*0900*/  SHFL.UP PT, R20, R50, 0x2, RZ ;  /* 0x0440000032147989 */ /* 0x000fe200000e00ff */
[----:B-1----:R-:W-:Y:S02]  /*0910*/  SEL R27, R27, RZ, P3 ;  /* 0x000000ff1b1b7207 */ /* 0x002fe40001800000 */
[----:B------:R-:W-:Y:S01]  /*0920*/  ISETP.GE.AND P3, PT, R77, 0x2, PT ;  /* 0x000000024d00780c */ /* 0x000fe20003f66270 */
[----:B------:R-:W1:Y:S02]  /*0930*/  SHFL.UP PT, R21, R61, 0x2, RZ ;  /* 0x044000003d157989 */ /* 0x000e6400000e00ff */
[----:B------:R-:W-:Y:S01]  /*0940*/  IMAD.X R27, R27, 0x1, R28, P0 ;  /* 0x000000011b1b7824 */ /* 0x000fe200000e061c */
[----:B------:R-:W-:Y:S01]  /*0950*/  ISETP.NE.U32.AND P0, PT, R71, RZ, PT ;  /* 0x000000ff4700720c */ /* 0x000fe20003f05070 */
[----:B------:R-:W3:Y:S03]  /*0960*/  SHFL.UP PT, R26, R71, 0x2, RZ ;  /* 0x04400000471a7989 */ /* 0x000ee600000e00ff */
[----:B------:R-:W-:Y:S01]  /*0970*/  ISETP.NE.AND.EX P0, PT, R27, RZ, PT, P0 ;  /* 0x000000ff1b00720c */ /* 0x000fe20003f05300 */
[----:B--2---:R-:W-:Y:S01]  /*0980*/  DADD R22, R22, R24 ;  /* 0x0000000016167229 */ /* 0x004fe20000000018 */
[----:B------:R-:W-:-:S02]  /*0990*/  IMAD.MOV.U32 R24, RZ, RZ, R59 ;  /* 0x000000ffff187224 */ /* 0x000fc400078e003b */
[----:B------:R-:W-:-:S06]  /*09a0*/  IMAD.MOV.U32 R25, RZ, RZ, R4 ;  /* 0x000000ffff197224 */ /* 0x000fcc00078e0004 */
[----:B0-----:R-:W-:Y:S01]  /*09b0*/  DADD R14, R14, R24 ;  /* 0x000000000e0e7229 */ /* 0x001fe20000000018 */
[----:B------:R-:W-:Y:S01]  /*09c0*/  @P3 FSEL R5, R22, R5, !P0 ;  /* 0x0000000516053208 */ /* 0x000fe20004000000 */
[----:B------:R-:W0:Y:S01]  /*09d0*/  SHFL.UP PT, R24, R27, 0x2, RZ ;  /* 0x044000001b187989 */ /* 0x000e2200000e00ff */
[----:B------:R-:W-:Y:S01]  /*09e0*/  @P3 FSEL R58, R23, R58, !P0 ;  /* 0x0000003a173a3208 */ /* 0x000fe20004000000 */
[----:B-1----:R-:W-:Y:S02]  /*09f0*/  DADD R20, R20, R50 ;  /* 0x0000000014147229 */ /* 0x002fe40000000032 */
[----:B------:R-:W-:Y:S02]  /*0a00*/  SHFL.UP PT, R22, R5, 0x4, RZ ;  /* 0x0480000005167989 */ /* 0x000fe400000e00ff */
[----:B------:R-:W-:Y:S02]  /*0a10*/  IMAD.MOV.U32 R25, RZ, RZ, R58 ;  /* 0x000000ffff197224 */ /* 0x000fe400078e003a */
[----:B------:R-:W-:Y:S01]  /*0a20*/  @P3 FSEL R59, R14, R59, !P0 ;  /* 0x0000003b0e3b3208 */ /* 0x000fe20004000000 */
[----:B------:R-:W1:Y:S01]  /*0a30*/  SHFL.UP PT, R23, R58, 0x4, RZ ;  /* 0x048000003a177989 */ /* 0x000e6200000e00ff */
[----:B------:R-:W-:-:S02]  /*0a40*/  @P3 FSEL R4, R15, R4, !P0 ;  /* 0x000000040f043208 */ /* 0x000fc40004000000 */
[----:B---3--:R-:W-:Y:S01]  /*0a50*/  SEL R26, R26, RZ, P3 ;  /* 0x000000ff1a1a7207 */ /* 0x008fe20001800000 */
[----:B------:R-:W-:Y:S01]  /*0a60*/  SHFL.UP PT, R14, R59, 0x4, RZ ;  /* 0x048000003b0e7989 */ /* 0x000fe200000e00ff */
[----:B------:R-:W-:Y:S02]  /*0a70*/  @P3 FSEL R50, R20, R50, !P0 ;  /* 0x0000003214323208 */ /* 0x000fe40004000000 */
[----:B------:R-:W-:Y:S01]  /*0a80*/  @P3 FSEL R61, R21, R61, !P0 ;  /* 0x0000003d153d3208 */ /* 0x000fe20004000000 */
[----:B------:R-:W2:Y:S01]  /*0a90*/  SHFL.UP PT, R15, R4, 0x4, RZ ;  /* 0x04800000040f7989 */ /* 0x000ea200000e00ff */
[----:B------:R-:W-:-:S03]  /*0aa0*/  IADD3 R71, P0, PT, R26, R71, RZ ;  /* 0x000000471a477210 */ /* 0x000fc60007f1e0ff */
[----:B------:R-:W-:Y:S01]  /*0ab0*/  SHFL.UP PT, R20, R50, 0x4, RZ ;  /* 0x0480000032147989 */ /* 0x000fe200000e00ff */
[----:B------:R-:W-:Y:S01]  /*0ac0*/  IMAD.MOV.U32 R51, RZ, RZ, R61 ;  /* 0x000000ffff337224 */ /* 0x000fe200078e003d */
[----:B0-----:R-:W-:Y:S02]  /*0ad0*/  SEL R24, R24, RZ, P3 ;  /* 0x000000ff18187207 */ /* 0x001fe40001800000 */
[----:B------:R-:W0:Y:S01]  /*0ae0*/  SHFL.UP PT, R26, R71, 0x4, RZ ;  /* 0x04800000471a7989 */ /* 0x000e2200000e00ff */
[----:B------:R-:W-:Y:S02]  /*0af0*/  ISETP.GE.AND P3, PT, R77, 0x4, PT ;  /* 0x000000044d00780c */ /* 0x000fe40003f66270 */
[----:B------:R-:W-:Y:S01]  /*0b00*/  IMAD.X R27, R24, 0x1, R27, P0 ;  /* 0x00000001181b7824 */ /* 0x000fe200000e061b */
[----:B------:R-:W3:Y:S01]  /*0b10*/  SHFL.UP PT, R21, R61, 0x4, RZ ;  /* 0x048000003d157989 */ /* 0x000ee200000e00ff */
[----:B------:R-:W-:Y:S01]  /*0b20*/  IMAD.MOV.U32 R24, RZ, RZ, R5 ;  /* 0x000000ffff187224 */ /* 0x000fe200078e0005 */
[----:B------:R-:W-:-:S04]  /*0b30*/  ISETP.NE.U32.AND P0, PT, R71, RZ, PT ;  /* 0x000000ff4700720c */ /* 0x000fc80003f05070 */
[----:B------:R-:W-:Y:S01]  /*0b40*/  ISETP.NE.AND.EX P0, PT, R27, RZ, PT, P0 ;  /* 0x000000ff1b00720c */ /* 0x000fe20003f05300 */
[----:B-1----:R-:W-:Y:S01]  /*0b50*/  DADD R22, R22, R24 ;  /* 0x0000000016167229 */ /* 0x002fe20000000018 */
[----:B------:R-:W-:Y:S02]  /*0b60*/  IMAD.MOV.U32 R24, RZ, RZ, R59 ;  /* 0x000000ffff187224 */ /* 0x000fe400078e003b */
[----:B------:R-:W-:-:S06]  /*0b70*/  IMAD.MOV.U32 R25, RZ, RZ, R4 ;  /* 0x000000ffff197224 */ /* 0x000fcc00078e0004 */
[----:B--2---:R-:W-:Y:S01]  /*0b80*/  DADD R14, R14, R24 ;  /* 0x000000000e0e7229 */ /* 0x004fe20000000018 */
[----:B------:R-:W-:Y:S01]  /*0b90*/  @P3 FSEL R5, R22, R5, !P0 ;  /* 0x0000000516053208 */ /* 0x000fe20004000000 */
[----:B------:R-:W1:Y:S01]  /*0ba0*/  SHFL.UP PT, R24, R27, 0x4, RZ ;  /* 0x048000001b187989 */ /* 0x000e6200000e00ff */
[----:B0-----:R-:W-:Y:S02]  /*0bb0*/  SEL R26, R26, RZ, P3 ;  /* 0x000000ff1a1a7207 */ /* 0x001fe40001800000 */
[----:B------:R-:W-:Y:S01]  /*0bc0*/  @P3 FSEL R58, R23, R58, !P0 ;  /* 0x0000003a173a3208 */ /* 0x000fe20004000000 */
[----:B------:R-:W-:Y:S01]  /*0bd0*/  SHFL.UP PT, R22, R5, 0x8, RZ ;  /* 0x0500000005167989 */ /* 0x000fe200000e00ff */
[----:B------:R-:W-:Y:S01]  /*0be0*/  IADD3 R71, P4, PT, R26, R71, RZ ;  /* 0x000000471a477210 */ /* 0x000fe20007f9e0ff */
[----:B---3--:R-:W-:Y:S02]  /*0bf0*/  DADD R20, R20, R50 ;  /* 0x0000000014147229 */ /* 0x008fe40000000032 */
[----:B------:R-:W-:Y:S01]  /*0c00*/  SHFL.UP PT, R23, R58, 0x8, RZ ;  /* 0x050000003a177989 */ /* 0x000fe200000e00ff */
[----:B------:R-:W-:Y:S01]  /*0c10*/  @P3 FSEL R59, R14, R59, !P0 ;  /* 0x0000003b0e3b3208 */ /* 0x000fe20004000000 */
[----:B------:R-:W-:Y:S01]  /*0c20*/  IMAD.MOV.U32 R25, RZ, RZ, R58 ;  /* 0x000000ffff197224 */ /* 0x000fe200078e003a */
[----:B------:R-:W-:Y:S01]  /*0c30*/  @P3 FSEL R4, R15, R4, !P0 ;  /* 0x000000040f043208 */ /* 0x000fe20004000000 */
[----:B------:R-:W0:Y:S04]  /*0c40*/  SHFL.UP PT, R26, R71, 0x8, RZ ;  /* 0x05000000471a7989 */ /* 0x000e2800000e00ff */
[----:B------:R-:W-:Y:S01]  /*0c50*/  SHFL.UP PT, R14, R59, 0x8, RZ ;  /* 0x050000003b0e7989 */ /* 0x000fe200000e00ff */
[----:B------:R-:W-:-:S02]  /*0c60*/  @P3 FSEL R50, R20, R50, !P0 ;  /* 0x0000003214323208 */ /* 0x000fc40004000000 */
[----:B------:R-:W-:Y:S01]  /*0c70*/  @P3 FSEL R61, R21, R61, !P0 ;  /* 0x0000003d153d3208 */ /* 0x000fe20004000000 */
[----:B------:R-:W2:Y:S01]  /*0c80*/  SHFL.UP PT, R15, R4, 0x8, RZ ;  /* 0x05000000040f7989 */ /* 0x000ea200000e00ff */
[----:B------:R-:W-:Y:S02]  /*0c90*/  ISETP.NE.U32.AND P0, PT, R71, RZ, PT ;  /* 0x000000ff4700720c */ /* 0x000fe40003f05070 */
[----:B-1----:R-:W-:Y:S01]  /*0ca0*/  SEL R24, R24, RZ, P3 ;  /* 0x000000ff18187207 */ /* 0x002fe20001800000 */
[----:B------:R-:W-:Y:S01]  /*0cb0*/  SHFL.UP PT, R20, R50, 0x8, RZ ;  /* 0x0500000032147989 */ /* 0x000fe200000e00ff */
[----:B------:R-:W-:Y:S01]  /*0cc0*/  ISETP.GE.AND P3, PT, R77, 0x8, PT ;  /* 0x000000084d00780c */ /* 0x000fe20003f66270 */
[----:B------:R-:W-:Y:S02]  /*0cd0*/  IMAD.MOV.U32 R51, RZ, RZ, R61 ;  /* 0x000000ffff337224 */ /* 0x000fe400078e003d */
[----:B------:R-:W1:Y:S01]  /*0ce0*/  SHFL.UP PT, R21, R61, 0x8, RZ ;  /* 0x050000003d157989 */ /* 0x000e6200000e00ff */
[----:B------:R-:W-:-:S02]  /*0cf0*/  IMAD.X R28, R24, 0x1, R27, P4 ;  /* 0x00000001181c7824 */ /* 0x000fc400020e061b */
[----:B------:R-:W-:-:S03]  /*0d00*/  IMAD.MOV.U32 R24, RZ, RZ, R5 ;  /* 0x000000ffff187224 */ /* 0x000fc600078e0005 */
[----:B------:R-:W3:Y:S01]  /*0d10*/  SHFL.UP PT, R27, R28, 0x8, RZ ;  /* 0x050000001c1b7989 */ /* 0x000ee200000e00ff */
[----:B0-----:R-:W-:Y:S02]  /*0d20*/  SEL R26, R26, RZ, P3 ;  /* 0x000000ff1a1a7207 */ /* 0x001fe40001800000 */
[----:B------:R-:W-:Y:S01]  /*0d30*/  DADD R22, R22, R24 ;  /* 0x0000000016167229 */ /* 0x000fe20000000018 */
[----:B------:R-:W-:Y:S01]  /*0d40*/  ISETP.NE.AND.EX P0, PT, R28, RZ, PT, P0 ;  /* 0x000000ff1c00720c */ /* 0x000fe20003f05300 */
[----:B------:R-:W-:Y:S01]  /*0d50*/  IMAD.MOV.U32 R24, RZ, RZ, R59 ;  /* 0x000000ffff187224 */ /* 0x000fe200078e003b */
[----:B------:R-:W-:Y:S01]  /*0d60*/  IADD3 R71, P4, PT, R26, R71, RZ ;  /* 0x000000471a477210 */ /* 0x000fe20007f9e0ff */
[----:B------:R-:W-:-:S06]  /*0d70*/  IMAD.MOV.U32 R25, RZ, RZ, R4 ;  /* 0x000000ffff197224 */ /* 0x000fcc00078e0004 */
[----:B--2---:R-:W-:Y:S01]  /*0d80*/  DADD R14, R14, R24 ;  /* 0x000000000e0e7229 */ /* 0x004fe20000000018 */
[----:B------:R-:W-:Y:S01]  /*0d90*/  @P3 FSEL R5, R22, R5, !P0 ;  /* 0x0000000516053208 */ /* 0x000fe20004000000 */
[----:B------:R-:W0:Y:S01]  /*0da0*/  SHFL.UP PT, R24, R71, 0x10, RZ ;  /* 0x0600000047187989 */ /* 0x000e2200000e00ff */
[----:B------:R-:W-:Y:S01]  /*0db0*/  @P3 FSEL R58, R23, R58, !P0 ;  /* 0x0000003a173a3208 */ /* 0x000fe20004000000 */
[----:B-1----:R-:W-:-:S06]  /*0dc0*/  DADD R20, R20, R50 ;  /* 0x0000000014147229 */ /* 0x002fcc0000000032 */
[----:B------:R-:W-:Y:S02]  /*0dd0*/  @P3 FSEL R59, R14, R59, !P0 ;  /* 0x0000003b0e3b3208 */ /* 0x000fe40004000000 */
[----:B------:R-:W-:Y:S02]  /*0de0*/  @P3 FSEL R4, R15, R4, !P0 ;  /* 0x000000040f043208 */ /* 0x000fe40004000000 */
[----:B---3--:R-:W-:Y:S01]  /*0df0*/  SEL R27, R27, RZ, P3 ;  /* 0x000000ff1b1b7207 */ /* 0x008fe20001800000 */
[----:B------:R-:W-:Y:S01]  /*0e00*/  SHFL.UP PT, R14, R59, 0x10, RZ ;  /* 0x060000003b0e7989 */ /* 0x000fe200000e00ff */
[----:B------:R-:W-:Y:S01]  /*0e10*/  @P3 FSEL R50, R20, R50, !P0 ;  /* 0x0000003214323208 */ /* 0x000fe20004000000 */
[----:B------:R-:W-:Y:S01]  /*0e20*/  IMAD.MOV.U32 R25, RZ, RZ, R4 ;  /* 0x000000ffff197224 */ /* 0x000fe200078e0004 */
[----:B------:R-:W-:Y:S01]  /*0e30*/  @P3 FSEL R61, R21, R61, !P0 ;  /* 0x0000003d153d3208 */ /* 0x000fe20004000000 */
[----:B------:R-:W1:Y:S01]  /*0e40*/  SHFL.UP PT, R15, R4, 0x10, RZ ;  /* 0x06000000040f7989 */ /* 0x000e6200000e00ff */
[----:B------:R-:W-:Y:S01]  /*0e50*/  IMAD.X R27, R27, 0x1, R28, P4 ;  /* 0x000000011b1b7824 */ /* 0x000fe200020e061c */
[----:B------:R-:W-:-:S02]  /*0e60*/  ISETP.GE.AND P3, PT, R77, 0x10, PT ;  /* 0x000000104d00780c */ /* 0x000fc40003f66270 */
[----:B------:R-:W-:Y:S01]  /*0e70*/  SHFL.UP PT, R20, R5, 0x10, RZ ;  /* 0x0600000005147989 */ /* 0x000fe200000e00ff */
[----:B------:R-:W-:Y:S01]  /*0e80*/  ISETP.NE.U32.AND P0, PT, R71, RZ, PT ;  /* 0x000000ff4700720c */ /* 0x000fe20003f05070 */
[----:B------:R-:W-:Y:S01]  /*0e90*/  IMAD.MOV.U32 R51, RZ, RZ, R61 ;  /* 0x000000ffff337224 */ /* 0x000fe200078e003d */
[----:B0-----:R-:W-:Y:S01]  /*0ea0*/  SEL R24, R24, RZ, P3 ;  /* 0x000000ff18187207 */ /* 0x001fe20001800000 */
[----:B------:R-:W0:Y:S01]  /*0eb0*/  SHFL.UP PT, R21, R58, 0x10, RZ ;  /* 0x060000003a157989 */ /* 0x000e2200000e00ff */
[----:B------:R-:W-:Y:S02]  /*0ec0*/  ISETP.NE.AND P4, PT, R77, 0x1f, PT ;  /* 0x0000001f4d00780c */ /* 0x000fe40003f85270 */
[----:B------:R-:W-:Y:S01]  /*0ed0*/  IADD3 R71, P5, PT, R24, R71, RZ ;  /* 0x0000004718477210 */ /* 0x000fe20007fbe0ff */
[----:B------:R-:W-:Y:S01]  /*0ee0*/  SHFL.UP PT, R22, R50, 0x10, RZ ;  /* 0x0600000032167989 */ /* 0x000fe200000e00ff */
[----:B------:R-:W-:Y:S01]  /*0ef0*/  IMAD.MOV.U32 R24, RZ, RZ, R59 ;  /* 0x000000ffff187224 */ /* 0x000fe200078e003b */
[----:B------:R-:W-:-:S02]  /*0f00*/  ISETP.NE.AND.EX P0, PT, R27, RZ, PT, P0 ;  /* 0x000000ff1b00720c */ /* 0x000fc40003f05300 */
[----:B------:R-:W2:Y:S04]  /*0f10*/  SHFL.UP PT, R23, R61, 0x10, RZ ;  /* 0x060000003d177989 */ /* 0x000ea800000e00ff */
[----:B------:R-:W3:Y:S02]  /*0f20*/  SHFL.UP PT, R26, R27, 0x10, RZ ;  /* 0x060000001b1a7989 */ /* 0x000ee400000e00ff */
[----:B------:R-:W-:Y:S01]  /*0f30*/  @!P4 LEA R41, R75, UR5, 0x5 ;  /* 0x000000054b29cc11 */ /* 0x000fe2000f8e28ff */
[----:B-1----:R-:W-:Y:S01]  /*0f40*/  DADD R14, R14, R24 ;  /* 0x000000000e0e7229 */ /* 0x002fe20000000018 */
[----:B------:R-:W-:Y:S02]  /*0f50*/  IMAD.MOV.U32 R24, RZ, RZ, R5 ;  /* 0x000000ffff187224 */ /* 0x000fe400078e0005 */
[----:B------:R-:W-:-:S06]  /*0f60*/  IMAD.MOV.U32 R25, RZ, RZ, R58 ;  /* 0x000000ffff197224 */ /* 0x000fcc00078e003a */
[----:B0-----:R-:W-:Y:S01]  /*0f70*/  DADD R20, R20, R24 ;  /* 0x0000000014147229 */ /* 0x001fe20000000018 */
[----:B------:R-:W-:Y:S02]  /*0f80*/  FSEL R64, R14, R59, !P0 ;  /* 0x0000003b0e407208 */ /* 0x000fe40004000000 */
[----:B------:R-:W-:Y:S01]  /*0f90*/  FSEL R67, R15, R4, !P0 ;  /* 0x000000040f437208 */ /* 0x000fe20004000000 */
[----:B--2---:R-:W-:-:S03]  /*0fa0*/  DADD R22, R22, R50 ;  /* 0x0000000016167229 */ /* 0x004fc60000000032 */
[----:B------:R-:W-:Y:S02]  /*0fb0*/  FSEL R4, R4, R67, !P3 ;  /* 0x0000004304047208 */ /* 0x000fe40005800000 */
[----:B---3--:R-:W-:Y:S02]  /*0fc0*/  SEL R26, R26, RZ, P3 ;  /* 0x000000ff1a1a7207 */ /* 0x008fe40001800000 */
[----:B------:R-:W-:Y:S01]  /*0fd0*/  FSEL R66, R20, R5, !P0 ;  /* 0x0000000514427208 */ /* 0x000fe20004000000 */
[----:B------:R-:W-:Y:S01]  /*0fe0*/  @!P4 IMAD.MOV.U32 R20, RZ, RZ, R71 ;  /* 0x000000ffff14c224 */ /* 0x000fe200078e0047 */
[----:B------:R-:W-:Y:S01]  /*0ff0*/  FSEL R65, R21, R58, !P0 ;  /* 0x0000003a15417208 */ /* 0x000fe20004000000 */
[----:B------:R-:W-:Y:S01]  /*1000*/  IMAD.X R70, R26, 0x1, R27, P5 ;  /* 0x000000011a467824 */ /* 0x000fe200028e061b */
[----:B------:R-:W-:Y:S01]  /*1010*/  FSEL R51, R22, R50, !P0 ;  /* 0x0000003216337208 */ /* 0x000fe20004000000 */
[----:B------:R-:W-:Y:S01]  /*1020*/  @!P4 IMAD.MOV.U32 R22, RZ, RZ, R64 ;  /* 0x000000ffff16c224 */ /* 0x000fe200078e0040 */
[----:B------:R-:W-:Y:S01]  /*1030*/  FSEL R62, R23, R61, !P0 ;  /* 0x0000003d173e7208 */ /* 0x000fe20004000000 */
[----:B------:R-:W-:Y:S01]  /*1040*/  @!P4 IMAD.MOV.U32 R21, RZ, RZ, R70 ;  /* 0x000000ffff15c224 */ /* 0x000fe200078e0046 */
[----:B------:R-:W-:Y:S01]  /*1050*/  FSEL R74, R50, R51, !P3 ;  /* 0x00000033324a7208 */ /* 0x000fe20005800000 */
[----:B------:R-:W-:Y:S01]  /*1060*/  @!P4 IMAD.MOV.U32 R23, RZ, RZ, R67 ;  /* 0x000000ffff17c224 */ /* 0x000fe200078e0043 */
[----:B------:R-:W-:Y:S01]  /*1070*/  ISETP.NE.AND P5, PT, R75, 0x1, PT ;  /* 0x000000014b00780c */ /* 0x000fe20003fa5270 */
[----:B------:R-:W-:Y:S01]  /*1080*/  @!P4 IMAD.MOV.U32 R24, RZ, RZ, R66 ;  /* 0x000000ffff18c224 */ /* 0x000fe200078e0042 */
[----:B------:R-:W-:Y:S01]  /*1090*/  FSEL R73, R61, R62, !P3 ;  /* 0x0000003e3d497208 */ /* 0x000fe20005800000 */
[----:B------:R-:W-:Y:S01]  /*10a0*/  @!P4 IMAD.MOV.U32 R25, RZ, RZ, R65 ;  /* 0x000000ffff19c224 */ /* 0x000fe200078e0041 */
[----:B------:R-:W-:Y:S01]  /*10b0*/  @!P4 STS.128 [R41], R20 ;  /* 0x000000142900c388 */ /* 0x000fe20000000c00 */
[----:B------:R-:W-:Y:S01]  /*10c0*/  @!P4 IMAD.MOV.U32 R26, RZ, RZ, R51 ;  /* 0x000000ffff1ac224 */ /* 0x000fe200078e0033 */
[----:B------:R-:W-:Y:S01]  /*10d0*/  FSEL R65, R58, R65, !P3 ;  /* 0x000000413a417208 */ /* 0x000fe20005800000 */
[----:B------:R-:W-:Y:S01]  /*10e0*/  @!P4 IMAD.MOV.U32 R27, RZ, RZ, R62 ;  /* 0x000000ffff1bc224 */ /* 0x000fe200078e003e */
[----:B------:R-:W-:Y:S01]  /*10f0*/  FSEL R62, R5, R66, !P3 ;  /* 0x00000042053e7208 */ /* 0x000fe20005800000 */
[----:B------:R-:W-:Y:S01]  /*1100*/  SHFL.UP PT, R74, R74, 0x1, RZ ;  /* 0x042000004a4a7989 */ /* 0x000fe200000e00ff */
[----:B------:R-:W-:-:S02]  /*1110*/  FSEL R64, R59, R64, !P3 ;  /* 0x000000403b407208 */ /* 0x000fc40005800000 */
[C---:B------:R-:W-:Y:S01]  /*1120*/  ISETP.NE.AND P3, PT, R75.reuse, 0x2, PT ;  /* 0x000000024b00780c */ /* 0x040fe20003f65270 */
[----:B------:R-:W-:Y:S01]  /*1130*/  @!P4 STS.128 [R41+0x10], R24 ;  /* 0x000010182900c388 */ /* 0x000fe20000000c00 */
[----:B------:R-:W-:Y:S01]  /*1140*/  BAR.SYNC.DEFER_BLOCKING 0x0 ;  /* 0x0000000000007b1d */ /* 0x000fe20000010000 */
[----:B------:R-:W-:-:S05]  /*1150*/  ISETP.NE.AND P4, PT, R75, 0x3, PT ;  /* 0x000000034b00780c */ /* 0x000fca0003f85270 */
[----:B------:R-:W-:Y:S04]  /*1160*/  SHFL.UP PT, R62, R62, 0x1, RZ ;  /* 0x042000003e3e7989 */ /* 0x000fe800000e00ff */
[----:B------:R-:W-:Y:S04]  /*1170*/  SHFL.UP PT, R65, R65, 0x1, RZ ;  /* 0x0420000041417989 */ /* 0x000fe800000e00ff */
[----:B------:R-:W-:Y:S04]  /*1180*/  SHFL.UP PT, R73, R73, 0x1, RZ ;  /* 0x0420000049497989 */ /* 0x000fe800000e00ff */
[----:B------:R-:W-:Y:S04]  /*1190*/  SHFL.UP PT, R71, R71, 0x1, RZ ;  /* 0x0420000047477989 */ /* 0x000fe800000e00ff */
[----:B------:R-:W0:Y:S04]  /*11a0*/  LDS.128 R36, [UR5+0x10] ;  /* 0x00001005ff247984 */ /* 0x000e280008000c00 */
[----:B------:R-:W1:Y:S04]  /*11b0*/  LDS.128 R32, [UR5+0x30] ;  /* 0x00003005ff207984 */ /* 0x000e680008000c00 */
[----:B------:R-:W2:Y:S04]  /*11c0*/  LDS.128 R20, [UR5+0x20] ;  /* 0x00002005ff147984 */ /* 0x000ea80008000c00 */
[----:B------:R-:W3:Y:S04]  /*11d0*/  LDS.128 R24, [UR5] ;  /* 0x00000005ff187984 */ /* 0x000ee80008000c00 */
[----:B------:R-:W4:Y:S04]  /*11e0*/  LDS.128 R44, [UR5+0x50] ;  /* 0x00005005ff2c7984 */ /* 0x000f280008000c00 */
[----:B------:R-:W5:Y:S04]  /*11f0*/  LDS.128 R28, [UR5+0x40] ;  /* 0x00004005ff1c7984 */ /* 0x000f680008000c00 */
[----:B------:R-:W5:Y:S04]  /*1200*/  LDS.128 R40, [UR5+0x70] ;  /* 0x00007005ff287984 */ /* 0x000f680008000c00 */
[----:B------:R-:W-:Y:S01]  /*1210*/  SHFL.UP PT, R70, R70, 0x1, RZ ;  /* 0x0420000046467989 */ /* 0x000fe200000e00ff */
[----:B0-----:R-:W-:-:S02]  /*1220*/  FSEL R5, R38, RZ, !P5 ;  /* 0x000000ff26057208 */ /* 0x001fc40006800000 */
[----:B------:R-:W-:Y:S01]  /*1230*/  FSEL R61, R39, RZ, !P5 ;  /* 0x000000ff273d7208 */ /* 0x000fe20006800000 */
[----:B-1----:R-:W-:Y:S02]  /*1240*/  DADD R14, R38, R34 ;  /* 0x00000000260e7229 */ /* 0x002fe40000000022 */
[----:B------:R-:W-:Y:S01]  /*1250*/  DADD R48, R36, R32 ;  /* 0x0000000024307229 */ /* 0x000fe20000000020 */
[----:B------:R-:W-:Y:S02]  /*1260*/  FSEL R39, R36, RZ, !P5 ;  /* 0x000000ff24277208 */ /* 0x000fe40006800000 */
[----:B--2---:R-:W-:-:S04]  /*1270*/  ISETP.NE.U32.AND P0, PT, R20, RZ, PT ;  /* 0x000000ff1400720c */ /* 0x004fc80003f05070 */
[----:B------:R-:W-:-:S04]  /*1280*/  ISETP.NE.AND.EX P0, PT, R21, RZ, PT, P0 ;  /* 0x000000ff1500720c */ /* 0x000fc80003f05300 */
[----:B------:R-:W-:Y:S02]  /*1290*/  FSEL R52, R14, R34, !P0 ;  /* 0x000000220e347208 */ /* 0x000fe40004000000 */
[----:B------:R-:W-:Y:S01]  /*12a0*/  FSEL R53, R15, R35, !P0 ;  /* 0x000000230f357208 */ /* 0x000fe20004000000 */
[----:B---3--:R-:W-:Y:S01]  /*12b0*/  DADD R14, R26, R22 ;  /* 0x000000001a0e7229 */ /* 0x008fe20000000016 */
[----:B------:R-:W-:Y:S02]  /*12c0*/  FSEL R54, R48, R32, !P0 ;  /* 0x0000002030367208 */ /* 0x000fe40004000000 */
[----:B------:R-:W-:Y:S02]  /*12d0*/  FSEL R55, R49, R33, !P0 ;  /* 0x0000002131377208 */ /* 0x000fe40004000000 */
[----:B------:R-:W0:Y:S01]  /*12e0*/  LDS.128 R32, [UR5+0x60] ;  /* 0x00006005ff207984 */ /* 0x000e220008000c00 */
[----:B------:R-:W-:Y:S02]  /*12f0*/  FSEL R5, R52, R5, !P3 ;  /* 0x0000000534057208 */ /* 0x000fe40005800000 */
[----:B------:R-:W-:Y:S01]  /*1300*/  FSEL R61, R53, R61, !P3 ;  /* 0x0000003d353d7208 */ /* 0x000fe20005800000 */
[----:B----4-:R-:W-:Y:S01]  /*1310*/  DADD R48, R44, R54 ;  /* 0x000000002c307229 */ /* 0x010fe20000000036 */
[----:B------:R-:W-:-:S02]  /*1320*/  FSEL R14, R14, R22, !P0 ;  /* 0x000000160e0e7208 */ /* 0x000fc40004000000 */
[----:B------:R-:W-:Y:S01]  /*1330*/  FSEL R15, R15, R23, !P0 ;  /* 0x000000170f0f7208 */ /* 0x000fe20004000000 */
[----:B------:R-:W-:Y:S01]  /*1340*/  DADD R22, R46, R52 ;  /* 0x000000002e167229 */ /* 0x000fe20000000034 */
[----:B-----5:R-:W-:Y:S02]  /*1350*/  ISETP.NE.U32.AND P0, PT, R28, RZ, PT ;  /* 0x000000ff1c00720c */ /* 0x020fe40003f05070 */
[----:B------:R-:W-:Y:S02]  /*1360*/  FSEL R52, R54, R39, !P3 ;  /* 0x0000002736347208 */ /* 0x000fe40005800000 */
[----:B------:R-:W-:Y:S02]  /*1370*/  ISETP.NE.AND.EX P0, PT, R29, RZ, PT, P0 ;  /* 0x000000ff1d00720c */ /* 0x000fe40003f05300 */
[----:B------:R-:W-:Y:S02]  /*1380*/  FSEL R53, R27, RZ, !P5 ;  /* 0x000000ff1b357208 */ /* 0x000fe40006800000 */
[----:B------:R-:W-:-:S02]  /*1390*/  FSEL R48, R48, R44, !P0 ;  /* 0x0000002c30307208 */ /* 0x000fc40004000000 */
[----:B------:R-:W-:Y:S02]  /*13a0*/  FSEL R22, R22, R46, !P0 ;  /* 0x0000002e16167208 */ /* 0x000fe40004000000 */
[----:B------:R-:W-:Y:S01]  /*13b0*/  FSEL R23, R23, R47, !P0 ;  /* 0x0000002f17177208 */ /* 0x000fe20004000000 */
[----:B------:R-:W-:Y:S01]  /*13c0*/  DADD R46, R30, R14 ;  /* 0x000000001e2e7229 */ /* 0x000fe2000000000e */
[----:B------:R-:W-:Y:S02]  /*13d0*/  FSEL R49, R49, R45, !P0 ;  /* 0x0000002d31317208 */ /* 0x000fe40004000000 */
[----:B------:R-:W-:Y:S02]  /*13e0*/  FSEL R5, R22, R5, !P4 ;  /* 0x0000000516057208 */ /* 0x000fe40006000000 */
[----:B------:R-:W-:Y:S02]  /*13f0*/  FSEL R61, R23, R61, !P4 ;  /* 0x0000003d173d7208 */ /* 0x000fe40006000000 */
[----:B------:R-:W-:Y:S01]  /*1400*/  DADD R44, R40, R48 ;  /* 0x00000000282c7229 */ /* 0x000fe20000000030 */
[----:B------:R-:W-:-:S02]  /*1410*/  FSEL R53, R15, R53, !P3 ;  /* 0x000000350f357208 */ /* 0x000fc40005800000 */
[----:B------:R-:W-:Y:S02]  /*1420*/  FSEL R56, R46, R30, !P0 ;  /* 0x0000001e2e387208 */ /* 0x000fe40004000000 */
[----:B------:R-:W-:Y:S01]  /*1430*/  FSEL R57, R47, R31, !P0 ;  /* 0x0000001f2f397208 */ /* 0x000fe20004000000 */
[----:B------:R-:W-:Y:S01]  /*1440*/  DADD R30, R42, R22 ;  /* 0x000000002a1e7229 */ /* 0x000fe20000000016 */
[----:B------:R-:W-:Y:S02]  /*1450*/  FSEL R48, R48, R52, !P4 ;  /* 0x0000003430307208 */ /* 0x000fe40006000000 */
[----:B0-----:R-:W-:-:S04]  /*1460*/  ISETP.NE.U32.AND P0, PT, R32, RZ, PT ;  /* 0x000000ff2000720c */ /* 0x001fc80003f05070 */
[----:B------:R-:W-:-:S04]  /*1470*/  ISETP.NE.AND.EX P0, PT, R33, RZ, PT, P0 ;  /* 0x000000ff2100720c */ /* 0x000fc80003f05300 */
[----:B------:R-:W-:Y:S02]  /*1480*/  FSEL R30, R30, R42, !P0 ;  /* 0x0000002a1e1e7208 */ /* 0x000fe40004000000 */
[----:B------:R-:W-:Y:S01]  /*1490*/  FSEL R31, R31, R43, !P0 ;  /* 0x0000002b1f1f7208 */ /* 0x000fe20004000000 */
[----:B------:R-:W-:Y:S01]  /*14a0*/  DADD R42, R34, R56 ;  /* 0x00000000222a7229 */ /* 0x000fe20000000038 */
[----:B------:R-:W-:Y:S02]  /*14b0*/  FSEL R50, R44, R40, !P0 ;  /* 0x000000282c327208 */ /* 0x000fe40004000000 */
[----:B------:R-:W-:Y:S02]  /*14c0*/  FSEL R51, R45, R41, !P0 ;  /* 0x000000292d337208 */ /* 0x000fe40004000000 */
[----:B------:R-:W0:Y:S01]  /*14d0*/  LDS.128 R44, [UR5+0x80] ;  /* 0x00008005ff2c7984 */ /* 0x000e220008000c00 */
[----:B------:R-:W-:-:S04]  /*14e0*/  FSEL R57, R57, R53, !P4 ;  /* 0x0000003539397208 */ /* 0x000fc80006000000 */
[----:B------:R-:W-:Y:S02]  /*14f0*/  FSEL R34, R42, R34, !P0 ;  /* 0x000000222a227208 */ /* 0x000fe40004000000 */
[----:B------:R-:W-:Y:S02]  /*1500*/  FSEL R35, R43, R35, !P0 ;  /* 0x000000232b237208 */ /* 0x000fe40004000000 */
[----:B------:R-:W1:Y:S01]  /*1510*/  LDS.128 R40, [UR5+0x90] ;  /* 0x00009005ff287984 */ /* 0x000e620008000c00 */
[----:B0-----:R-:W-:-:S04]  /*1520*/  ISETP.NE.U32.AND P0, PT, R44, RZ, PT ;  /* 0x000000ff2c00720c */ /* 0x001fc80003f05070 */
[----:B------:R-:W-:Y:S01]  /*1530*/  ISETP.NE.AND.EX P0, PT, R45, RZ, PT, P0 ;  /* 0x000000ff2d00720c */ /* 0x000fe20003f05300 */
[----:B-1----:R-:W-:Y:S02]  /*1540*/  DADD R68, R42, R30 ;  /* 0x000000002a447229 */ /* 0x002fe4000000001e */
[----:B------:R-:W-:-:S08]  /*1550*/  DADD R38, R40, R50 ;  /* 0x0000000028267229 */ /* 0x000fd00000000032 */
[----:B------:R-:W-:Y:S02]  /*1560*/  FSEL R59, R69, R43, !P0 ;  /* 0x0000002b453b7208 */ /* 0x000fe40004000000 */
[----:B------:R-:W-:Y:S01]  /*1570*/  FSEL R43, R37, RZ, !P5 ;  /* 0x000000ff252b7208 */ /* 0x000fe20006800000 */
[----:B------:R-:W-:Y:S01]  /*1580*/  DADD R36, R46, R34 ;  /* 0x000000002e247229 */ /* 0x000fe20000000022 */
[----:B------:R-:W-:Y:S02]  /*1590*/  FSEL R66, R38, R40, !P0 ;  /* 0x0000002826427208 */ /* 0x000fe40004000000 */
[----:B------:R-:W-:Y:S02]  /*15a0*/  FSEL R67, R39, R41, !P0 ;  /* 0x0000002927437208 */ /* 0x000fe40004000000 */
[----:B------:R-:W-:Y:S02]  /*15b0*/  FSEL R58, R68, R42, !P0 ;  /* 0x0000002a443a7208 */ /* 0x000fe40004000000 */
[----:B------:R-:W-:-:S02]  /*15c0*/  FSEL R54, R55, R43, !P3 ;  /* 0x0000002b37367208 */ /* 0x000fc40005800000 */
[----:B------:R-:W0:Y:S01]  /*15d0*/  LDS.128 R40, [UR5+0xa0] ;  /* 0x0000a005ff287984 */ /* 0x000e220008000c00 */
[----:B------:R-:W-:Y:S02]  /*15e0*/  FSEL R46, R36, R46, !P0 ;  /* 0x0000002e242e7208 */ /* 0x000fe40004000000 */
[----:B------:R-:W-:Y:S02]  /*15f0*/  FSEL R47, R37, R47, !P0 ;  /* 0x0000002f252f7208 */ /* 0x000fe40004000000 */
[----:B------:R-:W1:Y:S01]  /*1600*/  LDS.128 R36, [UR5+0xb0] ;  /* 0x0000b005ff247984 */ /* 0x000e620008000c00 */
[----:B------:R-:W-:Y:S02]  /*1610*/  FSEL R55, R26, RZ, !P5 ;  /* 0x000000ff1a377208 */ /* 0x000fe40006800000 */
[----:B------:R-:W-:Y:S02]  /*1620*/  FSEL R49, R49, R54, !P4 ;  /* 0x0000003631317208 */ /* 0x000fe40006000000 */
[----:B------:R-:W-:-:S02]  /*1630*/  FSEL R27, R14, R55, !P3 ;  /* 0x000000370e1b7208 */ /* 0x000fc40005800000 */
[----:B------:R-:W2:Y:S01]  /*1640*/  LDS.128 R52, [UR5+0xd0] ;  /* 0x0000d005ff347984 */ /* 0x000ea20008000c00 */
[----:B------:R-:W-:Y:S02]  /*1650*/  ISETP.NE.AND P5, PT, R75, 0x4, PT ;  /* 0x000000044b00780c */ /* 0x000fe40003fa5270 */
[----:B------:R-:W-:Y:S02]  /*1660*/  FSEL R56, R56, R27, !P4 ;  /* 0x0000001b38387208 */ /* 0x000fe40006000000 */
[----:B------:R-:W-:Y:S02]  /*1670*/  FSEL R5, R30, R5, !P5 ;  /* 0x000000051e057208 */ /* 0x000fe40006800000 */
[----:B------:R-:W-:Y:S02]  /*1680*/  FSEL R61, R31, R61, !P5 ;  /* 0x0000003d1f3d7208 */ /* 0x000fe40006800000 */
[----:B------:R-:W-:Y:S02]  /*1690*/  FSEL R56, R34, R56, !P5 ;  /* 0x0000003822387208 */ /* 0x000fe40006800000 */
[----:B------:R-:W-:-:S02]  /*16a0*/  FSEL R57, R35, R57, !P5 ;  /* 0x0000003923397208 */ /* 0x000fc40006800000 */
[----:B------:R-:W-:Y:S02]  /*16b0*/  FSEL R49, R51, R49, !P5 ;  /* 0x0000003133317208 */ /* 0x000fe40006800000 */
[----:B------:R-:W-:Y:S02]  /*16c0*/  FSEL R48, R50, R48, !P5 ;  /* 0x0000003032307208 */ /* 0x000fe40006800000 */
[----:B0-----:R-:W-:Y:S01]  /*16d0*/  ISETP.NE.U32.AND P0, PT, R40, RZ, PT ;  /* 0x000000ff2800720c */ /* 0x001fe20003f05070 */
[----:B------:R-:W-:-:S03]  /*16e0*/  DADD R26, R42, R46 ;  /* 0x000000002a1a7229 */ /* 0x000fc6000000002e */
[----:B------:R-:W-:Y:S01]  /*16f0*/  ISETP.NE.AND.EX P0, PT, R41, RZ, PT, P0 ;  /* 0x000000ff2900720c */ /* 0x000fe20003f05300 */
[----:B-1----:R-:W-:Y:S02]  /*1700*/  DADD R22, R38, R58 ;  /* 0x0000000026167229 */ /* 0x002fe4000000003a */
[----:B------:R-:W-:-:S04]  /*1710*/  DADD R14, R36, R66 ;  /* 0x00000000240e7229 */ /* 0x000fc80000000042 */
[----:B------:R-:W-:Y:S02]  /*1720*/  FSEL R26, R26, R42, !P0 ;  /* 0x0000002a1a1a7208 */ /* 0x000fe40004000000 */
[----:B------:R-:W-:Y:S02]  /*1730*/  FSEL R27, R27, R43, !P0 ;  /* 0x0000002b1b1b7208 */ /* 0x000fe40004000000 */
[----:B------:R-:W-:Y:S02]  /*1740*/  FSEL R22, R22, R38, !P0 ;  /* 0x0000002616167208 */ /* 0x000fe40004000000 */
[----:B------:R-:W-:Y:S02]  /*1750*/  FSEL R23, R23, R39, !P0 ;  /* 0x0000002717177208 */ /* 0x000fe40004000000 */
[----:B------:R-:W-:Y:S02]  /*1760*/  FSEL R14, R14, R36, !P0 ;  /* 0x000000240e0e7208 */ /* 0x000fe40004000000 */
[----:B------:R-:W-:-:S02]  /*1770*/  FSEL R15, R15, R37, !P0 ;  /* 0x000000250f0f7208 */ /* 0x000fc40004000000 */
[----:B------:R-:W0:Y:S01]  /*1780*/  LDS.128 R36, [UR5+0xc0] ;  /* 0x0000c005ff247984 */ /* 0x000e220008000c00 */
[----:B--2---:R-:W-:-:S03]  /*1790*/  DADD R30, R54, R22 ;  /* 0x00000000361e7229 */ /* 0x004fc60000000016 */
[----:B------:R-:W-:Y:S02]  /*17a0*/  DADD R34, R52, R14 ;  /* 0x0000000034227229 */ /* 0x000fe4000000000e */
[----:B0-----:R-:W-:Y:S01]  /*17b0*/  DADD R42, R38, R26 ;  /* 0x00000000262a7229 */ /* 0x001fe2000000001a */
[----:B------:R-:W-:-:S04]  /*17c0*/  ISETP.NE.U32.AND P0, PT, R36, RZ, PT ;  /* 0x000000ff2400720c */ /* 0x000fc80003f05070 */
[----:B------:R-:W-:-:S04]  /*17d0*/  ISETP.NE.AND.EX P0, PT, R37, RZ, PT, P0 ;  /* 0x000000ff2500720c */ /* 0x000fc80003f05300 */
[----:B------:R-:W-:Y:S02]  /*17e0*/  FSEL R30, R30, R54, !P0 ;  /* 0x000000361e1e7208 */ /* 0x000fe40004000000 */
[----:B------:R-:W-:Y:S02]  /*17f0*/  FSEL R31, R31, R55, !P0 ;  /* 0x000000371f1f7208 */ /* 0x000fe40004000000 */
[----:B------:R-:W-:Y:S02]  /*1800*/  FSEL R34, R34, R52, !P0 ;  /* 0x0000003422227208 */ /* 0x000fe40004000000 */
[----:B------:R-:W-:Y:S02]  /*1810*/  FSEL R35, R35, R53, !P0 ;  /* 0x0000003523237208 */ /* 0x000fe40004000000 */
[----:B------:R-:W-:Y:S02]  /*1820*/  FSEL R38, R42, R38, !P0 ;  /* 0x000000262a267208 */ /* 0x000fe40004000000 */
[----:B------:R-:W-:-:S02]  /*1830*/  FSEL R39, R43, R39, !P0 ;  /* 0x000000272b277208 */ /* 0x000fc40004000000 */
[----:B------:R-:W-:-:S04]  /*1840*/  IADD3 R43, P0, PT, R24, R20, RZ ;  /* 0x00000014182b7210 */ /* 0x000fc80007f1e0ff */
[----:B------:R-:W-:Y:S01]  /*1850*/  IADD3 R42, P6, PT, R28, R43, RZ ;  /* 0x0000002b1c2a7210 */ /* 0x000fe20007fde0ff */
[----:B------:R-:W-:Y:S01]  /*1860*/  IMAD.X R51, R25, 0x1, R21, P0 ;  /* 0x0000000119337824 */ /* 0x000fe200000e0615 */
[----:B------:R-:W-:Y:S02]  /*1870*/  ISETP.NE.AND P0, PT, R75, 0x5, PT ;  /* 0x000000054b00780c */ /* 0x000fe40003f05270 */
[----:B------:R-:W-:Y:S01]  /*1880*/  SEL R52, R43, R24, !P3 ;  /* 0x000000182b347207 */ /* 0x000fe20005800000 */
[----:B------:R-:W-:Y:S01]  /*1890*/  IMAD.X R68, R29, 0x1, R51, P6 ;  /* 0x000000011d447824 */ /* 0x000fe200030e0633 */
[----:B------:R-:W-:Y:S02]  /*18a0*/  SEL R43, R51, R25, !P3 ;  /* 0x00000019332b7207 */ /* 0x000fe40005800000 */
[----:B------:R-:W-:Y:S02]  /*18b0*/  FSEL R51, R66, R48, !P0 ;  /* 0x0000003042337208 */ /* 0x000fe40004000000 */
[----:B------:R-:W-:-:S02]  /*18c0*/  ISETP.NE.AND P3, PT, R75, 0x6, PT ;  /* 0x000000064b00780c */ /* 0x000fc40003f65270 */
[----:B------:R-:W-:Y:S02]  /*18d0*/  FSEL R5, R58, R5, !P0 ;  /* 0x000000053a057208 */ /* 0x000fe40004000000 */
[----:B------:R-:W-:Y:S02]  /*18e0*/  FSEL R66, R67, R49, !P0 ;  /* 0x0000003143427208 */ /* 0x000fe40004000000 */
[----:B------:R-:W-:Y:S02]  /*18f0*/  FSEL R14, R14, R51, !P3 ;  /* 0x000000330e0e7208 */ /* 0x000fe40005800000 */
[----:B------:R-:W-:Y:S01]  /*1900*/  SEL R58, R42, R52, !P4 ;  /* 0x000000342a3a7207 */ /* 0x000fe20006000000 */
[----:B------:R-:W0:Y:S01]  /*1910*/  LDS.128 R48, [UR5+0xf0] ;  /* 0x0000f005ff307984 */ /* 0x000e220008000c00 */
[----:B------:R-:W-:Y:S02]  /*1920*/  FSEL R61, R59, R61, !P0 ;  /* 0x0000003d3b3d7208 */ /* 0x000fe40004000000 */
[----:B------:R-:W-:Y:S01]  /*1930*/  SEL R59, R68, R43, !P4 ;  /* 0x0000002b443b7207 */ /* 0x000fe20006000000 */
[----:B------:R-:W1:Y:S01]  /*1940*/  LDS.128 R52, [UR5+0xe0] ;  /* 0x0000e005ff347984 */ /* 0x000e620008000c00 */
[----:B------:R-:W-:-:S02]  /*1950*/  IADD3 R43, P4, PT, R32, R42, RZ ;  /* 0x0000002a202b7210 */ /* 0x000fc40007f9e0ff */
[----:B------:R-:W-:Y:S02]  /*1960*/  FSEL R57, R47, R57, !P0 ;  /* 0x000000392f397208 */ /* 0x000fe40004000000 */
[----:B------:R-:W-:Y:S01]  /*1970*/  FSEL R56, R46, R56, !P0 ;  /* 0x000000382e387208 */ /* 0x000fe20004000000 */
[----:B------:R-:W-:Y:S01]  /*1980*/  IMAD.X R47, R33, 0x1, R68, P4 ;  /* 0x00000001212f7824 */ /* 0x000fe200020e0644 */
[----:B------:R-:W-:Y:S02]  /*1990*/  FSEL R66, R15, R66, !P3 ;  /* 0x000000420f427208 */ /* 0x000fe40005800000 */
[----:B------:R-:W-:Y:S02]  /*19a0*/  FSEL R46, R23, R61, !P3 ;  /* 0x0000003d172e7208 */ /* 0x000fe40005800000 */
[----:B------:R-:W-:Y:S01]  /*19b0*/  IADD3 R15, P4, PT, R44, R43, RZ ;  /* 0x0000002b2c0f7210 */ /* 0x000fe20007f9e0ff */
[----:B------:R2:W3:Y:S01]  /*19c0*/  SHFL.UP PT, R23, R4, 0x1, RZ ;  /* 0x0420000004177989 */ /* 0x0004e200000e00ff */
[----:B------:R-:W-:Y:S01]  /*19d0*/  SEL R42, R47, R59, !P5 ;  /* 0x0000003b2f2a7207 */ /* 0x000fe20006800000 */
[----:B------:R-:W-:Y:S01]  /*19e0*/  IMAD.MOV.U32 R59, RZ, RZ, R73 ;  /* 0x000000ffff3b7224 */ /* 0x000fe200078e0049 */
[----:B------:R-:W-:Y:S01]  /*19f0*/  FSEL R5, R22, R5, !P3 ;  /* 0x0000000516057208 */ /* 0x000fe20005800000 */
[----:B------:R-:W-:Y:S01]  /*1a00*/  IMAD.X R47, R45, 0x1, R47, P4 ;  /* 0x000000012d2f7824 */ /* 0x000fe200020e062f */
[----:B------:R-:W-:Y:S01]  /*1a10*/  ISETP.GE.U32.AND P4, PT, R76, 0x20, PT ;  /* 0x000000204c00780c */ /* 0x000fe20003f86070 */
[----:B------:R4:W0:Y:S01]  /*1a20*/  SHFL.UP PT, R22, R64, 0x1, RZ ;  /* 0x0420000040167989 */ /* 0x00082200000e00ff */
[----:B------:R-:W-:-:S02]  /*1a30*/  ISETP.NE.AND P6, PT, R75, 0x7, PT ;  /* 0x000000074b00780c */ /* 0x000fc40003fc5270 */
[----:B--2---:R-:W-:Y:S01]  /*1a40*/  SEL R4, R43, R58, !P5 ;  /* 0x0000003a2b047207 */ /* 0x004fe20006800000 */
[----:B------:R-:W-:Y:S01]  /*1a50*/  IMAD.MOV.U32 R58, RZ, RZ, R74 ;  /* 0x000000ffff3a7224 */ /* 0x000fe200078e004a */
[----:B------:R-:W-:Y:S01]  /*1a60*/  FSEL R43, R27, R57, !P3 ;  /* 0x000000391b2b7208 */ /* 0x000fe20005800000 */
[----:B------:R-:W-:Y:S01]  /*1a70*/  IMAD.MOV.U32 R57, RZ, RZ, R65 ;  /* 0x000000ffff397224 */ /* 0x000fe200078e0041 */
[----:B------:R-:W-:Y:S02]  /*1a80*/  SEL R4, R15, R4, !P0 ;  /* 0x000000040f047207 */ /* 0x000fe40004000000 */
[----:B------:R-:W-:Y:S02]  /*1a90*/  IADD3 R27, P5, PT, R40, R15, RZ ;  /* 0x0000000f281b7210 */ /* 0x000fe40007fbe0ff */
[----:B------:R-:W-:Y:S02]  /*1aa0*/  SEL R42, R47, R42, !P0 ;  /* 0x0000002a2f2a7207 */ /* 0x000fe40004000000 */
[----:B------:R-:W-:Y:S01]  /*1ab0*/  SEL R15, R27, R4, !P3 ;  /* 0x000000041b0f7207 */ /* 0x000fe20005800000 */
[----:B------:R-:W-:Y:S01]  /*1ac0*/  IMAD.X R47, R41, 0x1, R47, P5 ;  /* 0x00000001292f7824 */ /* 0x000fe200028e062f */
[----:B------:R-:W-:-:S02]  /*1ad0*/  IADD3 R4, P0, PT, R36, R27, RZ ;  /* 0x0000001b24047210 */ /* 0x000fc40007f1e0ff */
[----:B----4-:R-:W-:Y:S01]  /*1ae0*/  FSEL R64, R26, R56, !P3 ;  /* 0x000000381a407208 */ /* 0x010fe20005800000 */
[----:B------:R-:W-:Y:S01]  /*1af0*/  IMAD.MOV.U32 R56, RZ, RZ, R62 ;  /* 0x000000ffff387224 */ /* 0x000fe200078e003e */
[----:B------:R-:W-:Y:S01]  /*1b00*/  SEL R42, R47, R42, !P3 ;  /* 0x0000002a2f2a7207 */ /* 0x000fe20005800000 */
[----:B------:R-:W-:Y:S01]  /*1b10*/  IMAD.X R27, R37, 0x1, R47, P0 ;  /* 0x00000001251b7824 */ /* 0x000fe200000e062f */
[----:B------:R-:W-:Y:S02]  /*1b20*/  SEL R26, R4, R15, !P6 ;  /* 0x0000000f041a7207 */ /* 0x000fe40007000000 */
[----:B------:R-:W-:Y:S02]  /*1b30*/  FSEL R5, R30, R5, !P6 ;  /* 0x000000051e057208 */ /* 0x000fe40007000000 */
[----:B------:R-:W-:Y:S02]  /*1b40*/  SEL R15, R27, R42, !P6 ;  /* 0x0000002a1b0f7207 */ /* 0x000fe40007000000 */
[----:B------:R-:W-:-:S02]  /*1b50*/  FSEL R61, R31, R46, !P6 ;  /* 0x0000002e1f3d7208 */ /* 0x000fc40007000000 */
[----:B------:R-:W-:Y:S02]  /*1b60*/  FSEL R14, R34, R14, !P6 ;  /* 0x0000000e220e7208 */ /* 0x000fe40007000000 */
[----:B------:R-:W-:Y:S02]  /*1b70*/  FSEL R62, R35, R66, !P6 ;  /* 0x00000042233e7208 */ /* 0x000fe40007000000 */
[----:B------:R-:W-:Y:S02]  /*1b80*/  FSEL R64, R38, R64, !P6 ;  /* 0x0000004026407208 */ /* 0x000fe40007000000 */
[----:B------:R-:W-:Y:S01]  /*1b90*/  FSEL R65, R39, R43, !P6 ;  /* 0x0000002b27417208 */ /* 0x000fe20007000000 */
[----:B01-3--:R-:W-:Y:S06]  /*1ba0*/  @!P4 BRA `(.L_x_4) ;  /* 0x000000000070c947 */ /* 0x00bfec0003800000 */
[----:B------:R-:W-:Y:S01]  /*1bb0*/  IMAD.MOV.U32 R42, RZ, RZ, R5 ;  /* 0x000000ffff2a7224 */ /* 0x000fe200078e0005 */
[----:B------:R-:W-:Y:S01]  /*1bc0*/  ISETP.NE.AND P3, PT, R77, RZ, PT ;  /* 0x000000ff4d00720c */ /* 0x000fe20003f65270 */
[----:B------:R-:W-:Y:S01]  /*1bd0*/  IMAD.MOV.U32 R43, RZ, RZ, R61 ;  /* 0x000000ffff2b7224 */ /* 0x000fe200078e003d */
[C---:B------:R-:W-:Y:S01]  /*1be0*/  ISETP.NE.U32.AND P0, PT, R71.reuse, RZ, PT ;  /* 0x000000ff4700720c */ /* 0x040fe20003f05070 */
[----:B------:R-:W-:Y:S01]  /*1bf0*/  IMAD.MOV.U32 R46, RZ, RZ, R64 ;  /* 0x000000ffff2e7224 */ /* 0x000fe200078e0040 */
[----:B------:R-:W-:Y:S01]  /*1c00*/  SEL R71, R71, RZ, P3 ;  /* 0x000000ff47477207 */ /* 0x000fe20001800000 */
[----:B------:R-:W-:Y:S01]  /*1c10*/  IMAD.MOV.U32 R47, RZ, RZ, R65 ;  /* 0x000000ffff2f7224 */ /* 0x000fe200078e0041 */
[C---:B------:R-:W-:Y:S01]  /*1c20*/  ISETP.NE.AND.EX P0, PT, R70.reuse, RZ, PT, P0 ;  /* 0x000000ff4600720c */ /* 0x040fe20003f05300 */
[----:B------:R-:W-:Y:S01]  /*1c30*/  DADD R42, R58, R42 ;  /* 0x000000003a2a7229 */ /* 0x000fe2000000002a */
[----:B------:R-:W-:Y:S02]  /*1c40*/  IADD3 R71, P4, PT, R71, R26, RZ ;  /* 0x0000001a47477210 */ /* 0x000fe40007f9e0ff */
[----:B------:R-:W-:Y:S01]  /*1c50*/  SEL R70, R70, RZ, P3 ;  /* 0x000000ff46467207 */ /* 0x000fe20001800000 */
[----:B------:R-:W-:-:S04]  /*1c60*/  DADD R46, R22, R46 ;  /* 0x00000000162e7229 */ /* 0x000fc8000000002e */
[----:B------:R-:W-:Y:S02]  /*1c70*/  IMAD.X R70, R70, 0x1, R15, P4 ;  /* 0x0000000146467824 */ /* 0x000fe400020e060f */
[----:B------:R-:W-:Y:S01]  /*1c80*/  @P3 FSEL R5, R42, R58, !P0 ;  /* 0x0000003a2a053208 */ /* 0x000fe20004000000 */
[----:B------:R-:W-:Y:S01]  /*1c90*/  IMAD.MOV.U32 R42, RZ, RZ, R14 ;  /* 0x000000ffff2a7224 */ /* 0x000fe200078e000e */
[----:B------:R-:W-:Y:S01]  /*1ca0*/  @P3 FSEL R61, R43, R59, !P0 ;  /* 0x0000003b2b3d3208 */ /* 0x000fe20004000000 */
[----:B------:R-:W-:Y:S01]  /*1cb0*/  IMAD.MOV.U32 R43, RZ, RZ, R62 ;  /* 0x000000ffff2b7224 */ /* 0x000fe200078e003e */
[----:B------:R-:W-:Y:S01]  /*1cc0*/  @P3 FSEL R64, R46, R22, !P0 ;  /* 0x000000162e403208 */ /* 0x000fe20004000000 */
[----:B------:R-:W-:Y:S01]  /*1cd0*/  IMAD.MOV.U32 R58, RZ, RZ, R5 ;  /* 0x000000ffff3a7224 */ /* 0x000fe200078e0005 */
[----:B------:R-:W-:Y:S01]  /*1ce0*/  @P3 FSEL R65, R47, R23, !P0 ;  /* 0x000000172f413208 */ /* 0x000fe20004000000 */
[----:B------:R-:W-:Y:S02]  /*1cf0*/  IMAD.MOV.U32 R59, RZ, RZ, R61 ;  /* 0x000000ffff3b7224 */ /* 0x000fe400078e003d */
[----:B------:R-:W-:Y:S01]  /*1d00*/  DADD R42, R56, R42 ;  /* 0x00000000382a7229 */ /* 0x000fe2000000002a */
[----:B------:R-:W-:-:S02]  /*1d10*/  IMAD.MOV.U32 R22, RZ, RZ, R64 ;  /* 0x000000ffff167224 */ /* 0x000fc400078e0040 */
[----:B------:R-:W-:-:S07]  /*1d20*/  IMAD.MOV.U32 R23, RZ, RZ, R65 ;  /* 0x000000ffff177224 */ /* 0x000fce00078e0041 */
[----:B------:R-:W-:Y:S02]  /*1d30*/  @P3 FSEL R14, R42, R56, !P0 ;  /* 0x000000382a0e3208 */ /* 0x000fe40004000000 */
[----:B------:R-:W-:-:S03]  /*1d40*/  @P3 FSEL R62, R43, R57, !P0 ;  /* 0x000000392b3e3208 */ /* 0x000fc60004000000 */
[----:B------:R-:W-:Y:S02]  /*1d50*/  IMAD.MOV.U32 R56, RZ, RZ, R14 ;  /* 0x000000ffff387224 */ /* 0x000fe400078e000e */
[----:B------:R-:W-:-:S07]  /*1d60*/  IMAD.MOV.U32 R57, RZ, RZ, R62 ;  /* 0x000000ffff397224 */ /* 0x000fce00078e003e */
.L_x_4:
[----:B------:R-:W-:Y:S05]  /*1d70*/  BSYNC.RECONVERGENT B0 ;  /* 0x0000000000007941 */ /* 0x000fea0003800200 */
.L_x_3:
[----:B------:R-:W-:Y:S01]  /*1d80*/  UMOV UR4, URZ ;  /* 0x000000ff00047c82 */ /* 0x000fe20008000000 */
[----:B------:R-:W-:Y:S01]  /*1d90*/  BSSY.RECONVERGENT B0, `(.L_x_5) ;  /* 0x0000011000007945 */ /* 0x000fe20003800200 */
[----:B------:R-:W-:Y:S02]  /*1da0*/  IMAD.MOV.U32 R47, RZ, RZ, R3 ;  /* 0x000000ffff2f7224 */ /* 0x000fe400078e0003 */
[----:B------:R-:W-:Y:S01]  /*1db0*/  IMAD.U32 R46, RZ, RZ, UR4 ;  /* 0x00000004ff2e7e24 */ /* 0x000fe2000f8e00ff */
[----:B------:R-:W-:Y:S06]  /*1dc0*/  @!P1 BRA `(.L_x_6) ;  /* 0x0000000000349947 */ /* 0x000fec0003800000 */
[----:B------:R-:W-:Y:S01]  /*1dd0*/  DADD R64, R16, R56 ;  /* 0x0000000010407229 */ /* 0x000fe20000000038 */
[C---:B------:R-:W-:Y:S01]  /*1de0*/  ISETP.NE.U32.AND P0, PT, R3.reuse, RZ, PT ;  /* 0x000000ff0300720c */ /* 0x040fe20003f05070 */
[----:B------:R-:W-:Y:S01]  /*1df0*/  DADD R42, R18, R58 ;  /* 0x00000000122a7229 */ /* 0x000fe2000000003a */
[----:B------:R-:W-:Y:S01]  /*1e00*/  IADD3 R47, P1, PT, R3, R71, RZ ;  /* 0x00000047032f7210 */ /* 0x000fe20007f3e0ff */
[----:B------:R-:W-:Y:S01]  /*1e10*/  DADD R14, R8, R22 ;  /* 0x00000000080e7229 */ /* 0x000fe20000000016 */
[----:B------:R-:W-:Y:S02]  /*1e20*/  ISETP.NE.AND.EX P0, PT, RZ, UR4, PT, P0 ;  /* 0x00000004ff007c0c */ /* 0x000fe4000bf05300 */
[----:B------:R-:W-:-:S03]  /*1e30*/  IADD3.X R46, PT, PT, R70, UR4, RZ, P1, !PT ;  /* 0x00000004462e7c10 */ /* 0x000fc60008ffe4ff */
[----:B------:R-:W-:Y:S02]  /*1e40*/  FSEL R16, R64, R16, !P0 ;  /* 0x0000001040107208 */ /* 0x000fe40004000000 */
[----:B------:R-:W-:Y:S02]  /*1e50*/  FSEL R17, R65, R17, !P0 ;  /* 0x0000001141117208 */ /* 0x000fe40004000000 */
[----:B------:R-:W-:Y:S02]  /*1e60*/  FSEL R18, R42, R18, !P0 ;  /* 0x000000122a127208 */ /* 0x000fe40004000000 */
[----:B------:R-:W-:Y:S02]  /*1e70*/  FSEL R19, R43, R19, !P0 ;  /* 0x000000132b137208 */ /* 0x000fe40004000000 */
[----:B------:R-:W-:Y:S02]  /*1e80*/  FSEL R8, R14, R8, !P0 ;  /* 0x000000080e087208 */ /* 0x000fe40004000000 */
[----:B------:R-:W-:-:S07]  /*1e90*/  FSEL R9, R15, R9, !P0 ;  /* 0x000000090f097208 */ /* 0x000fce0004000000 */
.L_x_6:
[----:B------:R-:W-:Y:S05]  /*1ea0*/  BSYNC.RECONVERGENT B0 ;  /* 0x0000000000007941 */ /* 0x000fea0003800200 */
.L_x_5:
[----:B------:R-:W-:Y:S01]  /*1eb0*/  ISETP.NE.AND P3, PT, R76, RZ, PT ;  /* 0x000000ff4c00720c */ /* 0x000fe20003f65270 */
[----:B------:R-:W-:Y:S01]  /*1ec0*/  DADD R42, R6, R16 ;  /* 0x00000000062a7229 */ /* 0x000fe20000000010 */
[C---:B------:R-:W-:Y:S01]  /*1ed0*/  IADD3 R26, P1, PT, R52.reuse, R4, RZ ;  /* 0x00000004341a7210 */ /* 0x040fe20007f3e0ff */
[----:B------:R-:W-:Y:S01]  /*1ee0*/  DADD R4, R10, R8 ;  /* 0x000000000a047229 */ /* 0x000fe20000000008 */
[----:B------:R-:W-:Y:S01]  /*1ef0*/  ISETP.NE.U32.AND P0, PT, R52, RZ, PT ;  /* 0x000000ff3400720c */ /* 0x000fe20003f05070 */
[----:B------:R-:W-:Y:S01]  /*1f00*/  DADD R34, R48, R34 ;  /* 0x0000000030227229 */ /* 0x000fe20000000022 */
[----:B------:R-:W-:Y:S01]  /*1f10*/  BSSY.RECONVERGENT B0, `(.L_x_7) ;  /* 0x0000022000007945 */ /* 0x000fe20003800200 */
[----:B------:R-:W-:Y:S01]  /*1f20*/  DADD R14, R12, R18 ;  /* 0x000000000c0e7229 */ /* 0x000fe20000000012 */
[C---:B------:R-:W-:Y:S01]  /*1f30*/  IMAD.X R27, R53.reuse, 0x1, R27, P1 ;  /* 0x00000001351b7824 */ /* 0x040fe200008e061b */
[----:B------:R-:W-:Y:S01]  /*1f40*/  DADD R30, R50, R30 ;  /* 0x00000000321e7229 */ /* 0x000fe2000000001e */
[----:B------:R-:W-:Y:S01]  /*1f50*/  ISETP.NE.AND.EX P0, PT, R53, RZ, PT, P0 ;  /* 0x000000ff3500720c */ /* 0x000fe20003f05300 */
[----:B------:R-:W-:Y:S01]  /*1f60*/  DADD R38, R54, R38 ;  /* 0x0000000036267229 */ /* 0x000fe20000000026 */
[----:B------:R-:W-:-:S02]  /*1f70*/  ISETP.GE.U32.AND P1, PT, R26, 0x101, PT ;  /* 0x000001011a00780c */ /* 0x000fc40003f26070 */
[----:B------:R-:W-:Y:S02]  /*1f80*/  FSEL R6, R6, R42, P2 ;  /* 0x0000002a06067208 */ /* 0x000fe40001000000 */
[----:B------:R-:W-:Y:S02]  /*1f90*/  FSEL R7, R7, R43, P2 ;  /* 0x0000002b07077208 */ /* 0x000fe40001000000 */
[----:B------:R-:W-:Y:S02]  /*1fa0*/  FSEL R10, R10, R4, P2 ;  /* 0x000000040a0a7208 */ /* 0x000fe40001000000 */
[----:B------:R-:W-:Y:S02]  /*1fb0*/  FSEL R11, R11, R5, P2 ;  /* 0x000000050b0b7208 */ /* 0x000fe40001000000 */
[----:B------:R-:W-:Y:S02]  /*1fc0*/  FSEL R42, R34, R48, !P0 ;  /* 0x00000030222a7208 */ /* 0x000fe40004000000 */
[----:B------:R-:W-:-:S02]  /*1fd0*/  FSEL R43, R35, R49, !P0 ;  /* 0x00000031232b7208 */ /* 0x000fc40004000000 */
[----:B------:R-:W-:Y:S02]  /*1fe0*/  FSEL R12, R12, R14, P2 ;  /* 0x0000000e0c0c7208 */ /* 0x000fe40001000000 */
[----:B------:R-:W-:Y:S02]  /*1ff0*/  FSEL R13, R13, R15, P2 ;  /* 0x0000000f0d0d7208 */ /* 0x000fe40001000000 */
[----:B------:R-:W-:Y:S02]  /*2000*/  ISETP.GE.AND.EX P1, PT, R27, RZ, PT, P1 ;  /* 0x000000ff1b00720c */ /* 0x000fe40003f26310 */
[----:B------:R-:W-:Y:S02]  /*2010*/  IADD3 R72, P4, PT, R47, R72, RZ ;  /* 0x000000482f487210 */ /* 0x000fe40007f9e0ff */
[----:B------:R-:W-:Y:S02]  /*2020*/  FSEL R4, R30, R50, !P0 ;  /* 0x000000321e047208 */ /* 0x000fe40004000000 */
[----:B------:R-:W-:-:S02]  /*2030*/  FSEL R5, R31, R51, !P0 ;  /* 0x000000331f057208 */ /* 0x000fc40004000000 */
[----:B------:R-:W-:Y:S02]  /*2040*/  FSEL R34, R38, R54, !P0 ;  /* 0x0000003626227208 */ /* 0x000fe40004000000 */
[----:B------:R-:W-:Y:S01]  /*2050*/  FSEL R35, R39, R55, !P0 ;  /* 0x0000003727237208 */ /* 0x000fe20004000000 */
[----:B------:R-:W-:Y:S06]  /*2060*/  @P3 BRA `(.L_x_8) ;  /* 0x0000000000303947 */ /* 0x000fec0003800000 */
[----:B------:R-:W0:Y:S01]  /*2070*/  LDC.64 R14, c[0x0][0x3b8] ;  /* 0x0000ee00ff0e7b82 */ /* 0x000e220000000a00 */
[----:B------:R-:W-:Y:S01]  /*2080*/  IMAD.MOV.U32 R39, RZ, RZ, 0x65 ;  /* 0x00000065ff277424 */ /* 0x000fe200078e00ff */
[----:B------:R-:W-:-:S06]  /*2090*/  CS2R R70, SRZ ;  /* 0x0000000000467805 */ /* 0x000fcc000001ff00 */
[----:B------:R-:W1:Y:S01]  /*20a0*/  LDC.64 R30, c[0x0][0x3a8] ;  /* 0x0000ea00ff1e7b82 */ /* 0x000e620000000a00 */
[----:B0-----:R0:W-:Y:S04]  /*20b0*/  ST.E.64.STRONG.GPU desc[UR12][R14.64+0x408], R34 ;  /* 0x000408220e007985 */ /* 0x0011e8000c10fb0c */
[----:B------:R0:W-:Y:S04]  /*20c0*/  ST.E.64.STRONG.GPU desc[UR12][R14.64+0x410], R42 ;  /* 0x0004102a0e007985 */ /* 0x0001e8000c10fb0c */
[----:B------:R0:W-:Y:S04]  /*20d0*/  ST.E.64.STRONG.GPU desc[UR12][R14.64+0x400], R26 ;  /* 0x0004001a0e007985 */ /* 0x0001e8000c10fb0c */
[----:B------:R0:W-:Y:S01]  /*20e0*/  ST.E.64.STRONG.GPU desc[UR12][R14.64+0x418], R4 ;  /* 0x000418040e007985 */ /* 0x0001e2000c10fb0c */
[----:B------:R-:W-:Y:S06]  /*20f0*/  MEMBAR.ALL.GPU ;  /* 0x0000000000007992 */ /* 0x000fec000000a000 */
[----:B------:R-:W-:-:S00]  /*2100*/  ERRBAR ;  /* 0x00000000000079ab */ /* 0x000fc00000000000 */
[----:B------:R-:W-:Y:S06]  /*2110*/  CGAERRBAR ;  /* 0x00000000000075ab */ /* 0x000fec0000000000 */
[----:B-1----:R0:W-:Y:S02]  /*2120*/  ST.E.STRONG.GPU desc[UR12][R30.64+0x80], R39 ;  /* 0x000080271e007985 */ /* 0x0021e4000c10f90c */
.L_x_8:
[----:B------:R-:W-:Y:S05]  /*2130*/  BSYNC.RECONVERGENT B0 ;  /* 0x0000000000007941 */ /* 0x000fea0003800200 */
.L_x_7:
[----:B0-----:R-:W-:Y:S02]  /*2140*/  IMAD.MOV.U32 R4, RZ, RZ, R6 ;  /* 0x000000ffff047224 */ /* 0x001fe400078e0006 */
[----:B------:R-:W-:Y:S02]  /*2150*/  IMAD.MOV.U32 R5, RZ, RZ, R7 ;  /* 0x000000ffff057224 */ /* 0x000fe400078e0007 */
[----:B------:R-:W-:Y:S02]  /*2160*/  IMAD.X R15, RZ, RZ, R46, P4 ;  /* 0x000000ffff0f7224 */ /* 0x000fe400020e062e */
[----:B------:R-:W-:Y:S02]  /*2170*/  IMAD.MOV.U32 R6, RZ, RZ, R12 ;  /* 0x000000ffff067224 */ /* 0x000fe400078e000c */
[----:B------:R-:W-:Y:S01]  /*2180*/  IMAD.MOV.U32 R7, RZ, RZ, R13 ;  /* 0x000000ffff077224 */ /* 0x000fe200078e000d */
[----:B------:R-:W-:Y:S06]  /*2190*/  @!P1 BRA `(.L_x_9) ;  /* 0x0000000800089947 */ /* 0x000fec0003800000 */
[----:B------:R-:W-:Y:S01]  /*21a0*/  BAR.SYNC.DEFER_BLOCKING 0x0 ;  /* 0x0000000000007b1d */ /* 0x000fe20000010000 */
[----:B------:R-:W-:Y:S02]  /*21b0*/  ISETP.NE.U32.AND P0, PT, R3, RZ, PT ;  /* 0x000000ff0300720c */ /* 0x000fe40003f05070 */
[----:B------:R-:W-:Y:S02]  /*21c0*/  ISETP.NE.AND P1, PT, R0, R2, PT ;  /* 0x000000020000720c */ /* 0x000fe40003f25270 */
[----:B------:R-:W-:Y:S02]  /*21d0*/  ISETP.NE.AND.EX P0, PT, RZ, UR4, PT, P0 ;  /* 0x00000004ff007c0c */ /* 0x000fe4000bf05300 */
[----:B------:R-:W-:-:S09]  /*21e0*/  ISETP.NE.AND P2, PT, R2, R60, PT ;  /* 0x0000003c0200720c */ /* 0x000fd20003f45270 */
[----:B------:R-:W-:Y:S02]  /*21f0*/  @P1 LEA R47, R47, UR5, 0x5 ;  /* 0x000000052f2f1c11 */ /* 0x000fe4000f8e28ff */
[----:B------:R-:W-:Y:S02]  /*2200*/  @P0 LEA R71, R71, UR5, 0x5 ;  /* 0x0000000547470c11 */ /* 0x000fe4000f8e28ff */
[----:B------:R-:W-:-:S03]  /*2210*/  @P2 LEA R3, R72, UR5, 0x5 ;  /* 0x0000000548032c11 */ /* 0x000fc6000f8e28ff */
[----:B------:R0:W-:Y:S04]  /*2220*/  @P0 STS.128 [R71+0x10], R56 ;  /* 0x0000103847000388 */ /* 0x0001e80000000c00 */
[----:B------:R0:W-:Y:S04]  /*2230*/  @P0 STS.64 [R71+0x8], R22 ;  /* 0x0000081647000388 */ /* 0x0001e80000000a00 */
[----:B------:R0:W-:Y:S01]  /*2240*/  @P0 STS [R71], R63 ;  /* 0x0000003f47000388 */ /* 0x0001e20000000800 */
[----:B------:R-:W-:-:S03]  /*2250*/  ISETP.GT.U32.AND P0, PT, R26, R76, PT ;  /* 0x0000004c1a00720c */ /* 0x000fc60003f04070 */
[----:B------:R0:W-:Y:S01]  /*2260*/  @P1 STS.128 [R47+0x10], R16 ;  /* 0x000010102f001388 */ /* 0x0001e20000000c00 */
[----:B------:R-:W-:-:S03]  /*2270*/  ISETP.GT.U32.AND.EX P0, PT, R27, RZ, PT, P0 ;  /* 0x000000ff1b00720c */ /* 0x000fc60003f04100 */
[----:B------:R0:W-:Y:S04]  /*2280*/  @P1 STS.64 [R47+0x8], R8 ;  /* 0x000008082f001388 */ /* 0x0001e80000000a00 */
[----:B------:R0:W-:Y:S04]  /*2290*/  @P1 STS [R47], R0 ;  /* 0x000000002f001388 */ /* 0x0001e80000000800 */
[----:B------:R0:W-:Y:S04]  /*22a0*/  @P2 STS.128 [R3+0x10], R4 ;  /* 0x0000100403002388 */ /* 0x0001e80000000c00 */
[----:B------:R0:W-:Y:S04]  /*22b0*/  @P2 STS.64 [R3+0x8], R10 ;  /* 0x0000080a03002388 */ /* 0x0001e80000000a00 */
[----:B------:R0:W-:Y:S01]  /*22c0*/  @P2 STS [R3], R2 ;  /* 0x0000000203002388 */ /* 0x0001e20000000800 */
[----:B------:R-:W-:Y:S06]  /*22d0*/  BAR.SYNC.DEFER_BLOCKING 0x0 ;  /* 0x0000000000007b1d */ /* 0x000fec0000010000 */
[----:B------:R-:W-:Y:S05]  /*22e0*/  @!P0 EXIT ;  /* 0x000000000000894d */ /* 0x000fea0003800000 */
[----:B0-----:R-:W-:Y:S01]  /*22f0*/  IADD3 R7, P0, P1, R32, R20, R28 ;  /* 0x0000001420077210 */ /* 0x001fe2000791e01c */
[----:B------:R-:W-:Y:S01]  /*2300*/  IMAD.MOV.U32 R3, RZ, RZ, R76 ;  /* 0x000000ffff037224 */ /* 0x000fe200078e004c */
[----:B------:R-:W0:Y:S01]  /*2310*/  LDCU.64 UR8, c[0x0][0x390] ;  /* 0x00007200ff0877ac */ /* 0x000e220008000a00 */
[----:B------:R-:W-:Y:S01]  /*2320*/  IMAD.MOV.U32 R0, RZ, RZ, RZ ;  /* 0x000000ffff007224 */ /* 0x000fe200078e00ff */
[----:B------:R-:W-:Y:S01]  /*2330*/  IADD3 R7, P2, P3, R40, R7, R44 ;  /* 0x0000000728077210 */ /* 0x000fe20007b5e02c */
[----:B------:R-:W-:Y:S01]  /*2340*/  BSSY.RECONVERGENT B0, `(.L_x_10) ;  /* 0x0000035000007945 */ /* 0x000fe20003800200 */
[----:B------:R-:W-:Y:S02]  /*2350*/  IADD3.X R21, PT, PT, R33, R21, R29, P0, P1 ;  /* 0x0000001521157210 */ /* 0x000fe400007e241d */
[----:B------:R-:W-:Y:S02]  /*2360*/  LOP3.LUT R5, RZ, R3, RZ, 0x33, !PT ;  /* 0x00000003ff057212 */ /* 0x000fe400078e33ff */
[----:B------:R-:W-:-:S02]  /*2370*/  IADD3 R2, P0, P1, R52, R7, R36 ;  /* 0x0000000734027210 */ /* 0x000fc4000791e024 */
[----:B------:R-:W-:Y:S02]  /*2380*/  IADD3.X R41, PT, PT, R41, R21, R45, P2, P3 ;  /* 0x0000001529297210 */ /* 0x000fe400017e642d */
[----:B------:R-:W-:Y:S01]  /*2390*/  IADD3 R2, P2, P3, R5, R2, R24 ;  /* 0x0000000205027210 */ /* 0x000fe20007b5e018 */
[----:B------:R-:W1:Y:S01]  /*23a0*/  LDC.64 R20, c[0x0][0x398] ;  /* 0x0000e600ff147b82 */ /* 0x000e620000000a00 */
[----:B------:R-:W-:Y:S02]  /*23b0*/  IADD3.X R24, PT, PT, R53, R41, R37, P0, P1 ;  /* 0x0000002935187210 */ /* 0x000fe400007e2425 */
[----:B------:R-:W-:Y:S02]  /*23c0*/  LOP3.LUT R4, R2, 0x300, RZ, 0xc0, !PT ;  /* 0x0000030002047812 */ /* 0x000fe400078ec0ff */
[----:B------:R-:W-:Y:S02]  /*23d0*/  LOP3.LUT R5, RZ, R0, RZ, 0x33, !PT ;  /* 0x00000000ff057212 */ /* 0x000fe400078e33ff */
[----:B------:R-:W-:-:S02]  /*23e0*/  ISETP.NE.U32.AND P1, PT, R4, 0x300, PT ;  /* 0x000003000400780c */ /* 0x000fc40003f25070 */
[----:B------:R-:W-:Y:S02]  /*23f0*/  IADD3.X R25, PT, PT, R5, R24, R25, P2, P3 ;  /* 0x0000001805197210 */ /* 0x000fe400017e6419 */
[----:B------:R-:W-:Y:S02]  /*2400*/  ISETP.NE.AND.EX P1, PT, RZ, RZ, PT, P1 ;  /* 0x000000ffff00720c */ /* 0x000fe40003f25310 */
[----:B------:R-:W-:-:S04]  /*2410*/  ISETP.GE.U32.AND P0, PT, R2, 0x300, PT ;  /* 0x000003000200780c */ /* 0x000fc80003f06070 */
[----:B------:R-:W-:-:S07]  /*2420*/  ISETP.GE.U32.AND.EX P0, PT, R25, RZ, PT, P0 ;  /* 0x000000ff1900720c */ /* 0x000fce0003f06100 */
[----:B0-----:R-:W-:Y:S06]  /*2430*/  @!P1 BRA `(.L_x_11) ;  /* 0x0000000000949947 */ /* 0x001fec0003800000 */
[----:B------:R-:W0:Y:S01]  /*2440*/  LDC.64 R4, c[0x0][0x398] ;  /* 0x0000e600ff047b82 */ /* 0x000e220000000a00 */
[----:B------:R-:W2:Y:S01]  /*2450*/  LDCU.64 UR6, c[0x0][0x390] ;  /* 0x00007200ff0677ac */ /* 0x000ea20008000a00 */
[----:B------:R-:W-:Y:S01]  /*2460*/  SHF.R.U64 R16, R2, 0x8, R25 ;  /* 0x0000000802107819 */ /* 0x000fe20000001219 */
[----:B------:R-:W-:Y:S01]  /*2470*/  IMAD.MOV.U32 R19, RZ, RZ, RZ ;  /* 0x000000ffff137224 */ /* 0x000fe200078e00ff */
[----:B------:R-:W-:Y:S01]  /*2480*/  LEA R2, R76, UR5, 0x5 ;  /* 0x000000054c027c11 */ /* 0x000fe2000f8e28ff */
[----:B------:R-:W-:Y:S02]  /*2490*/  IMAD R17, R0, 0x18, RZ ;  /* 0x0000001800117824 */ /* 0x000fe400078e02ff */
[----:B------:R-:W-:Y:S02]  /*24a0*/  VIADD R16, R16, 0x1 ;  /* 0x0000000110107836 */ /* 0x000fe40000000000 */
[----:B------:R-:W-:-:S03]  /*24b0*/  VIADD R2, R2, 0x8 ;  /* 0x0000000802027836 */ /* 0x000fc60000000000 */
[----:B------:R-:W-:Y:S02]  /*24c0*/  LOP3.LUT R16, R16, 0x3, RZ, 0xc0, !PT ;  /* 0x0000000310107812 */ /* 0x000fe400078ec0ff */
[----:B--2---:R-:W-:-:S04]  /*24d0*/  LEA R12, P1, R3, UR6, 0x2 ;  /* 0x00000006030c7c11 */ /* 0x004fc8000f8210ff */
[C---:B------:R-:W-:Y:S01]  /*24e0*/  LEA.HI.X R15, R3.reuse, UR7, R0, 0x2, P1 ;  /* 0x00000007030f7c11 */ /* 0x040fe200088f1400 */
[----:B0-----:R-:W-:Y:S01]  /*24f0*/  IMAD.WIDE.U32 R4, R3, 0x18, R4 ;  /* 0x0000001803047825 */ /* 0x001fe200078e0004 */
[----:B------:R-:W-:Y:S02]  /*2500*/  LEA R3, P2, R16, R3, 0x8 ;  /* 0x0000000310037211 */ /* 0x000fe400078440ff */
[----:B------:R-:W-:Y:S02]  /*2510*/  IADD3 R14, P1, PT, R4, 0x10, RZ ;  /* 0x00000010040e7810 */ /* 0x000fe40007f3e0ff */
[----:B------:R-:W-:-:S03]  /*2520*/  LEA.HI.X R0, R16, R0, R19, 0x8, P2 ;  /* 0x0000000010007211 */ /* 0x000fc600010f4413 */
[----:B------:R-:W-:-:S08]  /*2530*/  IMAD.X R17, R5, 0x1, R17, P1 ;  /* 0x0000000105117824 */ /* 0x000fd000008e0611 */
.L_x_12:
[----:B0-----:R-:W0:Y:S01]  /*2540*/  LDS R13, [R2+-0x8] ;  /* 0xfffff800020d7984 */ /* 0x001e220000000800 */
[----:B------:R-:W-:Y:S01]  /*2550*/  IMAD.MOV.U32 R6, RZ, RZ, R12 ;  /* 0x000000ffff067224 */ /* 0x000fe200078e000c */
[----:B------:R-:W-:Y:S01]  /*2560*/  IADD3 R16, P1, PT, R16, -0x1, RZ ;  /* 0xffffffff10107810 */ /* 0x000fe20007f3e0ff */
[--C-:B------:R-:W-:Y:S01]  /*2570*/  IMAD.MOV.U32 R7, RZ, RZ, R15.reuse ;  /* 0x000000ffff077224 */ /* 0x100fe200078e000f */
[----:B------:R-:W2:Y:S01]  /*2580*/  LDS.128 R8, [R2+0x8] ;  /* 0x0000080002087984 */ /* 0x000ea20000000c00 */
[----:B------:R-:W-:Y:S02]  /*2590*/  IADD3 R12, P3, PT, R12, 0x400, RZ ;  /* 0x000004000c0c7810 */ /* 0x000fe40007f7e0ff */
[----:B------:R-:W-:Y:S01]  /*25a0*/  IADD3.X R19, PT, PT, R19, -0x1, RZ, P1, !PT ;  /* 0xffffffff13137810 */ /* 0x000fe20000ffe4ff */
[----:B------:R3:W4:Y:S01]  /*25b0*/  LDS.64 R4, [R2] ;  /* 0x0000000002047984 */ /* 0x0007220000000a00 */
[----:B------:R-:W-:Y:S01]  /*25c0*/  ISETP.NE.U32.AND P1, PT, R16, RZ, PT ;  /* 0x000000ff1000720c */ /* 0x000fe20003f25070 */
[----:B------:R-:W-:-:S03]  /*25d0*/  IMAD.X R15, RZ, RZ, R15, P3 ;  /* 0x000000ffff0f7224 */ /* 0x000fc600018e060f */
[----:B------:R-:W-:Y:S01]  /*25e0*/  ISETP.NE.AND.EX P1, PT, R19, RZ, PT, P1 ;  /* 0x000000ff1300720c */ /* 0x000fe20003f25310 */
[----:B---3--:R-:W-:Y:S01]  /*25f0*/  VIADD R2, R2, 0x2000 ;  /* 0x0000200002027836 */ /* 0x008fe20000000000 */
[----:B0-----:R0:W-:Y:S02]  /*2600*/  STG.E desc[UR12][R6.64], R13 ;  /* 0x0000000d06007986 */ /* 0x0011e4000c10190c */
[----:B0-----:R-:W-:Y:S02]  /*2610*/  IMAD.MOV.U32 R6, RZ, RZ, R14 ;  /* 0x000000ffff067224 */ /* 0x001fe400078e000e */
[----:B------:R-:W-:-:S03]  /*2620*/  IMAD.MOV.U32 R7, RZ, RZ, R17 ;  /* 0x000000ffff077224 */ /* 0x000fc600078e0011 */
[----:B------:R-:W-:Y:S02]  /*2630*/  IADD3 R14, P2, PT, R6, 0x1800, RZ ;  /* 0x00001800060e7810 */ /* 0x000fe40007f5e0ff */
[----:B--2---:R0:W-:Y:S03]  /*2640*/  STG.E.64 desc[UR12][R6.64+-0x8], R8 ;  /* 0xfffff80806007986 */ /* 0x0041e6000c101b0c */
[----:B------:R-:W-:Y:S01]  /*2650*/  IMAD.X R17, RZ, RZ, R7, P2 ;  /* 0x000000ffff117224 */ /* 0x000fe200010e0607 */
[----:B------:R0:W-:Y:S04]  /*2660*/  STG.E.64 desc[UR12][R6.64], R10 ;  /* 0x0000000a06007986 */ /* 0x0001e8000c101b0c */
[----:B----4-:R0:W-:Y:S01]  /*2670*/  STG.E.64 desc[UR12][R6.64+-0x10], R4 ;  /* 0xfffff00406007986 */ /* 0x0101e2000c101b0c */
[----:B------:R-:W-:Y:S05]  /*2680*/  @P1 BRA `(.L_x_12) ;  /* 0xfffffffc00ac1947 */ /* 0x000fea000383ffff */
.L_x_11:
[----:B------:R-:W-:Y:S05]  /*2690*/  BSYNC.RECONVERGENT B0 ;  /* 0x0000000000007941 */ /* 0x000fea0003800200 */
.L_x_10:
[----:B------:R-:W-:Y:S05]  /*26a0*/  @!P0 EXIT ;  /* 0x000000000000894d */ /* 0x000fea0003800000 */
.L_x_13:
[C---:B------:R-:W-:Y:S01]  /*26b0*/  LEA R2, R3.reuse, UR5, 0x5 ;  /* 0x0000000503027c11 */ /* 0x040fe2000f8e28ff */
[C---:B--2---:R-:W-:Y:S01]  /*26c0*/  IMAD.SHL.U32 R30, R3.reuse, 0x4, RZ ;  /* 0x00000004031e7824 */ /* 0x044fe200078e00ff */
[----:B------:R-:W-:Y:S01]  /*26d0*/  UMOV UR4, URZ ;  /* 0x000000ff00047c82 */ /* 0x000fe20008000000 */
[----:B------:R-:W-:Y:S01]  /*26e0*/  IMAD R25, R0, 0x18, RZ ;  /* 0x0000001800197824 */ /* 0x000fe200078e02ff */
[C---:B------:R-:W-:Y:S01]  /*26f0*/  SHF.L.U64.HI R0, R3.reuse, 0x2, R0 ;  /* 0x0000000203007819 */ /* 0x040fe20000010200 */
[----:B------:R-:W2:Y:S01]  /*2700*/  LDS R41, [R2] ;  /* 0x0000000002297984 */ /* 0x000ea20000000800 */
[C---:B------:R-:W-:Y:S01]  /*2710*/  IADD3 R38, P0, PT, R30.reuse, UR8, RZ ;  /* 0x000000081e267c10 */ /* 0x040fe2000ff1e0ff */
[----:B-1----:R-:W-:Y:S01]  /*2720*/  IMAD.WIDE.U32 R32, R3, 0x18, R20 ;  /* 0x0000001803207825 */ /* 0x002fe200078e0014 */
[----:B------:R-:W-:Y:S01]  /*2730*/  LOP3.LUT R30, R30, 0xfffffffc, RZ, 0xc0, !PT ;  /* 0xfffffffc1e1e7812 */ /* 0x000fe200078ec0ff */
[----:B------:R-:W1:Y:S01]  /*2740*/  LDS.64 R22, [R2+0x8] ;  /* 0x0000080002167984 */ /* 0x000e620000000a00 */
[C---:B------:R-:W-:Y:S01]  /*2750*/  IADD3.X R39, PT, PT, R0.reuse, UR9, RZ, P0, !PT ;  /* 0x0000000900277c10 */ /* 0x040fe200087fe4ff */
[----:B------:R-:W-:Y:S01]  /*2760*/  IMAD.IADD R25, R33, 0x1, R25 ;  /* 0x0000000121197824 */ /* 0x000fe200078e0219 */
[----:B------:R-:W-:Y:S01]  /*2770*/  LOP3.LUT R0, R0, 0x3, RZ, 0xc0, !PT ;  /* 0x0000000300007812 */ /* 0x000fe200078ec0ff */
[----:B0-----:R-:W0:Y:S01]  /*2780*/  LDS.128 R4, [R2+0x10] ;  /* 0x0000100002047984 */ /* 0x001e220000000c00 */
[----:B------:R-:W-:Y:S01]  /*2790*/  IADD3 R30, P0, PT, R30, UR8, RZ ;  /* 0x000000081e1e7c10 */ /* 0x000fe2000ff1e0ff */
[----:B------:R-:W-:-:S02]  /*27a0*/  IMAD.MOV.U32 R24, RZ, RZ, R32 ;  /* 0x000000ffff187224 */ /* 0x000fc400078e0020 */
[----:B------:R-:W3:Y:S01]  /*27b0*/  LDS R43, [R2+0x2000] ;  /* 0x00200000022b7984 */ /* 0x000ee20000000800 */
[----:B------:R-:W-:Y:S01]  /*27c0*/  IADD3.X R31, PT, PT, R0, UR9, RZ, P0, !PT ;  /* 0x00000009001f7c10 */ /* 0x000fe200087fe4ff */
[----:B------:R-:W-:Y:S02]  /*27d0*/  VIADD R33, R33, UR4 ;  /* 0x0000000421217c36 */ /* 0x000fe40008000000 */
[----:B------:R-:W4:Y:S01]  /*27e0*/  LDS.128 R8, [R2+0x2010] ;  /* 0x0020100002087984 */ /* 0x000f220000000c00 */
[----:B------:R-:W-:Y:S02]  /*27f0*/  VIADD R3, R3, 0x400 ;  /* 0x0000040003037836 */ /* 0x000fe40000000000 */
[----:B------:R-:W-:Y:S01]  /*2800*/  IMAD.MOV.U32 R0, RZ, RZ, RZ ;  /* 0x000000ffff007224 */ /* 0x000fe200078e00ff */
[----:B------:R-:W5:Y:S02]  /*2810*/  LDS.64 R28, [R2+0x2008] ;  /* 0x00200800021c7984 */ /* 0x000f640000000a00 */
[----:B------:R-:W-:-:S02]  /*2820*/  ISETP.GT.U32.AND P0, PT, R26, R3, PT ;  /* 0x000000031a00720c */ /* 0x000fc40003f04070 */
[----:B------:R-:W5:Y:S02]  /*2830*/  LDS R45, [R2+0x4000] ;  /* 0x00400000022d7984 */ /* 0x000f640000000800 */
[----:B------:R-:W-:Y:S02]  /*2840*/  ISETP.GT.U32.AND.EX P0, PT, R27, RZ, PT, P0 ;  /* 0x000000ff1b00720c */ /* 0x000fe40003f04100 */
[----:B------:R-:W5:Y:S04]  /*2850*/  LDS.128 R12, [R2+0x4010] ;  /* 0x00401000020c7984 */ /* 0x000f680000000c00 */
[----:B------:R-:W5:Y:S04]  /*2860*/  LDS.64 R34, [R2+0x4008] ;  /* 0x0040080002227984 */ /* 0x000f680000000a00 */
[----:B------:R-:W5:Y:S04]  /*2870*/  LDS R47, [R2+0x6000] ;  /* 0x00600000022f7984 */ /* 0x000f680000000800 */
[----:B------:R-:W5:Y:S04]  /*2880*/  LDS.64 R36, [R2+0x6008] ;  /* 0x0060080002247984 */ /* 0x000f680000000a00 */
[----:B------:R-:W5:Y:S04]  /*2890*/  LDS.128 R16, [R2+0x6010] ;  /* 0x0060100002107984 */ /* 0x000f680000000c00 */
[----:B--2---:R2:W-:Y:S04]  /*28a0*/  STG.E desc[UR12][R38.64], R41 ;  /* 0x0000002926007986 */ /* 0x0045e8000c10190c */
[----:B-1----:R2:W-:Y:S04]  /*28b0*/  STG.E.64 desc[UR12][R24.64], R22 ;  /* 0x0000001618007986 */ /* 0x0025e8000c101b0c */
[----:B0-----:R2:W-:Y:S04]  /*28c0*/  STG.E.64 desc[UR12][R24.64+0x8], R4 ;  /* 0x0000080418007986 */ /* 0x0015e8000c101b0c */
[----:B------:R2:W-:Y:S04]  /*28d0*/  STG.E.64 desc[UR12][R24.64+0x10], R6 ;  /* 0x0000100618007986 */ /* 0x0005e8000c101b0c */
[----:B---3--:R2:W-:Y:S04]  /*28e0*/  STG.E desc[UR12][R30.64+0x400], R43 ;  /* 0x0004002b1e007986 */ /* 0x0085e8000c10190c */
[----:B----4-:R2:W-:Y:S04]  /*28f0*/  STG.E.64 desc[UR12][R32.64+0x1808], R8 ;  /* 0x0018080820007986 */ /* 0x0105e8000c101b0c */
[----:B------:R2:W-:Y:S04]  /*2900*/  STG.E.64 desc[UR12][R32.64+0x1810], R10 ;  /* 0x0018100a20007986 */ /* 0x0005e8000c101b0c */
[----:B-----5:R2:W-:Y:S04]  /*2910*/  STG.E.64 desc[UR12][R32.64+0x1800], R28 ;  /* 0x0018001c20007986 */ /* 0x0205e8000c101b0c */
[----:B------:R2:W-:Y:S04]  /*2920*/  STG.E desc[UR12][R30.64+0x800], R45 ;  /* 0x0008002d1e007986 */ /* 0x0005e8000c10190c */
[----:B------:R2:W-:Y:S04]  /*2930*/  STG.E.64 desc[UR12][R32.64+0x3008], R12 ;  /* 0x0030080c20007986 */ /* 0x0005e8000c101b0c */
[----:B------:R2:W-:Y:S04]  /*2940*/  STG.E.64 desc[UR12][R32.64+0x3010], R14 ;  /* 0x0030100e20007986 */ /* 0x0005e8000c101b0c */
[----:B------:R2:W-:Y:S04]  /*2950*/  STG.E.64 desc[UR12][R32.64+0x3000], R34 ;  /* 0x0030002220007986 */ /* 0x0005e8000c101b0c */
[----:B------:R2:W-:Y:S04]  /*2960*/  STG.E desc[UR12][R30.64+0xc00], R47 ;  /* 0x000c002f1e007986 */ /* 0x0005e8000c10190c */
[----:B------:R2:W-:Y:S04]  /*2970*/  STG.E.64 desc[UR12][R32.64+0x4800], R36 ;  /* 0x0048002420007986 */ /* 0x0005e8000c101b0c */
[----:B------:R2:W-:Y:S04]  /*2980*/  STG.E.64 desc[UR12][R32.64+0x4808], R16 ;  /* 0x0048081020007986 */ /* 0x0005e8000c101b0c */
[----:B------:R2:W-:Y:S01]  /*2990*/  STG.E.64 desc[UR12][R32.64+0x4810], R18 ;  /* 0x0048101220007986 */ /* 0x0005e2000c101b0c */
[----:B------:R-:W-:Y:S05]  /*29a0*/  @P0 BRA `(.L_x_13) ;  /* 0xfffffffc00400947 */ /* 0x000fea000383ffff */
[----:B------:R-:W-:Y:S05]  /*29b0*/  EXIT ;  /* 0x000000000000794d */ /* 0x000fea0003800000 */
.L_x_9:
[----:B------:R-:W-:Y:S01]  /*29c0*/  ISETP.NE.U32.AND P0, PT, R3, RZ, PT ;  /* 0x000000ff0300720c */ /* 0x000fe20003f05070 */
[----:B------:R-:W-:Y:S01]  /*29d0*/  BSSY.RECONVERGENT B0, `(.L_x_14) ;  /* 0x0000010000007945 */ /* 0x000fe20003800200 */
[----:B------:R-:W-:Y:S02]  /*29e0*/  ISETP.NE.AND P2, PT, R2, R60, PT ;  /* 0x0000003c0200720c */ /* 0x000fe40003f45270 */
[----:B------:R-:W-:Y:S02]  /*29f0*/  ISETP.NE.AND.EX P0, PT, RZ, UR4, PT, P0 ;  /* 0x00000004ff007c0c */ /* 0x000fe4000bf05300 */
[----:B------:R-:W-:-:S11]  /*2a00*/  ISETP.NE.AND P1, PT, R0, R2, PT ;  /* 0x000000020000720c */ /* 0x000fd60003f25270 */
[----:B------:R-:W-:Y:S05]  /*2a10*/  @!P0 BRA `(.L_x_15) ;  /* 0x00000000002c8947 */ /* 0x000fea0003800000 */
[----:B------:R-:W0:Y:S01]  /*2a20*/  LDC.64 R12, c[0x0][0x398] ;  /* 0x0000e600ff0c7b82 */ /* 0x000e220000000a00 */
[----:B------:R-:W1:Y:S01]  /*2a30*/  LDCU.64 UR4, c[0x0][0x390] ;  /* 0x00007200ff0477ac */ /* 0x000e620008000a00 */
[----:B------:R-:W-:Y:S01]  /*2a40*/  IMAD R3, R70, 0x18, RZ ;  /* 0x0000001846037824 */ /* 0x000fe200078e02ff */
[----:B-1----:R-:W-:-:S04]  /*2a50*/  LEA R20, P0, R71, UR4, 0x2 ;  /* 0x0000000447147c11 */ /* 0x002fc8000f8010ff */
[C---:B------:R-:W-:Y:S01]  /*2a60*/  LEA.HI.X R21, R71.reuse, UR5, R70, 0x2, P0 ;  /* 0x0000000547157c11 */ /* 0x040fe200080f1446 */
[----:B0-----:R-:W-:-:S04]  /*2a70*/  IMAD.WIDE.U32 R12, R71, 0x18, R12 ;  /* 0x00000018470c7825 */ /* 0x001fc800078e000c */
[----:B------:R-:W-:Y:S01]  /*2a80*/  IMAD.IADD R13, R13, 0x1, R3 ;  /* 0x000000010d0d7824 */ /* 0x000fe200078e0203 */
[----:B------:R0:W-:Y:S04]  /*2a90*/  STG.E desc[UR12][R20.64], R63 ;  /* 0x0000003f14007986 */ /* 0x0001e8000c10190c */
[----:B------:R0:W-:Y:S04]  /*2aa0*/  STG.E.64 desc[UR12][R12.64], R22 ;  /* 0x000000160c007986 */ /* 0x0001e8000c101b0c */
[----:B------:R0:W-:Y:S04]  /*2ab0*/  STG.E.64 desc[UR12][R12.64+0x8], R56 ;  /* 0x000008380c007986 */ /* 0x0001e8000c101b0c */
[----:B------:R0:W-:Y:S02]  /*2ac0*/  STG.E.64 desc[UR12][R12.64+0x10], R58 ;  /* 0x0000103a0c007986 */ /* 0x0001e4000c101b0c */
.L_x_15:
[----:B------:R-:W-:Y:S05]  /*2ad0*/  BSYNC.RECONVERGENT B0 ;  /* 0x0000000000007941 */ /* 0x000fea0003800200 */
.L_x_14:
[----:B------:R-:W-:Y:S04]  /*2ae0*/  BSSY.RECONVERGENT B0, `(.L_x_16) ;  /* 0x000000d000007945 */ /* 0x000fe80003800200 */
[----:B------:R-:W-:Y:S05]  /*2af0*/  @!P1 BRA `(.L_x_17) ;  /* 0x00000000002c9947 */ /* 0x000fea0003800000 */
[----:B0-----:R-:W0:Y:S01]  /*2b00*/  LDC.64 R12, c[0x0][0x398] ;  /* 0x0000e600ff0c7b82 */ /* 0x001e220000000a00 */
        /* <DEDUP_REMOVED lines=10> */
.L_x_17:
[----:B------:R-:W-:Y:S05]  /*2bb0*/  BSYNC.RECONVERGENT B0 ;  /* 0x0000000000007941 */ /* 0x000fea0003800200 */
.L_x_16:
[----:B------:R-:W-:Y:S05]  /*2bc0*/  @!P2 EXIT ;  /* 0x000000000000a94d */ /* 0x000fea0003800000 */
[----:B-1----:R-:W1:Y:S01]  /*2bd0*/  LDC.64 R8, c[0x0][0x398] ;  /* 0x0000e600ff087b82 */ /* 0x002e620000000a00 */
[----:B------:R-:W0:Y:S01]  /*2be0*/  LDCU.64 UR4, c[0x0][0x390] ;  /* 0x00007200ff0477ac */ /* 0x000e220008000a00 */
[----:B------:R-:W-:Y:S01]  /*2bf0*/  IMAD R3, R15, 0x18, RZ ;  /* 0x000000180f037824 */ /* 0x000fe200078e02ff */
[----:B0-----:R-:W-:-:S04]  /*2c00*/  LEA R12, P0, R72, UR4, 0x2 ;  /* 0x00000004480c7c11 */ /* 0x001fc8000f8010ff */
[C---:B------:R-:W-:Y:S01]  /*2c10*/  LEA.HI.X R13, R72.reuse, UR5, R15, 0x2, P0 ;  /* 0x00000005480d7c11 */ /* 0x040fe200080f140f */
[----:B-1----:R-:W-:-:S04]  /*2c20*/  IMAD.WIDE.U32 R8, R72, 0x18, R8 ;  /* 0x0000001848087825 */ /* 0x002fc800078e0008 */
[----:B------:R-:W-:Y:S01]  /*2c30*/  IMAD.IADD R9, R9, 0x1, R3 ;  /* 0x0000000109097824 */ /* 0x000fe200078e0203 */
[----:B------:R-:W-:Y:S04]  /*2c40*/  STG.E desc[UR12][R12.64], R2 ;  /* 0x000000020c007986 */ /* 0x000fe8000c10190c */
[----:B------:R-:W-:Y:S04]  /*2c50*/  STG.E.64 desc[UR12][R8.64], R10 ;  /* 0x0000000a08007986 */ /* 0x000fe8000c101b0c */
[----:B------:R-:W-:Y:S04]  /*2c60*/  STG.E.64 desc[UR12][R8.64+0x8], R4 ;  /* 0x0000080408007986 */ /* 0x000fe8000c101b0c */
[----:B------:R-:W-:Y:S01]  /*2c70*/  STG.E.64 desc[UR12][R8.64+0x10], R6 ;  /* 0x0000100608007986 */ /* 0x000fe2000c101b0c */
[----:B------:R-:W-:Y:S05]  /*2c80*/  EXIT ;  /* 0x000000000000794d */ /* 0x000fea0003800000 */
.L_x_2:
        /* <DEDUP_REMOVED lines=25> */
[----:B------:R-:W-:Y:S01]  /*2e20*/  ISETP.NE.AND P1, PT, R74, RZ, PT ;  /* 0x000000ff4a00720c */ /* 0x000fe20003f25270 */
[----:B------:R-:W-:-:S02]  /*2e30*/  IMAD.U32 R11, RZ, RZ, UR15 ;  /* 0x0000000fff0b7e24 */ /* 0x000fc4000f8e00ff */
[----:B------:R-:W-:-:S10]  /*2e40*/  IMAD.MOV.U32 R0, RZ, RZ, RZ ;  /* 0x000000ffff007224 */ /* 0x000fd400078e00ff */
[----:B0-----:R-:W0:Y:S02]  /*2e50*/  @!P1 LDC.64 R2, c[0x0][0x380] ;  /* 0x0000e000ff029b82 */ /* 0x001e240000000a00 */
[----:B0-----:R-:W-:-:S05]  /*2e60*/  @!P1 IMAD.WIDE.U32 R2, R11, 0xc00, R2 ;  /* 0x00000c000b029825 */ /* 0x001fca00078e0002 */
[----:B------:R0:W2:Y:S01]  /*2e70*/  @!P1 LDG.E.CONSTANT R0, desc[UR12][R2.64+-0x4] ;  /* 0xfffffc0c02009981 */ /* 0x0000a2000c1e9900 */
[----:B------:R-:W1:Y:S01]  /*2e80*/  S2UR UR5, SR_CgaCtaId ;  /* 0x00000000000579c3 */ /* 0x000e620000008800 */
[----:B------:R-:W-:Y:S01]  /*2e90*/  SHF.R.U32.HI R64, RZ, 0x5, R74 ;  /* 0x00000005ff407819 */ /* 0x000fe2000001164a */
[----:B------:R-:W-:Y:S01]  /*2ea0*/  UMOV UR4, 0x400 ;  /* 0x0000040000047882 */ /* 0x000fe20000000000 */
[----:B------:R-:W0:Y:S01]  /*2eb0*/  S2R R72, SR_LANEID ;  /* 0x0000000000487919 */ /* 0x000e220000000000 */
[----:B------:R-:W-:Y:S02]  /*2ec0*/  ISETP.NE.AND P0, PT, R74, RZ, PT ;  /* 0x000000ff4a00720c */ /* 0x000fe40003f05270 */
[C---:B------:R-:W-:Y:S01]  /*2ed0*/  ISETP.NE.AND P5, PT, R64.reuse, 0x4, PT ;  /* 0x000000044000780c */ /* 0x040fe20003fa5270 */
[----:B-1----:R-:W-:Y:S01]  /*2ee0*/  ULEA UR6, UR5, UR4, 0x18 ;  /* 0x0000000405067291 */ /* 0x002fe2000f8ec0ff */
[----:B0-----:R-:W-:Y:S01]  /*2ef0*/  IMAD R5, R64, 0x60, R72 ;  /* 0x0000006040057824 */ /* 0x001fe200078e0248 */
[----:B------:R-:W-:-:S03]  /*2f00*/  ISETP.NE.AND P4, PT, R72, 0x1f, PT ;  /* 0x0000001f4800780c */ /* 0x000fc60003f85270 */
[----:B------:R-:W-:Y:S01]  /*2f10*/  IMAD R29, R72, 0x2, R5 ;  /* 0x00000002481d7824 */ /* 0x000fe200078e0205 */
[----:B------:R-:W-:-:S05]  /*2f20*/  LEA R11, R5, UR6, 0x2 ;  /* 0x00000006050b7c11 */ /* 0x000fca000f8e10ff */
[--C-:B------:R-:W-:Y:S02]  /*2f30*/  IMAD R28, R72, 0x8, R11.reuse ;  /* 0x00000008481c7824 */ /* 0x100fe400078e020b */
[----:B------:R-:W-:Y:S02]  /*2f40*/  IMAD R5, R5, 0x14, R11 ;  /* 0x0000001405057824 */ /* 0x000fe400078e020b */
[----:B------:R-:W-:Y:S01]  /*2f50*/  IMAD R30, R29, 0x14, R28 ;  /* 0x000000141d1e7824 */ /* 0x000fe200078e021c */
[----:B------:R-:W-:Y:S01]  /*2f60*/  @!P4 LEA R51, R64, UR6, 0x5 ;  /* 0x000000064033cc11 */ /* 0x000fe2000f8e28ff */
[----:B---3--:R-:W-:Y:S04]  /*2f70*/  STS [R11], R8 ;  /* 0x000000080b007388 */ /* 0x008fe80000000800 */
[----:B----4-:R-:W-:Y:S04]  /*2f80*/  STS [R11+0x80], R9 ;  /* 0x000080090b007388 */ /* 0x010fe80000000800 */
[----:B-----5:R-:W-:Y:S01]  /*2f90*/  STS [R11+0x100], R10 ;  /* 0x0001000a0b007388 */ /* 0x020fe20000000800 */
[----:B------:R-:W-:-:S03]  /*2fa0*/  NOP ;  /* 0x0000000000007918 */ /* 0x000fc60000000000 */
[----:B------:R-:W-:Y:S04]  /*2fb0*/  LDS R2, [R28] ;  /* 0x000000001c027984 */ /* 0x000fe80000000800 */
        /* <DEDUP_REMOVED lines=10> */
[----:B------:R-:W-:Y:S04]  /*3060*/  STS.64 [R5+0x308], R18 ;  /* 0x0003081205007388 */ /* 0x000fe80000000a00 */
[----:B------:R-:W-:Y:S04]  /*3070*/  STS.64 [R5+0x310], R20 ;  /* 0x0003101405007388 */ /* 0x000fe80000000a00 */
[----:B------:R-:W-:Y:S04]  /*3080*/  STS.64 [R5+0x600], R22 ;  /* 0x0006001605007388 */ /* 0x000fe80000000a00 */
[----:B------:R-:W-:Y:S04]  /*3090*/  STS.64 [R5+0x608], R24 ;  /* 0x0006081805007388 */ /* 0x000fe80000000a00 */
[----:B------:R0:W-:Y:S01]  /*30a0*/  STS.64 [R5+0x610], R26 ;  /* 0x0006101a05007388 */ /* 0x0001e20000000a00 */
[----:B------:R-:W-:-:S03]  /*30b0*/  NOP ;  /* 0x0000000000007918 */ /* 0x000fc60000000000 */
[----:B------:R-:W-:Y:S04]  /*30c0*/  LDS.64 R8, [R30+0x8] ;  /* 0x000008001e087984 */ /* 0x000fe80000000a00 */
[----:B------:R-:W1:Y:S01]  /*30d0*/  LDS.64 R10, [R30+0x20] ;  /* 0x000020001e0a7984 */ /* 0x000e620000000a00 */
[----:B0-----:R-:W-:-:S03]  /*30e0*/  LEA R5, R74, UR6, 0x2 ;  /* 0x000000064a057c11 */ /* 0x001fc6000f8e10ff */
[----:B------:R-:W-:Y:S04]  /*30f0*/  LDS.64 R12, [R30] ;  /* 0x000000001e0c7984 */ /* 0x000fe80000000a00 */
[----:B------:R-:W0:Y:S04]  /*3100*/  LDS.64 R14, [R30+0x18] ;  /* 0x000018001e0e7984 */ /* 0x000e280000000a00 */
[----:B------:R-:W-:Y:S04]  /*3110*/  LDS.64 R16, [R30+0x10] ;  /* 0x000010001e107984 */ /* 0x000fe80000000a00 */
[----:B------:R-:W2:Y:S04]  /*3120*/  LDS.64 R18, [R30+0x28] ;  /* 0x000028001e127984 */ /* 0x000ea80000000a00 */
[----:B------:R-:W3:Y:S04]  /*3130*/  LDS.64 R20, [R30+0x38] ;  /* 0x000038001e147984 */ /* 0x000ee80000000a00 */
[----:B------:R-:W4:Y:S04]  /*3140*/  LDS.64 R6, [R30+0x30] ;  /* 0x000030001e067984 */ /* 0x000f280000000a00 */
[----:B------:R-:W5:Y:S01]  /*3150*/  LDS.64 R22, [R30+0x40] ;  /* 0x000040001e167984 */ /* 0x000f620000000a00 */
[----:B------:R-:W-:Y:S06]  /*3160*/  BAR.SYNC.DEFER_BLOCKING 0x0 ;  /* 0x0000000000007b1d */ /* 0x000fec0000010000 */
[----:B-1----:R-:W-:-:S02]  /*3170*/  DADD R26, R8, R10 ;  /* 0x00000000081a7229 */ /* 0x002fc4000000000a */
[----:B0-----:R-:W-:-:S08]  /*3180*/  DADD R24, R12, R14 ;  /* 0x000000000c187229 */ /* 0x001fd0000000000e */
        /* <DEDUP_REMOVED lines=14> */
[----:B------:R-:W-:Y:S01]  /*3270*/  FSEL R48, R6, R24, P3 ;  /* 0x0000001806307208 */ /* 0x000fe20001800000 */
[----:B------:R-:W-:Y:S01]  /*3280*/  SHFL.UP PT, R20, R60, 0x1, RZ ;  /* 0x042000003c147989 */ /* 0x000fe200000e00ff */
[----:B------:R-:W-:Y:S02]  /*3290*/  FSEL R49, R7, R25, P3 ;  /* 0x0000001907317208 */ /* 0x000fe40001800000 */
[----:B------:R-:W-:Y:S01]  /*32a0*/  SEL R27, RZ, 0x1, !P3 ;  /* 0x00000001ff1b7807 */ /* 0x000fe20005800000 */
[----:B------:R-:W-:Y:S01]  /*32b0*/  @P0 LDS R0, [R5+0x5a4] ;  /* 0x0005a40005000984 */ /* 0x000fe20000000800 */
[----:B------:R-:W-:-:S02]  /*32c0*/  FSEL R46, R22, R28, P3 ;  /* 0x0000001c162e7208 */ /* 0x000fc40001800000 */
[----:B------:R-:W-:Y:S01]  /*32d0*/  FSEL R45, R23, R29, P3 ;  /* 0x0000001d172d7208 */ /* 0x000fe20001800000 */
[----:B------:R-:W0:Y:S01]  /*32e0*/  SHFL.UP PT, R21, R61, 0x1, RZ ;  /* 0x042000003d157989 */ /* 0x000e2200000e00ff */
[----:B------:R-:W-:-:S03]  /*32f0*/  ISETP.GE.AND P3, PT, R72, 0x1, PT ;  /* 0x000000014800780c */ /* 0x000fc60003f66270 */
[----:B------:R-:W-:Y:S01]  /*3300*/  SHFL.UP PT, R6, R48, 0x1, RZ ;  /* 0x0420000030067989 */ /* 0x000fe200000e00ff */
[----:B------:R-:W-:-:S03]  /*3310*/  IMAD.MOV.U32 R47, RZ, RZ, R45 ;  /* 0x000000ffff2f7224 */ /* 0x000fc600078e002d */
[----:B------:R-:W1:Y:S04]  /*3320*/  SHFL.UP PT, R7, R49, 0x1, RZ ;  /* 0x0420000031077989 */ /* 0x000e6800000e00ff */
[----:B------:R-:W-:Y:S04]  /*3330*/  SHFL.UP PT, R22, R46, 0x1, RZ ;  /* 0x042000002e167989 */ /* 0x000fe800000e00ff */
[----:B------:R-:W2:Y:S01]  /*3340*/  SHFL.UP PT, R23, R45, 0x1, RZ ;  /* 0x042000002d177989 */ /* 0x000ea200000e00ff */
[----:B0-----:R-:W-:Y:S02]  /*3350*/  DADD R20, R20, R60 ;  /* 0x0000000014147229 */ /* 0x001fe4000000003c */
[----:B-1----:R-:W-:Y:S01]  /*3360*/  DADD R6, R6, R48 ;  /* 0x0000000006067229 */ /* 0x002fe20000000030 */
[----:B------:R-:W-:-:S04]  /*3370*/  ISETP.NE.AND P0, PT, R0, R2, PT ;  /* 0x000000020000720c */ /* 0x000fc80003f05270 */
[----:B------:R-:W-:Y:S01]  /*3380*/  SEL R5, RZ, 0x1, !P0 ;  /* 0x00000001ff057807 */ /* 0x000fe20004000000 */
[----:B--2---:R-:W-:-:S03]  /*3390*/  DADD R22, R22, R46 ;  /* 0x0000000016167229 */ /* 0x004fc6000000002e */
[----:B------:R-:W-:-:S04]  /*33a0*/  IADD3 R44, P0, PT, R44, R5, RZ ;  /* 0x000000052c2c7210 */ /* 0x000fc80007f1e0ff */
[----:B------:R-:W-:Y:S01]  /*33b0*/  IADD3 R27, P2, PT, R44, R27, RZ ;  /* 0x0000001b2c1b7210 */ /* 0x000fe20007f5e0ff */
[----:B------:R-:W-:-:S03]  /*33c0*/  IMAD.X R5, RZ, RZ, RZ, P0 ;  /* 0x000000ffff057224 */ /* 0x000fc600000e06ff */
[----:B------:R-:W-:Y:S01]  /*33d0*/  ISETP.NE.U32.AND P0, PT, R27, RZ, PT ;  /* 0x000000ff1b00720c */ /* 0x000fe20003f05070 */
[----:B------:R-:W-:Y:S01]  /*33e0*/  IMAD.X R26, RZ, RZ, R5, P2 ;  /* 0x000000ffff1a7224 */ /* 0x000fe200010e0605 */
[----:B------:R-:W0:Y:S01]  /*33f0*/  SHFL.UP PT, R24, R27, 0x1, RZ ;  /* 0x042000001b187989 */ /* 0x000e2200000e00ff */
[----:B------:R-:W-:-:S03]  /*3400*/  ISETP.GE.AND P2, PT, R72, 0x2, PT ;  /* 0x000000024800780c */ /* 0x000fc60003f46270 */
[----:B------:R-:W1:Y:S01]  /*3410*/  SHFL.UP PT, R25, R26, 0x1, RZ ;  /* 0x042000001a197989 */ /* 0x000e6200000e00ff */
[----:B------:R-:W-:-:S04]  /*3420*/  ISETP.NE.AND.EX P0, PT, R26, RZ, PT, P0 ;  /* 0x000000ff1a00720c */ /* 0x000fc80003f05300 */
[----:B------:R-:W-:Y:S02]  /*3430*/  @P3 FSEL R60, R20, R60, !P0 ;  /* 0x0000003c143c3208 */ /* 0x000fe40004000000 */
[----:B------:R-:W-:Y:S02]  /*3440*/  @P3 FSEL R61, R21, R61, !P0 ;  /* 0x0000003d153d3208 */ /* 0x000fe40004000000 */
[----:B------:R-:W-:Y:S01]  /*3450*/  @P3 FSEL R48, R6, R48, !P0 ;  /* 0x0000003006303208 */ /* 0x000fe20004000000 */
[----:B------:R-:W-:Y:S01]  /*3460*/  SHFL.UP PT, R20, R60, 0x2, RZ ;  /* 0x044000003c147989 */ /* 0x000fe200000e00ff */
[----:B------:R-:W-:Y:S02]  /*3470*/  @P3 FSEL R49, R7, R49, !P0 ;  /* 0x0000003107313208 */ /* 0x000fe40004000000 */
[----:B------:R-:W-:Y:S01]  /*3480*/  @P3 FSEL R46, R22, R46, !P0 ;  /* 0x0000002e162e3208 */ /* 0x000fe20004000000 */
[----:B------:R-:W2:Y:S01]  /*3490*/  SHFL.UP PT, R21, R61, 0x2, RZ ;  /* 0x044000003d157989 */ /* 0x000ea200000e00ff */
[----:B------:R-:W-:-:S03]  /*34a0*/  @P3 FSEL R45, R23, R45, !P0 ;  /* 0x0000002d172d3208 */ /* 0x000fc60004000000 */
        /* <DEDUP_REMOVED lines=13> */
[----:B------:R-:W4:Y:S01]  /*3580*/  SHFL.UP PT, R25, R26, 0x2, RZ ;  /* 0x044000001a197989 */ /* 0x000f2200000e00ff */
[----:B--2---:R-:W-:-:S02]  /*3590*/  DADD R20, R20, R60 ;  /* 0x0000000014147229 */ /* 0x004fc4000000003c */
[----:B0-----:R-:W-:-:S08]  /*35a0*/  DADD R6, R6, R48 ;  /* 0x0000000006067229 */ /* 0x001fd00000000030 */
[----:B------:R-:W-:Y:S02]  /*35b0*/  @P2 FSEL R60, R20, R60, !P0 ;  /* 0x0000003c143c2208 */ /* 0x000fe40004000000 */
[----:B------:R-:W-:Y:S01]  /*35c0*/  @P2 FSEL R61, R21, R61, !P0 ;  /* 0x0000003d153d2208 */ /* 0x000fe20004000000 */
[----:B-1----:R-:W-:Y:S02]  /*35d0*/  DADD R22, R22, R46 ;  /* 0x0000000016167229 */ /* 0x002fe4000000002e */
[----:B------:R-:W-:Y:S01]  /*35e0*/  SHFL.UP PT, R20, R60, 0x4, RZ ;  /* 0x048000003c147989 */ /* 0x000fe200000e00ff */
[----:B------:R-:W-:Y:S02]  /*35f0*/  @P2 FSEL R48, R6, R48, !P0 ;  /* 0x0000003006302208 */ /* 0x000fe40004000000 */
[----:B------:R-:W-:Y:S01]  /*3600*/  @P2 FSEL R49, R7, R49, !P0 ;  /* 0x0000003107312208 */ /* 0x000fe20004000000 */
[----:B------:R-:W0:Y:S01]  /*3610*/  SHFL.UP PT, R21, R61, 0x4, RZ ;  /* 0x048000003d157989 */ /* 0x000e2200000e00ff */
[----:B---3--:R-:W-:-:S02]  /*3620*/  SEL R24, R24, RZ, P2 ;  /* 0x000000ff18187207 */ /* 0x008fc40001000000 */
[----:B----4-:R-:W-:Y:S01]  /*3630*/  SEL R25, R25, RZ, P2 ;  /* 0x000000ff19197207 */ /* 0x010fe20001000000 */
[----:B------:R-:W-:Y:S01]  /*3640*/  SHFL.UP PT, R6, R48, 0x4, RZ ;  /* 0x0480000030067989 */ /* 0x000fe200000e00ff */
[----:B------:R-:W-:Y:S02]  /*3650*/  @P2 FSEL R46, R22, R46, !P0 ;  /* 0x0000002e162e2208 */ /* 0x000fe40004000000 */
[----:B------:R-:W-:Y:S01]  /*3660*/  @P2 FSEL R45, R23, R45, !P0 ;  /* 0x0000002d172d2208 */ /* 0x000fe20004000000 */
[----:B------:R-:W1:Y:S01]  /*3670*/  SHFL.UP PT, R7, R49, 0x4, RZ ;  /* 0x0480000031077989 */ /* 0x000e6200000e00ff */
[----:B------:R-:W-:-:S03]  /*3680*/  IADD3 R27, P0, PT, R24, R27, RZ ;  /* 0x0000001b181b7210 */ /* 0x000fc60007f1e0ff */
[----:B------:R-:W-:Y:S01]  /*3690*/  SHFL.UP PT, R22, R46, 0x4, RZ ;  /* 0x048000002e167989 */ /* 0x000fe200000e00ff */
[----:B------:R-:W-:Y:S02]  /*36a0*/  IMAD.MOV.U32 R47, RZ, RZ, R45 ;  /* 0x000000ffff2f7224 */ /* 0x000fe400078e002d */
[----:B------:R-:W-:Y:S01]  /*36b0*/  IMAD.X R26, R25, 0x1, R26, P0 ;  /* 0x00000001191a7824 */ /* 0x000fe200000e061a */
[----:B------:R-:W2:Y:S01]  /*36c0*/  SHFL.UP PT, R23, R45, 0x4, RZ ;  /* 0x048000002d177989 */ /* 0x000ea200000e00ff */
[----:B------:R-:W-:-:S03]  /*36d0*/  ISETP.NE.U32.AND P0, PT, R27, RZ, PT ;  /* 0x000000ff1b00720c */ /* 0x000fc60003f05070 */
[----:B------:R-:W3:Y:S01]  /*36e0*/  SHFL.UP PT, R24, R27, 0x4, RZ ;  /* 0x048000001b187989 */ /* 0x000ee200000e00ff */
[----:B------:R-:W-:-:S03]  /*36f0*/  ISETP.NE.AND.EX P0, PT, R26, RZ, PT, P0 ;  /* 0x000000ff1a00720c */ /* 0x000fc60003f05300 */
[----:B------:R-:W4:Y:S01]  /*3700*/  SHFL.UP PT, R25, R26, 0x4, RZ ;  /* 0x048000001a197989 */ /* 0x000f2200000e00ff */
[----:B0-----:R-:W-:Y:S02]  /*3710*/  DADD R20, R20, R60 ;  /* 0x0000000014147229 */ /* 0x001fe4000000003c */
[----:B-1----:R-:W-:-:S08]  /*3720*/  DADD R6, R6, R48 ;  /* 0x0000000006067229 */ /* 0x002fd00000000030 */
[----:B------:R-:W-:Y:S02]  /*3730*/  @P3 FSEL R60, R20, R60, !P0 ;  /* 0x0000003c143c3208 */ /* 0x000fe40004000000 */
[----:B------:R-:W-:Y:S01]  /*3740*/  @P3 FSEL R61, R21, R61, !P0 ;  /* 0x0000003d153d3208 */ /* 0x000fe20004000000 */
[----:B--2---:R-:W-:Y:S02]  /*3750*/  DADD R22, R22, R46 ;  /* 0x0000000016167229 */ /* 0x004fe4000000002e */
[----:B------:R-:W-:Y:S01]  /*3760*/  SHFL.UP PT, R20, R60, 0x8, RZ ;  /* 0x050000003c147989 */ /* 0x000fe200000e00ff */
[----:B------:R-:W-:Y:S02]  /*3770*/  @P3 FSEL R48, R6, R48, !P0 ;  /* 0x0000003006303208 */ /* 0x000fe40004000000 */
[----:B---3--:R-:W-:Y:S01]  /*3780*/  SEL R24, R24, RZ, P3 ;  /* 0x000000ff18187207 */ /* 0x008fe20001800000 */
[----:B------:R-:W0:Y:S01]  /*3790*/  SHFL.UP PT, R21, R61, 0x8, RZ ;  /* 0x050000003d157989 */ /* 0x000e2200000e00ff */
[----:B------:R-:W-:-:S02]  /*37a0*/  @P3 FSEL R49, R7, R49, !P0 ;  /* 0x0000003107313208 */ /* 0x000fc40004000000 */
[----:B------:R-:W-:Y:S01]  /*37b0*/  IADD3 R27, P2, PT, R24, R27, RZ ;  /* 0x0000001b181b7210 */ /* 0x000fe20007f5e0ff */
[----:B------:R-:W-:Y:S01]  /*37c0*/  SHFL.UP PT, R6, R48, 0x8, RZ ;  /* 0x0500000030067989 */ /* 0x000fe200000e00ff */
[----:B------:R-:W-:Y:S02]  /*37d0*/  @P3 FSEL R46, R22, R46, !P0 ;  /* 0x0000002e162e3208 */ /* 0x000fe40004000000 */
[----:B------:R-:W-:Y:S01]  /*37e0*/  @P3 FSEL R45, R23, R45, !P0 ;  /* 0x0000002d172d3208 */ /* 0x000fe20004000000 */
[----:B------:R-:W1:Y:S01]  /*37f0*/  SHFL.UP PT, R7, R49, 0x8, RZ ;  /* 0x0500000031077989 */ /* 0x000e6200000e00ff */
[----:B----4-:R-:W-:Y:S02]  /*3800*/  SEL R25, R25, RZ, P3 ;  /* 0x000000ff19197207 */ /* 0x010fe40001800000 */
[----:B------:R-:W-:Y:S01]  /*3810*/  ISETP.GE.AND P3, PT, R72, 0x8, PT ;  /* 0x000000084800780c */ /* 0x000fe20003f66270 */
[----:B------:R-:W-:Y:S01]  /*3820*/  SHFL.UP PT, R22, R46, 0x8, RZ ;  /* 0x050000002e167989 */ /* 0x000fe200000e00ff */
[----:B------:R-:W-:Y:S01]  /*3830*/  IMAD.MOV.U32 R47, RZ, RZ, R45 ;  /* 0x000000ffff2f7224 */ /* 0x000fe200078e002d */
[----:B------:R-:W-:Y:S01]  /*3840*/  ISETP.NE.U32.AND P0, PT, R27, RZ, PT ;  /* 0x000000ff1b00720c */ /* 0x000fe20003f05070 */
[----:B------:R-:W-:Y:S01]  /*3850*/  IMAD.X R26, R25, 0x1, R26, P2 ;  /* 0x00000001191a7824 */ /* 0x000fe200010e061a */
[----:B------:R-:W2:Y:S04]  /*3860*/  SHFL.UP PT, R23, R45, 0x8, RZ ;  /* 0x050000002d177989 */ /* 0x000ea800000e00ff */
[----:B------:R-:W3:Y:S01]  /*3870*/  SHFL.UP PT, R24, R27, 0x8, RZ ;  /* 0x050000001b187989 */ /* 0x000ee200000e00ff */
[----:B------:R-:W-:-:S03]  /*3880*/  ISETP.NE.AND.EX P0, PT, R26, RZ, PT, P0 ;  /* 0x000000ff1a00720c */ /* 0x000fc60003f05300 */
[----:B------:R-:W4:Y:S01]  /*3890*/  SHFL.UP PT, R25, R26, 0x8, RZ ;  /* 0x050000001a197989 */ /* 0x000f2200000e00ff */
[----:B0-----:R-:W-:Y:S02]  /*38a0*/  DADD R20, R20, R60 ;  /* 0x0000000014147229 */ /* 0x001fe4000000003c */
[----:B-1----:R-:W-:-:S08]  /*38b0*/  DADD R6, R6, R48 ;  /* 0x0000000006067229 */ /* 0x002fd00000000030 */
[----:B------:R-:W-:Y:S02]  /*38c0*/  @P3 FSEL R60, R20, R60, !P0 ;  /* 0x0000003c143c3208 */ /* 0x000fe40004000000 */
[----:B------:R-:W-:Y:S01]  /*38d0*/  @P3 FSEL R61, R21, R61, !P0 ;  /* 0x0000003d153d3208 */ /* 0x000fe20004000000 */
[----:B--2---:R-:W-:Y:S01]  /*38e0*/  DADD R22, R22, R46 ;  /* 0x0000000016167229 */ /* 0x004fe2000000002e */
[----:B------:R-:W-:Y:S02]  /*38f0*/  @P3 FSEL R48, R6, R48, !P0 ;  /* 0x0000003006303208 */ /* 0x000fe40004000000 */
[----:B---3--:R-:W-:Y:S02]  /*3900*/  SEL R24, R24, RZ, P3 ;  /* 0x000000ff18187207 */ /* 0x008fe40001800000 */
[----:B------:R-:W-:Y:S01]  /*3910*/  @P3 FSEL R49, R7, R49, !P0 ;  /* 0x0000003107313208 */ /* 0x000fe20004000000 */
[----:B------:R-:W-:Y:S01]  /*3920*/  SHFL.UP PT, R20, R48, 0x10, RZ ;  /* 0x0600000030147989 */ /* 0x000fe200000e00ff */
[----:B------:R-:W-:-:S02]  /*3930*/  IADD3 R27, P2, PT, R24, R27, RZ ;  /* 0x0000001b181b7210 */ /* 0x000fc40007f5e0ff */
[----:B----4-:R-:W-:Y:S01]  /*3940*/  SEL R25, R25, RZ, P3 ;  /* 0x000000ff19197207 */ /* 0x010fe20001800000 */
[----:B------:R-:W0:Y:S01]  /*3950*/  SHFL.UP PT, R21, R49, 0x10, RZ ;  /* 0x0600000031157989 */ /* 0x000e2200000e00ff */
[----:B------:R-:W-:Y:S02]  /*3960*/  @P3 FSEL R46, R22, R46, !P0 ;  /* 0x0000002e162e3208 */ /* 0x000fe40004000000 */
[----:B------:R-:W-:Y:S01]  /*3970*/  @P3 FSEL R45, R23, R45, !P0 ;  /* 0x0000002d172d3208 */ /* 0x000fe20004000000 */
[----:B------:R-:W-:Y:S01]  /*3980*/  IMAD.X R29, R25, 0x1, R26, P2 ;  /* 0x00000001191d7824 */ /* 0x000fe200010e061a */
[----:B------:R-:W-:Y:S01]  /*3990*/  SHFL.UP PT, R22, R60, 0x10, RZ ;  /* 0x060000003c167989 */ /* 0x000fe200000e00ff */
[----:B------:R-:W-:Y:S02]  /*39a0*/  ISETP.GE.AND P3, PT, R72, 0x10, PT ;  /* 0x000000104800780c */ /* 0x000fe40003f66270 */
[----:B------:R-:W-:Y:S01]  /*39b0*/  IMAD.MOV.U32 R47, RZ, RZ, R45 ;  /* 0x000000ffff2f7224 */ /* 0x000fe200078e002d */
[----:B------:R-:W1:Y:S01]  /*39c0*/  SHFL.UP PT, R23, R61, 0x10, RZ ;  /* 0x060000003d177989 */ /* 0x000e6200000e00ff */
[----:B------:R-:W-:-:S03]  /*39d0*/  ISETP.NE.U32.AND P0, PT, R27, RZ, PT ;  /* 0x000000ff1b00720c */ /* 0x000fc60003f05070 */
[----:B------:R-:W-:Y:S01]  /*39e0*/  SHFL.UP PT, R24, R46, 0x10, RZ ;  /* 0x060000002e187989 */ /* 0x000fe200000e00ff */
[----:B------:R-:W-:-:S03]  /*39f0*/  ISETP.NE.AND.EX P0, PT, R29, RZ, PT, P0 ;  /* 0x000000ff1d00720c */ /* 0x000fc60003f05300 */
[----:B------:R-:W2:Y:S04]  /*3a00*/  SHFL.UP PT, R25, R45, 0x10, RZ ;  /* 0x060000002d197989 */ /* 0x000ea800000e00ff */
[----:B------:R-:W3:Y:S01]  /*3a10*/  SHFL.UP PT, R6, R27, 0x10, RZ ;  /* 0x060000001b067989 */ /* 0x000ee200000e00ff */
[----:B0-----:R-:W-:-:S03]  /*3a20*/  DADD R20, R20, R48 ;  /* 0x0000000014147229 */ /* 0x001fc60000000030 */
[----:B------:R-:W0:Y:S01]  /*3a30*/  SHFL.UP PT, R26, R29, 0x10, RZ ;  /* 0x060000001d1a7989 */ /* 0x000e2200000e00ff */
[----:B-1----:R-:W-:-:S06]  /*3a40*/  DADD R22, R22, R60 ;  /* 0x0000000016167229 */ /* 0x002fcc000000003c */
[----:B------:R-:W-:Y:S02]  /*3a50*/  FSEL R63, R20, R48, !P0 ;  /* 0x00000030143f7208 */ /* 0x000fe40004000000 */
[----:B------:R-:W-:Y:S01]  /*3a60*/  FSEL R54, R21, R49, !P0 ;  /* 0x0000003115367208 */ /* 0x000fe20004000000 */
[----:B--2---:R-:W-:Y:S01]  /*3a70*/  DADD R24, R24, R46 ;  /* 0x0000000018187229 */ /* 0x004fe2000000002e */
[----:B------:R-:W-:Y:S01]  /*3a80*/  FSEL R47, R22, R60, !P0 ;  /* 0x0000003c162f7208 */ /* 0x000fe20004000000 */
[----:B------:R-:W-:Y:S01]  /*3a90*/  @!P4 IMAD.MOV.U32 R22, RZ, RZ, R63 ;  /* 0x000000ffff16c224 */ /* 0x000fe200078e003f */
[----:B---3--:R-:W-:Y:S02]  /*3aa0*/  SEL R6, R6, RZ, P3 ;  /* 0x000000ff06067207 */ /* 0x008fe40001800000 */
[----:B------:R-:W-:Y:S01]  /*3ab0*/  FSEL R52, R23, R61, !P0 ;  /* 0x0000003d17347208 */ /* 0x000fe20004000000 */
[----:B------:R-:W-:Y:S01]  /*3ac0*/  @!P4 IMAD.MOV.U32 R23, RZ, RZ, R54 ;  /* 0x000000ffff17c224 */ /* 0x000fe200078e0036 */
[----:B------:R-:W-:-:S02]  /*3ad0*/  IADD3 R7, P2, PT, R6, R27, RZ ;  /* 0x0000001b06077210 */ /* 0x000fc40007f5e0ff */
[----:B0-----:R-:W-:Y:S02]  /*3ae0*/  SEL R6, R26, RZ, P3 ;  /* 0x000000ff1a067207 */ /* 0x001fe40001800000 */
        /* <DEDUP_REMOVED lines=10> */
[----:B------:R-:W-:Y:S01]  /*3b90*/  FSEL R61, R49, R54, !P3 ;  /* 0x00000036313d7208 */ /* 0x000fe20005800000 */
[----:B------:R-:W-:Y:S01]  /*3ba0*/  @!P4 IMAD.MOV.U32 R26, RZ, RZ, R33 ;  /* 0x000000ffff1ac224 */ /* 0x000fe200078e0021 */
[----:B------:R-:W-:Y:S01]  /*3bb0*/  @!P4 STS.128 [R51], R20 ;  /* 0x000000143300c388 */ /* 0x000fe20000000c00 */
[----:B------:R-:W-:Y:S01]  /*3bc0*/  @!P4 IMAD.MOV.U32 R27, RZ, RZ, R50 ;  /* 0x000000ffff1bc224 */ /* 0x000fe200078e0032 */
[----:B------:R-:W-:-:S02]  /*3bd0*/  FSEL R45, R45, R50, !P3 ;  /* 0x000000322d2d7208 */ /* 0x000fc40005800000 */
[----:B------:R-:W-:Y:S01]  /*3be0*/  FSEL R63, R48, R63, !P3 ;  /* 0x0000003f303f7208 */ /* 0x000fe20005800000 */
[----:B------:R-:W-:Y:S01]  /*3bf0*/  SHFL.UP PT, R60, R60, 0x1, RZ ;  /* 0x042000003c3c7989 */ /* 0x000fe200000e00ff */
[----:B------:R-:W-:-:S03]  /*3c00*/  ISETP.NE.AND P3, PT, R64, 0x2, PT ;  /* 0x000000024000780c */ /* 0x000fc60003f65270 */
[----:B------:R-:W-:Y:S01]  /*3c10*/  @!P4 STS.128 [R51+0x10], R24 ;  /* 0x000010183300c388 */ /* 0x000fe20000000c00 */
[----:B------:R-:W-:Y:S01]  /*3c20*/  BAR.SYNC.DEFER_BLOCKING 0x0 ;  /* 0x0000000000007b1d */ /* 0x000fe20000010000 */
[----:B------:R-:W-:-:S05]  /*3c30*/  ISETP.NE.AND P4, PT, R64, 0x1, PT ;  /* 0x000000014000780c */ /* 0x000fca0003f85270 */
[----:B------:R-:W-:Y:S04]  /*3c40*/  SHFL.UP PT, R45, R45, 0x1, RZ ;  /* 0x042000002d2d7989 */ /* 0x000fe800000e00ff */
[----:B------:R-:W0:Y:S04]  /*3c50*/  LDS.128 R40, [UR6+0x20] ;  /* 0x00002006ff287984 */ /* 0x000e280008000c00 */
[----:B------:R-:W1:Y:S04]  /*3c60*/  LDS.128 R36, [UR6] ;  /* 0x00000006ff247984 */ /* 0x000e680008000c00 */
[----:B------:R-:W-:Y:S04]  /*3c70*/  LDS.128 R28, [UR6+0x10] ;  /* 0x00001006ff1c7984 */ /* 0x000fe80008000c00 */
[----:B------:R-:W2:Y:S04]  /*3c80*/  LDS.128 R24, [UR6+0x30] ;  /* 0x00003006ff187984 */ /* 0x000ea80008000c00 */
[----:B------:R-:W3:Y:S04]  /*3c90*/  LDS.128 R20, [UR6+0x40] ;  /* 0x00004006ff147984 */ /* 0x000ee80008000c00 */
[----:B------:R-:W4:Y:S01]  /*3ca0*/  LDS.128 R32, [UR6+0x50] ;  /* 0x00005006ff207984 */ /* 0x000f220008000c00 */
[----:B0-----:R-:W-:Y:S01]  /*3cb0*/  ISETP.NE.U32.AND P0, PT, R40, RZ, PT ;  /* 0x000000ff2800720c */ /* 0x001fe20003f05070 */
[----:B-1----:R-:W-:Y:S01]  /*3cc0*/  DADD R52, R38, R42 ;  /* 0x0000000026347229 */ /* 0x002fe2000000002a */
[----:B------:R-:W-:-:S02]  /*3cd0*/  IADD3 R59, P2, PT, R36, R40, RZ ;  /* 0x00000028243b7210 */ /* 0x000fc40007f5e0ff */
[----:B------:R-:W-:Y:S02]  /*3ce0*/  ISETP.NE.AND.EX P0, PT, R41, RZ, PT, P0 ;  /* 0x000000ff2900720c */ /* 0x000fe40003f05300 */
[----:B------:R-:W-:Y:S01]  /*3cf0*/  FSEL R49, R38, RZ, !P4 ;  /* 0x000000ff26317208 */ /* 0x000fe20006000000 */
[----:B------:R-:W-:Y:S01]  /*3d00*/  IMAD.X R58, R37, 0x1, R41, P2 ;  /* 0x00000001253a7824 */ /* 0x000fe200010e0629 */
[----:B------:R-:W-:Y:S01]  /*3d10*/  FSEL R56, R39, RZ, !P4 ;  /* 0x000000ff27387208 */ /* 0x000fe20006000000 */
[----:B--2---:R-:W-:Y:S01]  /*3d20*/  DADD R50, R30, R26 ;  /* 0x000000001e327229 */ /* 0x004fe2000000001a */
[----:B------:R-:W-:Y:S02]  /*3d30*/  SEL R48, R59, R36, !P3 ;  /* 0x000000243b307207 */ /* 0x000fe40005800000 */
[----:B------:R-:W-:Y:S02]  /*3d40*/  FSEL R38, R52, R42, !P0 ;  /* 0x0000002a34267208 */ /* 0x000fe40004000000 */
[----:B------:R-:W-:Y:S01]  /*3d50*/  FSEL R39, R53, R43, !P0 ;  /* 0x0000002b35277208 */ /* 0x000fe20004000000 */
[----:B------:R-:W-:Y:S01]  /*3d60*/  DADD R52, R28, R24 ;  /* 0x000000001c347229 */ /* 0x000fe20000000018 */
[----:B------:R-:W0:Y:S01]  /*3d70*/  LDS.128 R40, [UR6+0x60] ;  /* 0x00006006ff287984 */ /* 0x000e220008000c00 */
[----:B------:R-:W-:-:S02]  /*3d80*/  SEL R36, R58, R37, !P3 ;  /* 0x000000253a247207 */ /* 0x000fc40005800000 */
[----:B------:R-:W-:Y:S02]  /*3d90*/  FSEL R57, R30, RZ, !P4 ;  /* 0x000000ff1e397208 */ /* 0x000fe40006000000 */
[----:B------:R-:W-:Y:S02]  /*3da0*/  FSEL R65, R31, RZ, !P4 ;  /* 0x000000ff1f417208 */ /* 0x000fe40006000000 */
[----:B------:R-:W-:Y:S02]  /*3db0*/  FSEL R37, R28, RZ, !P4 ;  /* 0x000000ff1c257208 */ /* 0x000fe40006000000 */
[----:B------:R-:W-:Y:S02]  /*3dc0*/  FSEL R62, R29, RZ, !P4 ;  /* 0x000000ff1d3e7208 */ /* 0x000fe40006000000 */
[----:B------:R-:W1:Y:S01]  /*3dd0*/  LDS.128 R28, [UR6+0x70] ;  /* 0x00007006ff1c7984 */ /* 0x000e620008000c00 */
[----:B------:R-:W-:Y:S02]  /*3de0*/  FSEL R54, R50, R26, !P0 ;  /* 0x0000001a32367208 */ /* 0x000fe40004000000 */
[----:B------:R-:W-:-:S02]  /*3df0*/  FSEL R24, R52, R24, !P0 ;  /* 0x0000001834187208 */ /* 0x000fc40004000000 */
[----:B------:R-:W-:Y:S02]  /*3e00*/  FSEL R25, R53, R25, !P0 ;  /* 0x0000001935197208 */ /* 0x000fe40004000000 */
[----:B------:R-:W-:Y:S02]  /*3e10*/  FSEL R49, R38, R49, !P3 ;  /* 0x0000003126317208 */ /* 0x000fe40005800000 */
[----:B------:R-:W-:Y:S01]  /*3e20*/  FSEL R50, R39, R56, !P3 ;  /* 0x0000003827327208 */ /* 0x000fe20005800000 */
[----:B---3--:R-:W-:Y:S01]  /*3e30*/  DADD R38, R22, R38 ;  /* 0x0000000016267229 */ /* 0x008fe20000000026 */
[----:B------:R-:W-:Y:S02]  /*3e40*/  FSEL R55, R51, R27, !P0 ;  /* 0x0000001b33377208 */ /* 0x000fe40004000000 */
[----:B------:R-:W-:Y:S02]  /*3e50*/  ISETP.NE.U32.AND P0, PT, R20, RZ, PT ;  /* 0x000000ff1400720c */ /* 0x000fe40003f05070 */
[----:B------:R-:W-:Y:S01]  /*3e60*/  FSEL R52, R54, R57, !P3 ;  /* 0x0000003936347208 */ /* 0x000fe20005800000 */
[----:B----4-:R-:W-:Y:S01]  /*3e70*/  DADD R56, R32, R24 ;  /* 0x0000000020387229 */ /* 0x010fe20000000018 */
[----:B------:R-:W-:-:S02]  /*3e80*/  FSEL R53, R24, R37, !P3 ;  /* 0x0000002518357208 */ /* 0x000fc40005800000 */
[----:B------:R-:W-:Y:S02]  /*3e90*/  IADD3 R59, P2, PT, R20, R59, RZ ;  /* 0x0000003b143b7210 */ /* 0x000fe40007f5e0ff */
[----:B------:R-:W-:Y:S02]  /*3ea0*/  FSEL R37, R25, R62, !P3 ;  /* 0x0000003e19257208 */ /* 0x000fe40005800000 */
[C---:B------:R-:W-:Y:S01]  /*3eb0*/  ISETP.NE.AND.EX P0, PT, R21.reuse, RZ, PT, P0 ;  /* 0x000000ff1500720c */ /* 0x040fe20003f05300 */
[----:B------:R-:W2:Y:S01]  /*3ec0*/  LDS.128 R24, [UR6+0x80] ;  /* 0x00008006ff187984 */ /* 0x000ea20008000c00 */
[----:B------:R-:W-:Y:S01]  /*3ed0*/  IMAD.X R58, R21, 0x1, R58, P2 ;  /* 0x00000001153a7824 */ /* 0x000fe200010e063a */
[----:B------:R-:W-:Y:S01]  /*3ee0*/  FSEL R51, R55, R65, !P3 ;  /* 0x0000004137337208 */ /* 0x000fe20005800000 */
[----:B------:R-:W-:Y:S01]  /*3ef0*/  DADD R54, R34, R54 ;  /* 0x0000000022367229 */ /* 0x000fe20000000036 */
[----:B------:R-:W-:Y:S02]  /*3f00*/  FSEL R38, R38, R22, !P0 ;  /* 0x0000001626267208 */ /* 0x000fe40004000000 */
[----:B------:R-:W-:-:S02]  /*3f10*/  FSEL R39, R39, R23, !P0 ;  /* 0x0000001727277208 */ /* 0x000fc40004000000 */
[----:B------:R-:W3:Y:S01]  /*3f20*/  LDS.128 R20, [UR6+0x90] ;  /* 0x00009006ff147984 */ /* 0x000ee20008000c00 */
[----:B------:R-:W-:Y:S02]  /*3f30*/  ISETP.NE.AND P2, PT, R64, 0x3, PT ;  /* 0x000000034000780c */ /* 0x000fe40003f45270 */
[----:B------:R-:W-:Y:S02]  /*3f40*/  FSEL R56, R56, R32, !P0 ;  /* 0x0000002038387208 */ /* 0x000fe40004000000 */
[----:B------:R-:W-:Y:S02]  /*3f50*/  FSEL R49, R38, R49, !P2 ;  /* 0x0000003126317208 */ /* 0x000fe40005000000 */
[----:B------:R-:W-:Y:S01]  /*3f60*/  FSEL R50, R39, R50, !P2 ;  /* 0x0000003227327208 */ /* 0x000fe20005000000 */
[----:B0-----:R-:W-:Y:S01]  /*3f70*/  DADD R38, R42, R38 ;  /* 0x000000002a267229 */ /* 0x001fe20000000026 */
[----:B------:R-:W-:Y:S02]  /*3f80*/  FSEL R54, R54, R34, !P0 ;  /* 0x0000002236367208 */ /* 0x000fe40004000000 */
[----:B------:R-:W-:-:S02]  /*3f90*/  FSEL R55, R55, R35, !P0 ;  /* 0x0000002337377208 */ /* 0x000fc40004000000 */
[----:B------:R-:W-:Y:S02]  /*3fa0*/  FSEL R57, R57, R33, !P0 ;  /* 0x0000002139397208 */ /* 0x000fe40004000000 */
[----:B------:R-:W0:Y:S01]  /*3fb0*/  LDS.128 R32, [UR6+0xa0] ;  /* 0x0000a006ff207984 */ /* 0x000e220008000c00 */
[C---:B------:R-:W-:Y:S02]  /*3fc0*/  ISETP.NE.U32.AND P0, PT, R40.reuse, RZ, PT ;  /* 0x000000ff2800720c */ /* 0x040fe40003f05070 */
[----:B------:R-:W-:Y:S02]  /*3fd0*/  SEL R48, R59, R48, !P2 ;  /* 0x000000303b307207 */ /* 0x000fe40005000000 */
[----:B------:R-:W-:Y:S02]  /*3fe0*/  ISETP.NE.AND.EX P0, PT, R41, RZ, PT, P0 ;  /* 0x000000ff2900720c */ /* 0x000fe40003f05300 */
[----:B------:R-:W-:Y:S02]  /*3ff0*/  IADD3 R40, P6, PT, R40, R59, RZ ;  /* 0x0000003b28287210 */ /* 0x000fe40007fde0ff */
[----:B------:R-:W-:-:S02]  /*4000*/  FSEL R59, R57, R37, !P2 ;  /* 0x00000025393b7208 */ /* 0x000fc40005000000 */
[----:B------:R-:W-:Y:S01]  /*4010*/  SEL R62, R58, R36, !P2 ;  /* 0x000000243a3e7207 */ /* 0x000fe20005000000 */
[----:B------:R-:W-:Y:S01]  /*4020*/  IMAD.X R41, R41, 0x1, R58, P6 ;  /* 0x0000000129297824 */ /* 0x000fe200030e063a */
[----:B------:R-:W-:Y:S02]  /*4030*/  FSEL R42, R38, R42, !P0 ;  /* 0x0000002a262a7208 */ /* 0x000fe40004000000 */
[----:B------:R-:W-:Y:S02]  /*4040*/  FSEL R43, R39, R43, !P0 ;  /* 0x0000002b272b7208 */ /* 0x000fe40004000000 */
[----:B------:R-:W4:Y:S01]  /*4050*/  LDS.128 R36, [UR6+0xb0] ;  /* 0x0000b006ff247984 */ /* 0x000f220008000c00 */
[----:B------:R-:W-:Y:S02]  /*4060*/  FSEL R52, R54, R52, !P2 ;  /* 0x0000003436347208 */ /* 0x000fe40005000000 */
[----:B------:R-:W-:Y:S01]  /*4070*/  FSEL R51, R55, R51, !P2 ;  /* 0x0000003337337208 */ /* 0x000fe20005000000 */
[----:B-1----:R-:W-:Y:S01]  /*4080*/  DADD R54, R30, R54 ;  /* 0x000000001e367229 */ /* 0x002fe20000000036 */
[----:B------:R-:W-:Y:S01]  /*4090*/  FSEL R53, R56, R53, !P2 ;  /* 0x0000003538357208 */ /* 0x000fe20005000000 */
[----:B------:R-:W-:Y:S01]  /*40a0*/  DADD R56, R28, R56 ;  /* 0x000000001c387229 */ /* 0x000fe20000000038 */
[----:B------:R-:W-:-:S02]  /*40b0*/  ISETP.NE.AND P4, PT, R64, 0x5, PT ;  /* 0x000000054000780c */ /* 0x000fc40003f85270 */
[C---:B------:R-:W-:Y:S02]  /*40c0*/  ISETP.NE.AND P3, PT, R64.reuse, 0x6, PT ;  /* 0x000000064000780c */ /* 0x040fe40003f65270 */
[----:B------:R-:W-:Y:S02]  /*40d0*/  ISETP.NE.AND P2, PT, R64, 0x7, PT ;  /* 0x000000074000780c */ /* 0x000fe40003f45270 */
[----:B------:R-:W-:Y:S02]  /*40e0*/  FSEL R64, R42, R49, !P5 ;  /* 0x000000312a407208 */ /* 0x000fe40006800000 */
[----:B------:R-:W-:Y:S02]  /*40f0*/  FSEL R54, R54, R30, !P0 ;  /* 0x0000001e36367208 */ /* 0x000fe40004000000 */
[----:B------:R-:W-:Y:S02]  /*4100*/  FSEL R55, R55, R31, !P0 ;  /* 0x0000001f37377208 */ /* 0x000fe40004000000 */
[----:B------:R-:W-:Y:S01]  /*4110*/  FSEL R50, R43, R50, !P5 ;  /* 0x000000322b327208 */ /* 0x000fe20006800000 */
[----:B--2---:R-:W-:Y:S01]  /*4120*/  DADD R42, R26, R42 ;  /* 0x000000001a2a7229 */ /* 0x004fe2000000002a */
[----:B------:R-:W-:-:S02]  /*4130*/  FSEL R56, R56, R28, !P0 ;  /* 0x0000001c38387208 */ /* 0x000fc40004000000 */
[----:B------:R-:W-:Y:S02]  /*4140*/  FSEL R57, R57, R29, !P0 ;  /* 0x0000001d39397208 */ /* 0x000fe40004000000 */
[----:B------:R-:W-:Y:S01]  /*4150*/  ISETP.NE.U32.AND P0, PT, R24, RZ, PT ;  /* 0x000000ff1800720c */ /* 0x000fe20003f05070 */
[----:B------:R-:W-:Y:S01]  /*4160*/  LDS.128 R28, [UR6+0xc0] ;  /* 0x0000c006ff1c7984 */ /* 0x000fe20008000c00 */
[----:B------:R-:W-:Y:S02]  /*4170*/  SEL R58, R40, R48, !P5 ;  /* 0x00000030283a7207 */ /* 0x000fe40006800000 */
[----:B------:R-:W-:Y:S01]  /*4180*/  FSEL R52, R54, R52, !P5 ;  /* 0x0000003436347208 */ /* 0x000fe20006800000 */
[----:B---3--:R-:W-:Y:S01]  /*4190*/  DADD R48, R20, R56 ;  /* 0x0000000014307229 */ /* 0x008fe20000000038 */
[----:B------:R-:W-:Y:S01]  /*41a0*/  FSEL R51, R55, R51, !P5 ;  /* 0x0000003337337208 */ /* 0x000fe20006800000 */
[----:B------:R-:W-:Y:S01]  /*41b0*/  DADD R54, R22, R54 ;  /* 0x0000000016367229 */ /* 0x000fe20000000036 */
[----:B------:R-:W-:-:S02]  /*41c0*/  IADD3 R40, P6, PT, R24, R40, RZ ;  /* 0x0000002818287210 */ /* 0x000fc40007fde0ff */
[----:B------:R-:W-:Y:S02]  /*41d0*/  ISETP.NE.AND.EX P0, PT, R25, RZ, PT, P0 ;  /* 0x000000ff1900720c */ /* 0x000fe40003f05300 */
[----:B------:R-:W-:Y:S01]  /*41e0*/  SEL R62, R41, R62, !P5 ;  /* 0x0000003e293e7207 */ /* 0x000fe20006800000 */
[----:B------:R-:W-:Y:S01]  /*41f0*/  IMAD.X R41, R25, 0x1, R41, P6 ;  /* 0x0000000119297824 */ /* 0x000fe200030e0629 */
[----:B------:R-:W-:Y:S02]  /*4200*/  FSEL R42, R42, R26, !P0 ;  /* 0x0000001a2a2a7208 */ /* 0x000fe40004000000 */
[----:B------:R-:W-:Y:S02]  /*4210*/  FSEL R43, R43, R27, !P0 ;  /* 0x0000001b2b2b7208 */ /* 0x000fe40004000000 */
[----:B------:R-:W1:Y:S01]  /*4220*/  LDS.128 R24, [UR6+0xd0] ;  /* 0x0000d006ff187984 */ /* 0x000e620008000c00 */
[----:B------:R-:W-:Y:S02]  /*4230*/  FSEL R22, R54, R22, !P0 ;  /* 0x0000001636167208 */ /* 0x000fe40004000000 */
[----:B------:R-:W-:-:S02]  /*4240*/  FSEL R64, R42, R64, !P4 ;  /* 0x000000402a407208 */ /* 0x000fc40006000000 */
[----:B------:R-:W-:Y:S01]  /*4250*/  FSEL R54, R43, R50, !P4 ;  /* 0x000000322b367208 */ /* 0x000fe20006000000 */
[----:B0-----:R-:W-:Y:S01]  /*4260*/  DADD R42, R34, R42 ;  /* 0x00000000222a7229 */ /* 0x001fe2000000002a */
[----:B------:R-:W-:Y:S02]  /*4270*/  FSEL R23, R55, R23, !P0 ;  /* 0x0000001737177208 */ /* 0x000fe40004000000 */
[----:B------:R-:W-:Y:S02]  /*4280*/  FSEL R20, R48, R20, !P0 ;  /* 0x0000001430147208 */ /* 0x000fe40004000000 */
[----:B------:R-:W-:Y:S02]  /*4290*/  FSEL R21, R49, R21, !P0 ;  /* 0x0000001531157208 */ /* 0x000fe40004000000 */
[----:B------:R-:W-:Y:S01]  /*42a0*/  ISETP.NE.U32.AND P0, PT, R32, RZ, PT ;  /* 0x000000ff2000720c */ /* 0x000fe20003f05070 */
[----:B----4-:R-:W-:Y:S01]  /*42b0*/  DADD R48, R38, R22 ;  /* 0x0000000026307229 */ /* 0x010fe20000000016 */
[----:B------:R-:W-:-:S02]  /*42c0*/  FSEL R53, R56, R53, !P5 ;  /* 0x0000003538357208 */ /* 0x000fc40006800000 */
[----:B------:R-:W-:Y:S01]  /*42d0*/  FSEL R59, R57, R59, !P5 ;  /* 0x0000003b393b7208 */ /* 0x000fe20006800000 */
[----:B------:R-:W-:Y:S01]  /*42e0*/  SHFL.UP PT, R56, R46, 0x1, RZ ;  /* 0x042000002e387989 */ /* 0x000fe200000e00ff */
[----:B------:R-:W-:Y:S02]  /*42f0*/  SEL R58, R40, R58, !P4 ;  /* 0x0000003a283a7207 */ /* 0x000fe40006000000 */
[----:B------:R-:W-:Y:S01]  /*4300*/  IADD3 R40, P5, PT, R32, R40, RZ ;  /* 0x0000002820287210 */ /* 0x000fe20007fbe0ff */
[----:B------:R-:W-:Y:S01]  /*4310*/  SHFL.UP PT, R57, R47, 0x1, RZ ;  /* 0x042000002f397989 */ /* 0x000fe200000e00ff */
[----:B------:R-:W-:Y:S02]  /*4320*/  ISETP.NE.AND.EX P0, PT, R33, RZ, PT, P0 ;  /* 0x000000ff2100720c */ /* 0x000fe40003f05300 */
[----:B------:R-:W-:Y:S01]  /*4330*/  FSEL R55, R23, R51, !P4 ;  /* 0x0000003317377208 */ /* 0x000fe20006000000 */
[----:B------:R-:W-:Y:S01]  /*4340*/  DADD R50, R36, R20 ;  /* 0x0000000024327229 */ /* 0x000fe20000000014 */
[----:B------:R-:W-:Y:S01]  /*4350*/  SEL R62, R41, R62, !P4 ;  /* 0x0000003e293e7207 */ /* 0x000fe20006000000 */
[----:B------:R-:W-:Y:S01]  /*4360*/  IMAD.X R41, R33, 0x1, R41, P5 ;  /* 0x0000000121297824 */ /* 0x000fe200028e0629 */
[----:B------:R-:W-:-:S02]  /*4370*/  FSEL R52, R22, R52, !P4 ;  /* 0x0000003416347208 */ /* 0x000fc40006000000 */
[----:B------:R-:W-:Y:S02]  /*4380*/  FSEL R53, R20, R53, !P4 ;  /* 0x0000003514357208 */ /* 0x000fe40006000000 */
[----:B------:R-:W-:Y:S02]  /*4390*/  FSEL R59, R21, R59, !P4 ;  /* 0x0000003b153b7208 */ /* 0x000fe40006000000 */
[----:B------:R-:W-:Y:S01]  /*43a0*/  FSEL R42, R42, R34, !P0 ;  /* 0x000000222a2a7208 */ /* 0x000fe20004000000 */
[----:B------:R-:W0:Y:S01]  /*43b0*/  LDS.128 R20, [UR6+0xe0] ;  /* 0x0000e006ff147984 */ /* 0x000e220008000c00 */
[----:B------:R-:W-:Y:S02]  /*43c0*/  FSEL R43, R43, R35, !P0 ;  /* 0x000000232b2b7208 */ /* 0x000fe40004000000 */
[----:B------:R-:W-:Y:S01]  /*43d0*/  FSEL R38, R48, R38, !P0 ;  /* 0x0000002630267208 */ /* 0x000fe20004000000 */
[----:B------:R-:W2:Y:S01]  /*43e0*/  LDS.128 R32, [UR6+0xf0] ;  /* 0x0000f006ff207984 */ /* 0x000ea20008000c00 */
[----:B------:R-:W-:-:S02]  /*43f0*/  FSEL R39, R49, R39, !P0 ;  /* 0x0000002731277208 */ /* 0x000fc40004000000 */
[----:B------:R-:W-:Y:S02]  /*4400*/  FSEL R36, R50, R36, !P0 ;  /* 0x0000002432247208 */ /* 0x000fe40004000000 */
[----:B------:R-:W-:Y:S02]  /*4410*/  FSEL R37, R51, R37, !P0 ;  /* 0x0000002533257208 */ /* 0x000fe40004000000 */
[----:B------:R-:W-:Y:S01]  /*4420*/  FSEL R64, R42, R64, !P3 ;  /* 0x000000402a407208 */ /* 0x000fe20005800000 */
[----:B-1----:R-:W-:Y:S01]  /*4430*/  DADD R48, R26, R38 ;  /* 0x000000001a307229 */ /* 0x002fe20000000026 */
[----:B------:R-:W-:Y:S01]  /*4440*/  FSEL R54, R43, R54, !P3 ;  /* 0x000000362b367208 */ /* 0x000fe20005800000 */
[----:B------:R-:W-:Y:S01]  /*4450*/  DADD R42, R30, R42 ;  /* 0x000000001e2a7229 */ /* 0x000fe2000000002a */
[----:B------:R-:W-:Y:S02]  /*4460*/  FSEL R52, R38, R52, !P3 ;  /* 0x0000003426347208 */ /* 0x000fe40005800000 */
[----:B------:R-:W-:Y:S01]  /*4470*/  FSEL R55, R39, R55, !P3 ;  /* 0x0000003727377208 */ /* 0x000fe20005800000 */
[----:B------:R-:W-:Y:S01]  /*4480*/  DADD R38, R24, R36 ;  /* 0x0000000018267229 */ /* 0x000fe20000000024 */
[----:B------:R-:W-:-:S02]  /*4490*/  ISETP.NE.U32.AND P0, PT, R28, RZ, PT ;  /* 0x000000ff1c00720c */ /* 0x000fc40003f05070 */
[----:B------:R-:W-:Y:S02]  /*44a0*/  IADD3 R51, P4, PT, R28, R40, RZ ;  /* 0x000000281c337210 */ /* 0x000fe40007f9e0ff */
[----:B------:R-:W-:Y:S02]  /*44b0*/  ISETP.NE.AND.EX P0, PT, R29, RZ, PT, P0 ;  /* 0x000000ff1d00720c */ /* 0x000fe40003f05300 */
[----:B------:R-:W-:Y:S01]  /*44c0*/  SEL R62, R41, R62, !P3 ;  /* 0x0000003e293e7207 */ /* 0x000fe20005800000 */
[----:B------:R-:W-:Y:S01]  /*44d0*/  IMAD.X R41, R29, 0x1, R41, P4 ;  /* 0x000000011d297824 */ /* 0x000fe200020e0629 */
[----:B------:R-:W-:Y:S02]  /*44e0*/  FSEL R28, R42, R30, !P0 ;  /* 0x0000001e2a1c7208 */ /* 0x000fe40004000000 */
[----:B------:R-:W-:Y:S02]  /*44f0*/  FSEL R29, R43, R31, !P0 ;  /* 0x0000001f2b1d7208 */ /* 0x000fe40004000000 */
[----:B------:R-:W-:-:S02]  /*4500*/  FSEL R24, R38, R24, !P0 ;  /* 0x0000001826187208 */ /* 0x000fc40004000000 */
[----:B------:R-:W-:Y:S01]  /*4510*/  FSEL R25, R39, R25, !P0 ;  /* 0x0000001927197208 */ /* 0x000fe20004000000 */
[----:B------:R-:W1:Y:S01]  /*4520*/  SHFL.UP PT, R38, R63, 0x1, RZ ;  /* 0x042000003f267989 */ /* 0x000e6200000e00ff */
[----:B------:R-:W-:Y:S02]  /*4530*/  SEL R58, R40, R58, !P3 ;  /* 0x0000003a283a7207 */ /* 0x000fe40005800000 */
[----:B------:R-:W-:Y:S01]  /*4540*/  FSEL R53, R36, R53, !P3 ;  /* 0x0000003524357208 */ /* 0x000fe20005800000 */
[----:B------:R-:W3:Y:S01]  /*4550*/  SHFL.UP PT, R39, R61, 0x1, RZ ;  /* 0x042000003d277989 */ /* 0x000ee200000e00ff */
[----:B------:R-:W-:Y:S02]  /*4560*/  FSEL R59, R37, R59, !P3 ;  /* 0x0000003b253b7208 */ /* 0x000fe40005800000 */
[----:B------:R-:W-:Y:S01]  /*4570*/  FSEL R26, R48, R26, !P0 ;  /* 0x0000001a301a7208 */ /* 0x000fe20004000000 */
[----:B------:R-:W4:Y:S01]  /*4580*/  SHFL.UP PT, R36, R7, 0x1, RZ ;  /* 0x0420000007247989 */ /* 0x000f2200000e00ff */
[----:B------:R-:W-:-:S02]  /*4590*/  FSEL R27, R49, R27, !P0 ;  /* 0x0000001b311b7208 */ /* 0x000fc40004000000 */
[----:B------:R-:W-:Y:S01]  /*45a0*/  SEL R58, R51, R58, !P2 ;  /* 0x0000003a333a7207 */ /* 0x000fe20005000000 */
[----:B------:R2:W1:Y:S01]  /*45b0*/  SHFL.UP PT, R37, R6, 0x1, RZ ;  /* 0x0420000006257989 */ /* 0x00046200000e00ff */
[----:B------:R-:W-:Y:S02]  /*45c0*/  FSEL R30, R28, R64, !P2 ;  /* 0x000000401c1e7208 */ /* 0x000fe40005000000 */
[----:B------:R-:W-:Y:S01]  /*45d0*/  FSEL R31, R29, R54, !P2 ;  /* 0x000000361d1f7208 */ /* 0x000fe20005000000 */
[----:B0-----:R-:W-:Y:S01]  /*45e0*/  DADD R28, R22, R28 ;  /* 0x00000000161c7229 */ /* 0x001fe2000000001c */
[----:B------:R-:W-:Y:S02]  /*45f0*/  FSEL R52, R26, R52, !P2 ;  /* 0x000000341a347208 */ /* 0x000fe40005000000 */
[----:B------:R-:W-:Y:S01]  /*4600*/  FSEL R55, R27, R55, !P2 ;  /* 0x000000371b377208 */ /* 0x000fe20005000000 */
[----:B--2---:R-:W-:Y:S01]  /*4610*/  DADD R6, R32, R24 ;  /* 0x0000000020067229 */ /* 0x004fe20000000018 */
[----:B------:R-:W-:Y:S01]  /*4620*/  FSEL R40, R24, R53, !P2 ;  /* 0x0000003518287208 */ /* 0x000fe20005000000 */
[----:B------:R-:W-:Y:S01]  /*4630*/  DADD R26, R34, R26 ;  /* 0x00000000221a7229 */ /* 0x000fe2000000001a */
[----:B------:R-:W-:Y:S01]  /*4640*/  FSEL R59, R25, R59, !P2 ;  /* 0x0000003b193b7208 */ /* 0x000fe20005000000 */
[----:B------:R-:W-:Y:S01]  /*4650*/  IMAD.MOV.U32 R24, RZ, RZ, R60 ;  /* 0x000000ffff187224 */ /* 0x000fe200078e003c */
[----:B------:R-:W-:Y:S01]  /*4660*/  SEL R62, R41, R62, !P2 ;  /* 0x0000003e293e7207 */ /* 0x000fe20005000000 */
[----:B------:R-:W-:Y:S01]  /*4670*/  IMAD.MOV.U32 R25, RZ, RZ, R57 ;  /* 0x000000ffff197224 */ /* 0x000fe200078e0039 */
[----:B------:R-:W-:-:S02]  /*4680*/  ISETP.GE.U32.AND P2, PT, R74, 0x20, PT ;  /* 0x000000204a00780c */ /* 0x000fc40003f46070 */
[C---:B------:R-:W-:Y:S02]  /*4690*/  ISETP.NE.U32.AND P0, PT, R20.reuse, RZ, PT ;  /* 0x000000ff1400720c */ /* 0x040fe40003f05070 */
[----:B------:R-:W-:Y:S02]  /*46a0*/  IADD3 R42, P3, PT, R20, R51, RZ ;  /* 0x00000033142a7210 */ /* 0x000fe40007f7e0ff */
[----:B------:R-:W-:-:S03]  /*46b0*/  ISETP.NE.AND.EX P0, PT, R21, RZ, PT, P0 ;  /* 0x000000ff1500720c */ /* 0x000fc60003f05300 */
[----:B------:R-:W-:Y:S01]  /*46c0*/  IMAD.X R43, R21, 0x1, R41, P3 ;  /* 0x00000001152b7824 */ /* 0x000fe200018e0629 */
[----:B------:R-:W-:Y:S02]  /*46d0*/  FSEL R48, R28, R22, !P0 ;  /* 0x000000161c307208 */ /* 0x000fe40004000000 */
[----:B------:R-:W-:Y:S02]  /*46e0*/  FSEL R49, R29, R23, !P0 ;  /* 0x000000171d317208 */ /* 0x000fe40004000000 */
[----:B------:R-:W-:Y:S01]  /*46f0*/  FSEL R50, R6, R32, !P0 ;  /* 0x0000002006327208 */ /* 0x000fe20004000000 */
[----:B------:R-:W-:Y:S01]  /*4700*/  IMAD.MOV.U32 R20, RZ, RZ, R48 ;  /* 0x000000ffff147224 */ /* 0x000fe200078e0030 */
[----:B------:R-:W-:Y:S01]  /*4710*/  FSEL R51, R7, R33, !P0 ;  /* 0x0000002107337208 */ /* 0x000fe20004000000 */
[----:B------:R-:W-:Y:S01]  /*4720*/  IMAD.MOV.U32 R21, RZ, RZ, R49 ;  /* 0x000000ffff157224 */ /* 0x000fe200078e0031 */
[----:B------:R-:W-:Y:S01]  /*4730*/  FSEL R46, R26, R34, !P0 ;  /* 0x000000221a2e7208 */ /* 0x000fe20004000000 */
[----:B------:R-:W-:Y:S01]  /*4740*/  IMAD.MOV.U32 R26, RZ, RZ, R56 ;  /* 0x000000ffff1a7224 */ /* 0x000fe200078e0038 */
[----:B------:R-:W-:Y:S01]  /*4750*/  FSEL R47, R27, R35, !P0 ;  /* 0x000000231b2f7208 */ /* 0x000fe20004000000 */
[----:B------:R-:W-:-:S02]  /*4760*/  IMAD.MOV.U32 R27, RZ, RZ, R45 ;  /* 0x000000ffff1b7224 */ /* 0x000fc400078e002d */
[----:B------:R-:W-:Y:S02]  /*4770*/  IMAD.MOV.U32 R22, RZ, RZ, R50 ;  /* 0x000000ffff167224 */ /* 0x000fe400078e0032 */
[----:B------:R-:W-:Y:S01]  /*4780*/  IMAD.MOV.U32 R23, RZ, RZ, R51 ;  /* 0x000000ffff177224 */ /* 0x000fe200078e0033 */
[----:B-1-34-:R-:W-:Y:S06]  /*4790*/  @!P2 BRA `(.L_x_18) ;  /* 0x000000000064a947 */ /* 0x01afec0003800000 */
[----:B------:R-:W-:Y:S01]  /*47a0*/  IMAD.MOV.U32 R53, RZ, RZ, R55 ;  /* 0x000000ffff357224 */ /* 0x000fe200078e0037 */
[----:B------:R-:W-:Y:S01]  /*47b0*/  ISETP.NE.AND P2, PT, R72, RZ, PT ;  /* 0x000000ff4800720c */ /* 0x000fe20003f45270 */
[----:B------:R-:W-:Y:S01]  /*47c0*/  IMAD.MOV.U32 R41, RZ, RZ, R59 ;  /* 0x000000ffff297224 */ /* 0x000fe200078e003b */
[----:B------:R-:W-:Y:S01]  /*47d0*/  DADD R6, R38, R30 ;  /* 0x0000000026067229 */ /* 0x000fe2000000001e */
[C---:B------:R-:W-:Y:S02]  /*47e0*/  ISETP.NE.U32.AND P0, PT, R36.reuse, RZ, PT ;  /* 0x000000ff2400720c */ /* 0x040fe40003f05070 */
[----:B------:R-:W-:Y:S01]  /*47f0*/  DADD R22, R26, R52 ;  /* 0x000000001a167229 */ /* 0x000fe20000000034 */
[----:B------:R-:W-:Y:S01]  /*4800*/  SEL R29, R36, RZ, P2 ;  /* 0x000000ff241d7207 */ /* 0x000fe20001000000 */
[----:B------:R-:W-:Y:S01]  /*4810*/  DADD R20, R24, R40 ;  /* 0x0000000018147229 */ /* 0x000fe20000000028 */
[----:B------:R-:W-:Y:S02]  /*4820*/  ISETP.NE.AND.EX P0, PT, R37, RZ, PT, P0 ;  /* 0x000000ff2500720c */ /* 0x000fe40003f05300 */
[----:B------:R-:W-:-:S02]  /*4830*/  IADD3 R36, P1, PT, R29, R58, RZ ;  /* 0x0000003a1d247210 */ /* 0x000fc40007f3e0ff */
[----:B------:R-:W-:Y:S02]  /*4840*/  SEL R37, R37, RZ, P2 ;  /* 0x000000ff25257207 */ /* 0x000fe40001000000 */
[----:B------:R-:W-:Y:S02]  /*4850*/  @P2 FSEL R30, R6, R38, !P0 ;  /* 0x00000026061e2208 */ /* 0x000fe40004000000 */
[----:B------:R-:W-:Y:S01]  /*4860*/  @P2 FSEL R52, R22, R26, !P0 ;  /* 0x0000001a16342208 */ /* 0x000fe20004000000 */
[----:B------:R-:W-:Y:S01]  /*4870*/  IMAD.X R37, R37, 0x1, R62, P1 ;  /* 0x0000000125257824 */ /* 0x000fe200008e063e */
[----:B------:R-:W-:Y:S01]  /*4880*/  @P2 FSEL R55, R23, R27, !P0 ;  /* 0x0000001b17372208 */ /* 0x000fe20004000000 */
[----:B------:R-:W-:Y:S01]  /*4890*/  IMAD.MOV.U32 R38, RZ, RZ, R30 ;  /* 0x000000ffff267224 */ /* 0x000fe200078e001e */
[----:B------:R-:W-:Y:S01]  /*48a0*/  @P2 FSEL R31, R7, R39, !P0 ;  /* 0x00000027071f2208 */ /* 0x000fe20004000000 */
[----:B------:R-:W-:Y:S01]  /*48b0*/  IMAD.MOV.U32 R26, RZ, RZ, R52 ;  /* 0x000000ffff1a7224 */ /* 0x000fe200078e0034 */
[----:B------:R-:W-:Y:S01]  /*48c0*/  @P2 FSEL R40, R20, R24, !P0 ;  /* 0x0000001814282208 */ /* 0x000fe20004000000 */
[----:B------:R-:W-:Y:S01]  /*48d0*/  IMAD.MOV.U32 R27, RZ, RZ, R55 ;  /* 0x000000ffff1b7224 */ /* 0x000fe200078e0037 */
[----:B------:R-:W-:Y:S01]  /*48e0*/  @P2 FSEL R59, R21, R25, !P0 ;  /* 0x00000019153b2208 */ /* 0x000fe20004000000 */
[----:B------:R-:W-:-:S02]  /*48f0*/  IMAD.MOV.U32 R39, RZ, RZ, R31 ;  /* 0x000000ffff277224 */ /* 0x000fc400078e001f */
[----:B------:R-:W-:Y:S02]  /*4900*/  IMAD.MOV.U32 R24, RZ, RZ, R40 ;  /* 0x000000ffff187224 */ /* 0x000fe400078e0028 */
[----:B------:R-:W-:Y:S01]  /*4910*/  IMAD.MOV.U32 R25, RZ, RZ, R59 ;  /* 0x000000ffff197224 */ /* 0x000fe200078e003b */
[----:B------:R-:W-:Y:S06]  /*4920*/  BRA `(.L_x_19) ;  /* 0x0000002000247947 */ /* 0x000fec0003800000 */
.L_x_18:
[----:B------:R-:W0:Y:S01]  /*4930*/  LDC.64 R40, c[0x0][0x3a8] ;  /* 0x0000ea00ff287b82 */ /* 0x000e220000000a00 */
[----:B------:R-:W-:Y:S01]  /*4940*/  IMAD.U32 R7, RZ, RZ, UR15 ;  /* 0x0000000fff077e24 */ /* 0x000fe2000f8e00ff */
[----:B------:R-:W-:Y:S03]  /*4950*/  BSSY.RECONVERGENT B0, `(.L_x_20) ;  /* 0x0000013000007945 */ /* 0x000fe60003800200 */
[----:B0-----:R-:W-:Y:S01]  /*4960*/  IMAD.WIDE.U32 R40, R7, 0x4, R40 ;  /* 0x0000000407287825 */ /* 0x001fe200078e0028 */
[----:B------:R-:W-:Y:S06]  /*4970*/  @P1 BRA `(.L_x_21) ;  /* 0x0000000000401947 */ /* 0x000fec0003800000 */
[----:B------:R-:W0:Y:S01]  /*4980*/  LDCU.64 UR4, c[0x0][0x3b0] ;  /* 0x00007600ff0477ac */ /* 0x000e220008000a00 */
[----:B------:R-:W-:Y:S01]  /*4990*/  IMAD.MOV.U32 R29, RZ, RZ, 0x64 ;  /* 0x00000064ff1d7424 */ /* 0x000fe200078e00ff */
[----:B------:R1:W-:Y:S04]  /*49a0*/  STS.128 [UR6+0x190], R20 ;  /* 0x00019014ff007988 */ /* 0x0003e80008000c06 */
[----:B------:R1:W-:Y:S04]  /*49b0*/  STS.64 [UR6+0x1a0], R46 ;  /* 0x0001a02eff007988 */ /* 0x0003e80008000a06 */
[----:B------:R1:W-:Y:S01]  /*49c0*/  STS.64 [UR6+0x188], R42 ;  /* 0x0001882aff007988 */ /* 0x0003e20008000a06 */
[----:B0-----:R-:W-:-:S06]  /*49d0*/  UIMAD.WIDE.U32 UR4, UR15, 0x20, UR4 ;  /* 0x000000200f0478a5 */ /* 0x001fcc000f8e0004 */
[----:B------:R-:W-:Y:S02]  /*49e0*/  IMAD.U32 R6, RZ, RZ, UR4 ;  /* 0x00000004ff067e24 */ /* 0x000fe4000f8e00ff */
[----:B------:R-:W-:-:S05]  /*49f0*/  IMAD.U32 R7, RZ, RZ, UR5 ;  /* 0x00000005ff077e24 */ /* 0x000fca000f8e00ff */
[----:B------:R1:W-:Y:S04]  /*4a00*/  ST.E.64.STRONG.GPU desc[UR12][R6.64+0x400], R42 ;  /* 0x0004002a06007985 */ /* 0x0003e8000c10fb0c */
[----:B------:R1:W-:Y:S04]  /*4a10*/  ST.E.64.STRONG.GPU desc[UR12][R6.64+0x408], R20 ;  /* 0x0004081406007985 */ /* 0x0003e8000c10fb0c */
[----:B------:R1:W-:Y:S04]  /*4a20*/  ST.E.64.STRONG.GPU desc[UR12][R6.64+0x410], R22 ;  /* 0x0004101606007985 */ /* 0x0003e8000c10fb0c */
[----:B------:R1:W-:Y:S01]  /*4a30*/  ST.E.64.STRONG.GPU desc[UR12][R6.64+0x418], R46 ;  /* 0x0004182e06007985 */ /* 0x0003e2000c10fb0c */
[----:B------:R-:W-:Y:S06]  /*4a40*/  MEMBAR.ALL.GPU ;  /* 0x0000000000007992 */ /* 0x000fec000000a000 */
[----:B------:R-:W-:-:S00]  /*4a50*/  ERRBAR ;  /* 0x00000000000079ab */ /* 0x000fc00000000000 */
[----:B------:R-:W-:Y:S06]  /*4a60*/  CGAERRBAR ;  /* 0x00000000000075ab */ /* 0x000fec0000000000 */
[----:B------:R1:W-:Y:S02]  /*4a70*/  ST.E.STRONG.GPU desc[UR12][R40.64+0x80], R29 ;  /* 0x0000801d28007985 */ /* 0x0003e4000c10f90c */
.L_x_21:
[----:B------:R-:W-:Y:S05]  /*4a80*/  BSYNC.RECONVERGENT B0 ;  /* 0x0000000000007941 */ /* 0x000fea0003800200 */
.L_x_20:
[----:B------:R-:W0:Y:S01]  /*4a90*/  LDCU UR4, c[0x0][0x370] ;  /* 0x00006e00ff0477ac */ /* 0x000e220008000800 */
[----:B-1----:R-:W-:-:S05]  /*4aa0*/  LOP3.LUT R7, RZ, R74, RZ, 0x33, !PT ;  /* 0x0000004aff077212 */ /* 0x002fca00078e33ff */
[----:B------:R-:W-:Y:S01]  /*4ab0*/  VIADD R23, R7, UR15 ;  /* 0x0000000f07177c36 */ /* 0x000fe20008000000 */
[----:B0-----:R-:W-:-:S09]  /*4ac0*/  UISETP.GT.U32.AND UP0, UPT, UR4, 0x1f3, UPT ;  /* 0x000001f30400788c */ /* 0x001fd2000bf04070 */
[----:B------:R-:W-:Y:S05]  /*4ad0*/  BRA.U UP0, `(.L_x_22) ;  /* 0x0000000100087547 */ /* 0x000fea000b800000 */
[----:B------:R0:W-:Y:S06]  /*4ae0*/  MEMBAR.SC.CTA ;  /* 0x0000000000007992 */ /* 0x0001ec0000000000 */
[----:B0-----:R-:W-:Y:S05]  /*4af0*/  BRA `(.L_x_23) ;  /* 0x0000000000087947 */ /* 0x001fea0003800000 */
.L_x_22:
[----:B------:R-:W-:Y:S05]  /*4b00*/  NANOSLEEP 0x1c2 ;  /* 0x000001c20000795d */ /* 0x000fea0003800000 */
[----:B------:R-:W-:Y:S01]  /*4b10*/  NOP ;  /* 0x0000000000007918 */ /* 0x000fe20000000000 */
.L_x_23:
[----:B------:R-:W-:-:S07]  /*4b20*/  IMAD.WIDE R6, R7, 0x4, R40 ;  /* 0x0000000407067825 */ /* 0x000fce00078e0228 */
.L_x_25:
[----:B------:R-:W2:Y:S01]  /*4b30*/  LD.E.STRONG.GPU R45, desc[UR12][R6.64+0x80] ;  /* 0x0000800c062d7980 */ /* 0x000ea2000c10f900 */
[----:B------:R-:W-:Y:S05]  /*4b40*/  YIELD ;  /* 0x0000000000007946 */ /* 0x000fea0003800000 */
[----:B--2---:R-:W-:Y:S01]  /*4b50*/  ISETP.NE.AND P0, PT, R45, 0x63, PT ;  /* 0x000000632d00780c */ /* 0x004fe20003f05270 */
[----:B------:R-:W-:Y:S06]  /*4b60*/  MEMBAR.SC.GPU ;  /* 0x0000000000007992 */ /* 0x000fec0000002000 */
[----:B------:R-:W-:-:S00]  /*4b70*/  ERRBAR ;  /* 0x00000000000079ab */ /* 0x000fc00000000000 */
[----:B------:R-:W-:Y:S06]  /*4b80*/  CGAERRBAR ;  /* 0x00000000000075ab */ /* 0x000fec0000000000 */
[----:B------:R-:W-:Y:S01]  /*4b90*/  CCTL.IVALL ;  /* 0x00000000ff00798f */ /* 0x000fe20002000000 */
[----:B------:R-:W-:-:S03]  /*4ba0*/  UMOV UR4, 0xffffffff ;  /* 0xffffffff00047882 */ /* 0x000fc60000000000 */
[----:B------:R-:W-:Y:S05]  /*4bb0*/  BRA.DIV UR4, `(.L_x_24) ;  /* 0x000000aa04f47947 */ /* 0x000fea000b800000 */
[----:B------:R-:W-:-:S13]  /*4bc0*/  VOTE.ANY P0, !P0 ;  /* 0x0000000000ff7806 */ /* 0x000fda0004000100 */
.L_x_170:
[----:B------:R-:W-:Y:S05]  /*4bd0*/  @P0 BRA `(.L_x_25) ;  /* 0xfffffffc00d40947 */ /* 0x000fea000383ffff */
[----:B------:R-:W-:Y:S01]  /*4be0*/  ISETP.NE.AND P0, PT, R45, 0x65, PT ;  /* 0x000000652d00780c */ /* 0x000fe20003f05270 */
[----:B------:R-:W-:-:S12]  /*4bf0*/  BSSY.RECONVERGENT B0, `(.L_x_26) ;  /* 0x0000014000007945 */ /* 0x000fd80003800200 */
[----:B------:R-:W-:Y:S05]  /*4c00*/  @!P0 BRA `(.L_x_27) ;  /* 0x0000000000308947 */ /* 0x000fea0003800000 */
[----:B------:R-:W-:Y:S02]  /*4c10*/  ISETP.NE.AND P1, PT, R45, 0x64, PT ;  /* 0x000000642d00780c */ /* 0x000fe40003f25270 */
[----:B------:R-:W-:Y:S02]  /*4c20*/  CS2R R28, SRZ ;  /* 0x00000000001c7805 */ /* 0x000fe4000001ff00 */
[----:B------:R-:W-:Y:S02]  /*4c30*/  CS2R R34, SRZ ;  /* 0x0000000000227805 */ /* 0x000fe4000001ff00 */
[----:B------:R-:W-:-:S07]  /*4c40*/  CS2R R32, SRZ ;  /* 0x0000000000207805 */ /* 0x000fce000001ff00 */
[----:B------:R-:W-:Y:S05]  /*4c50*/  @P1 BRA `(.L_x_28) ;  /* 0x0000000000341947 */ /* 0x000fea0003800000 */
[----:B------:R-:W0:Y:S02]  /*4c60*/  LDC.64 R6, c[0x0][0x3b0] ;  /* 0x0000ec00ff067b82 */ /* 0x000e240000000a00 */
[----:B0-----:R-:W-:-:S05]  /*4c70*/  IMAD.WIDE R6, R23, 0x20, R6 ;  /* 0x0000002017067825 */ /* 0x001fca00078e0206 */
[----:B------:R1:W5:Y:S04]  /*4c80*/  LD.E.64.STRONG.GPU R52, desc[UR12][R6.64+0x400] ;  /* 0x0004000c06347980 */ /* 0x000368000c10fb00 */
[----:B------:R1:W5:Y:S04]  /*4c90*/  LD.E.64.STRONG.GPU R32, desc[UR12][R6.64+0x408] ;  /* 0x0004080c06207980 */ /* 0x000368000c10fb00 */
[----:B------:R1:W5:Y:S04]  /*4ca0*/  LD.E.64.STRONG.GPU R34, desc[UR12][R6.64+0x410] ;  /* 0x0004100c06227980 */ /* 0x000368000c10fb00 */
[----:B------:R1:W5:Y:S01]  /*4cb0*/  LD.E.64.STRONG.GPU R28, desc[UR12][R6.64+0x418] ;  /* 0x0004180c061c7980 */ /* 0x000362000c10fb00 */
[----:B------:R-:W-:Y:S05]  /*4cc0*/  BRA `(.L_x_28) ;  /* 0x0000000000187947 */ /* 0x000fea0003800000 */
.L_x_27:
[----:B------:R-:W0:Y:S02]  /*4cd0*/  LDC.64 R6, c[0x0][0x3b8] ;  /* 0x0000ee00ff067b82 */ /* 0x000e240000000a00 */
[----:B0-----:R-:W-:-:S05]  /*4ce0*/  IMAD.WIDE R6, R23, 0x20, R6 ;  /* 0x0000002017067825 */ /* 0x001fca00078e0206 */
[----:B------:R0:W5:Y:S04]  /*4cf0*/  LD.E.64.STRONG.GPU R52, desc[UR12][R6.64+0x400] ;  /* 0x0004000c06347980 */ /* 0x000168000c10fb00 */
[----:B------:R0:W5:Y:S04]  /*4d00*/  LD.E.64.STRONG.GPU R32, desc[UR12][R6.64+0x408] ;  /* 0x0004080c06207980 */ /* 0x000168000c10fb00 */
[----:B------:R0:W5:Y:S04]  /*4d10*/  LD.E.64.STRONG.GPU R34, desc[UR12][R6.64+0x410] ;  /* 0x0004100c06227980 */ /* 0x000168000c10fb00 */
[----:B------:R0:W5:Y:S02]  /*4d20*/  LD.E.64.STRONG.GPU R28, desc[UR12][R6.64+0x418] ;  /* 0x0004180c061c7980 */ /* 0x000164000c10fb00 */
.L_x_28:
[----:B------:R-:W-:Y:S05]  /*4d30*/  BSYNC.RECONVERGENT B0 ;  /* 0x0000000000007941 */ /* 0x000fea0003800200 */
.L_x_26:
[----:B------:R-:W-:-:S03]  /*4d40*/  UMOV UR4, 0xffffffff ;  /* 0xffffffff00047882 */ /* 0x000fc60000000000 */
[----:B------:R-:W-:Y:S05]  /*4d50*/  BRA.DIV UR4, `(.L_x_29) ;  /* 0x000000aa04b07947 */ /* 0x000fea000b800000 */
[----:B------:R-:W2:Y:S01]  /*4d60*/  S2R R30, SR_GEMASK ;  /* 0x00000000001e7919 */ /* 0x000ea20000003c00 */
[----:B------:R-:W-:-:S04]  /*4d70*/  VOTE.ANY R21, PT, !P0 ;  /* 0x0000000000157806 */ /* 0x000fc800040e0100 */
[----:B--2---:R-:W-:-:S05]  /*4d80*/  LOP3.LUT R21, R21, 0x80000000, R30, 0xec, !PT ;  /* 0x8000000015157812 */ /* 0x004fca00078eec1e */
[----:B01----:R-:W-:-:S05]  /*4d90*/  VIADD R6, R21, 0xffffffff ;  /* 0xffffffff15067836 */ /* 0x003fca0000000000 */
[----:B------:R-:W-:-:S04]  /*4da0*/  LOP3.LUT R6, R21, R6, RZ, 0xc, !PT ;  /* 0x0000000615067212 */ /* 0x000fc800078e0cff */
[----:B------:R-:W0:Y:S02]  /*4db0*/  POPC R31, R6 ;  /* 0x00000006001f7309 */ /* 0x000e240000000000 */
[----:B0----5:R0:W1:Y:S04]  /*4dc0*/  SHFL.DOWN PT, R57, R52, 0x1, R31 ;  /* 0x0820000034397989 */ /* 0x02106800000e001f */
[----:B------:R0:W2:Y:S04]  /*4dd0*/  SHFL.DOWN PT, R56, R53, 0x1, R31 ;  /* 0x0820000035387989 */ /* 0x0000a800000e001f */
[----:B------:R0:W3:Y:S04]  /*4de0*/  SHFL.DOWN PT, R54, R32, 0x1, R31 ;  /* 0x0820000020367989 */ /* 0x0000e800000e001f */
[----:B------:R0:W4:Y:S04]  /*4df0*/  SHFL.DOWN PT, R55, R33, 0x1, R31 ;  /* 0x0820000021377989 */ /* 0x00012800000e001f */
[----:B------:R0:W0:Y:S04]  /*4e00*/  SHFL.DOWN PT, R58, R34, 0x1, R31 ;  /* 0x08200000223a7989 */ /* 0x00002800000e001f */
[----:B------:R0:W0:Y:S04]  /*4e10*/  SHFL.DOWN PT, R59, R35, 0x1, R31 ;  /* 0x08200000233b7989 */ /* 0x00002800000e001f */
[----:B------:R0:W0:Y:S04]  /*4e20*/  SHFL.DOWN PT, R60, R28, 0x1, R31 ;  /* 0x082000001c3c7989 */ /* 0x00002800000e001f */
[----:B-12---:R0:W0:Y:S02]  /*4e30*/  SHFL.DOWN PT, R22, R29, 0x1, R31 ;  /* 0x082000001d167989 */ /* 0x00602400000e001f */
.L_x_181:
[----:B------:R-:W-:Y:S01]  /*4e40*/  ISETP.GE.AND P0, PT, R72, R31, PT ;  /* 0x0000001f4800720c */ /* 0x000fe20003f06270 */
[----:B------:R-:W-:-:S12]  /*4e50*/  BSSY.RECONVERGENT B0, `(.L_x_30) ;  /* 0x0000013000007945 */ /* 0x000fd80003800200 */
[----:B------:R-:W-:Y:S05]  /*4e60*/  @P0 BRA `(.L_x_31) ;  /* 0x0000000000440947 */ /* 0x000fea0003800000 */
[----:B0-----:R-:W-:Y:S01]  /*4e70*/  IMAD.MOV.U32 R6, RZ, RZ, R60 ;  /* 0x000000ffff067224 */ /* 0x001fe200078e003c */
[----:B---34-:R-:W-:Y:S01]  /*4e80*/  DADD R54, R32, R54 ;  /* 0x0000000020367229 */ /* 0x018fe20000000036 */
[----:B------:R-:W-:Y:S01]  /*4e90*/  IMAD.MOV.U32 R7, RZ, RZ, R22 ;  /* 0x000000ffff077224 */ /* 0x000fe200078e0016 */
[----:B------:R-:W-:Y:S01]  /*4ea0*/  ISETP.NE.U32.AND P0, PT, R52, RZ, PT ;  /* 0x000000ff3400720c */ /* 0x000fe20003f05070 */
[----:B------:R-:W-:Y:S01]  /*4eb0*/  IMAD.MOV.U32 R20, RZ, RZ, R58 ;  /* 0x000000ffff147224 */ /* 0x000fe200078e003a */
[----:B------:R-:W-:Y:S01]  /*4ec0*/  IADD3 R52, P1, PT, R57, R52, RZ ;  /* 0x0000003439347210 */ /* 0x000fe20007f3e0ff */
[----:B------:R-:W-:Y:S01]  /*4ed0*/  IMAD.MOV.U32 R21, RZ, RZ, R59 ;  /* 0x000000ffff157224 */ /* 0x000fe200078e003b */
[----:B------:R-:W-:Y:S01]  /*4ee0*/  ISETP.NE.AND.EX P0, PT, R53, RZ, PT, P0 ;  /* 0x000000ff3500720c */ /* 0x000fe20003f05300 */
[----:B------:R-:W-:Y:S02]  /*4ef0*/  DADD R6, R28, R6 ;  /* 0x000000001c067229 */ /* 0x000fe40000000006 */
[----:B------:R-:W-:Y:S01]  /*4f00*/  IMAD.X R53, R56, 0x1, R53, P1 ;  /* 0x0000000138357824 */ /* 0x000fe200008e0635 */
[----:B------:R-:W-:Y:S01]  /*4f10*/  FSEL R32, R54, R32, !P0 ;  /* 0x0000002036207208 */ /* 0x000fe20004000000 */
[----:B------:R-:W-:Y:S01]  /*4f20*/  DADD R20, R34, R20 ;  /* 0x0000000022147229 */ /* 0x000fe20000000014 */
[----:B------:R-:W-:-:S05]  /*4f30*/  FSEL R33, R55, R33, !P0 ;  /* 0x0000002137217208 */ /* 0x000fca0004000000 */
[----:B------:R-:W-:Y:S02]  /*4f40*/  FSEL R28, R6, R28, !P0 ;  /* 0x0000001c061c7208 */ /* 0x000fe40004000000 */
[----:B------:R-:W-:Y:S02]  /*4f50*/  FSEL R29, R7, R29, !P0 ;  /* 0x0000001d071d7208 */ /* 0x000fe40004000000 */
[----:B------:R-:W-:Y:S02]  /*4f60*/  FSEL R34, R20, R34, !P0 ;  /* 0x0000002214227208 */ /* 0x000fe40004000000 */
[----:B------:R-:W-:-:S07]  /*4f70*/  FSEL R35, R21, R35, !P0 ;  /* 0x0000002315237208 */ /* 0x000fce0004000000 */
.L_x_31:
[----:B------:R-:W-:Y:S05]  /*4f80*/  BSYNC.RECONVERGENT B0 ;  /* 0x0000000000007941 */ /* 0x000fea0003800200 */
.L_x_30:
[----:B------:R-:W-:-:S03]  /*4f90*/  UMOV UR4, 0xffffffff ;  /* 0xffffffff00047882 */ /* 0x000fc60000000000 */
[----:B------:R-:W-:Y:S05]  /*4fa0*/  BRA.DIV UR4, `(.L_x_32) ;  /* 0x000000aa04f87947 */ /* 0x000fea000b800000 */
[----:B------:R1:W2:Y:S04]  /*4fb0*/  SHFL.DOWN PT, R57, R52, 0x2, R31 ;  /* 0x0840000034397989 */ /* 0x0002a800000e001f */
[----:B------:R1:W1:Y:S04]  /*4fc0*/  SHFL.DOWN PT, R56, R53, 0x2, R31 ;  /* 0x0840000035387989 */ /* 0x00026800000e001f */
[----:B---3--:R3:W1:Y:S04]  /*4fd0*/  SHFL.DOWN PT, R54, R32, 0x2, R31 ;  /* 0x0840000020367989 */ /* 0x00866800000e001f */
[----:B----4-:R3:W4:Y:S04]  /*4fe0*/  SHFL.DOWN PT, R55, R33, 0x2, R31 ;  /* 0x0840000021377989 */ /* 0x01072800000e001f */
[----:B0-----:R3:W0:Y:S04]  /*4ff0*/  SHFL.DOWN PT, R58, R34, 0x2, R31 ;  /* 0x08400000223a7989 */ /* 0x00162800000e001f */
[----:B------:R3:W0:Y:S04]  /*5000*/  SHFL.DOWN PT, R59, R35, 0x2, R31 ;  /* 0x08400000233b7989 */ /* 0x00062800000e001f */
[----:B------:R3:W0:Y:S04]  /*5010*/  SHFL.DOWN PT, R60, R28, 0x2, R31 ;  /* 0x084000001c3c7989 */ /* 0x00062800000e001f */
[----:B--2---:R3:W0:Y:S02]  /*5020*/  SHFL.DOWN PT, R22, R29, 0x2, R31 ;  /* 0x084000001d167989 */ /* 0x00462400000e001f */
.L_x_191:
[----:B------:R-:W-:Y:S01]  /*5030*/  VIADD R71, R72, 0x2 ;  /* 0x0000000248477836 */ /* 0x000fe20000000000 */
[----:B------:R-:W-:Y:S04]  /*5040*/  BSSY.RECONVERGENT B0, `(.L_x_33) ;  /* 0x0000014000007945 */ /* 0x000fe80003800200 */
[----:B------:R-:W-:-:S13]  /*5050*/  ISETP.GT.AND P0, PT, R71, R31, PT ;  /* 0x0000001f4700720c */ /* 0x000fda0003f04270 */
[----:B------:R-:W-:Y:S05]  /*5060*/  @P0 BRA `(.L_x_34) ;  /* 0x0000000000440947 */ /* 0x000fea0003800000 */
[----:B0-----:R-:W-:Y:S01]  /*5070*/  IMAD.MOV.U32 R6, RZ, RZ, R60 ;  /* 0x000000ffff067224 */ /* 0x001fe200078e003c */
[----:B-1--4-:R-:W-:Y:S01]  /*5080*/  DADD R54, R32, R54 ;  /* 0x0000000020367229 */ /* 0x012fe20000000036 */
        /* <DEDUP_REMOVED lines=8> */
[----:B---3--:R-:W-:Y:S01]  /*5110*/  FSEL R32, R54, R32, !P0 ;  /* 0x0000002036207208 */ /* 0x008fe20004000000 */
[----:B------:R-:W-:Y:S01]  /*5120*/  DADD R20, R34, R20 ;  /* 0x0000000022147229 */ /* 0x000fe20000000014 */
[----:B------:R-:W-:-:S05]  /*5130*/  FSEL R33, R55, R33, !P0 ;  /* 0x0000002137217208 */ /* 0x000fca0004000000 */
[----:B------:R-:W-:Y:S02]  /*5140*/  FSEL R28, R6, R28, !P0 ;  /* 0x0000001c061c7208 */ /* 0x000fe40004000000 */
[----:B------:R-:W-:Y:S02]  /*5150*/  FSEL R29, R7, R29, !P0 ;  /* 0x0000001d071d7208 */ /* 0x000fe40004000000 */
[----:B------:R-:W-:Y:S02]  /*5160*/  FSEL R34, R20, R34, !P0 ;  /* 0x0000002214227208 */ /* 0x000fe40004000000 */
[----:B------:R-:W-:-:S07]  /*5170*/  FSEL R35, R21, R35, !P0 ;  /* 0x0000002315237208 */ /* 0x000fce0004000000 */
.L_x_34:
[----:B------:R-:W-:Y:S05]  /*5180*/  BSYNC.RECONVERGENT B0 ;  /* 0x0000000000007941 */ /* 0x000fea0003800200 */
.L_x_33:
[----:B------:R-:W-:-:S03]  /*5190*/  UMOV UR4, 0xffffffff ;  /* 0xffffffff00047882 */ /* 0x000fc60000000000 */
[----:B------:R-:W-:Y:S05]  /*51a0*/  BRA.DIV UR4, `(.L_x_35) ;  /* 0x000000ae04387947 */ /* 0x000fea000b800000 */
[----:B------:R2:W2:Y:S04]  /*51b0*/  SHFL.DOWN PT, R57, R52, 0x4, R31 ;  /* 0x0880000034397989 */ /* 0x0004a800000e001f */
[----:B-1----:R1:W1:Y:S04]  /*51c0*/  SHFL.DOWN PT, R56, R53, 0x4, R31 ;  /* 0x0880000035387989 */ /* 0x00226800000e001f */
[----:B------:R1:W1:Y:S04]  /*51d0*/  SHFL.DOWN PT, R54, R32, 0x4, R31 ;  /* 0x0880000020367989 */ /* 0x00026800000e001f */
[----:B----4-:R4:W1:Y:S04]  /*51e0*/  SHFL.DOWN PT, R55, R33, 0x4, R31 ;  /* 0x0880000021377989 */ /* 0x01086800000e001f */
[----:B0-----:R4:W0:Y:S04]  /*51f0*/  SHFL.DOWN PT, R58, R34, 0x4, R31 ;  /* 0x08800000223a7989 */ /* 0x00182800000e001f */
[----:B------:R4:W0:Y:S04]  /*5200*/  SHFL.DOWN PT, R59, R35, 0x4, R31 ;  /* 0x08800000233b7989 */ /* 0x00082800000e001f */
[----:B------:R4:W0:Y:S04]  /*5210*/  SHFL.DOWN PT, R60, R28, 0x4, R31 ;  /* 0x088000001c3c7989 */ /* 0x00082800000e001f */
[----:B--2---:R4:W0:Y:S02]  /*5220*/  SHFL.DOWN PT, R22, R29, 0x4, R31 ;  /* 0x088000001d167989 */ /* 0x00482400000e001f */
.L_x_201:
[----:B------:R-:W-:Y:S01]  /*5230*/  VIADD R69, R72, 0x4 ;  /* 0x0000000448457836 */ /* 0x000fe20000000000 */
[----:B------:R-:W-:Y:S04]  /*5240*/  BSSY.RECONVERGENT B0, `(.L_x_36) ;  /* 0x0000014000007945 */ /* 0x000fe80003800200 */
[----:B------:R-:W-:-:S13]  /*5250*/  ISETP.GT.AND P0, PT, R69, R31, PT ;  /* 0x0000001f4500720c */ /* 0x000fda0003f04270 */
[----:B------:R-:W-:Y:S05]  /*5260*/  @P0 BRA `(.L_x_37) ;  /* 0x0000000000440947 */ /* 0x000fea0003800000 */
[----:B0-----:R-:W-:Y:S01]  /*5270*/  IMAD.MOV.U32 R6, RZ, RZ, R60 ;  /* 0x000000ffff067224 */ /* 0x001fe200078e003c */
[----:B-1----:R-:W-:Y:S01]  /*5280*/  DADD R54, R32, R54 ;  /* 0x0000000020367229 */ /* 0x002fe20000000036 */
        /* <DEDUP_REMOVED lines=10> */
[----:B----4-:R-:W-:-:S05]  /*5330*/  FSEL R33, R55, R33, !P0 ;  /* 0x0000002137217208 */ /* 0x010fca0004000000 */
[----:B------:R-:W-:Y:S02]  /*5340*/  FSEL R28, R6, R28, !P0 ;  /* 0x0000001c061c7208 */ /* 0x000fe40004000000 */
[----:B------:R-:W-:Y:S02]  /*5350*/  FSEL R29, R7, R29, !P0 ;  /* 0x0000001d071d7208 */ /* 0x000fe40004000000 */
[----:B------:R-:W-:Y:S02]  /*5360*/  FSEL R34, R20, R34, !P0 ;  /* 0x0000002214227208 */ /* 0x000fe40004000000 */
[----:B------:R-:W-:-:S07]  /*5370*/  FSEL R35, R21, R35, !P0 ;  /* 0x0000002315237208 */ /* 0x000fce0004000000 */
.L_x_37:
[----:B------:R-:W-:Y:S05]  /*5380*/  BSYNC.RECONVERGENT B0 ;  /* 0x0000000000007941 */ /* 0x000fea0003800200 */
.L_x_36:
[----:B------:R-:W-:-:S03]  /*5390*/  UMOV UR4, 0xffffffff ;  /* 0xffffffff00047882 */ /* 0x000fc60000000000 */
[----:B------:R-:W-:Y:S05]  /*53a0*/  BRA.DIV UR4, `(.L_x_38) ;  /* 0x000000ae04787947 */ /* 0x000fea000b800000 */
[----:B------:R2:W2:Y:S04]  /*53b0*/  SHFL.DOWN PT, R57, R52, 0x8, R31 ;  /* 0x0900000034397989 */ /* 0x0004a800000e001f */
[----:B-1----:R1:W1:Y:S04]  /*53c0*/  SHFL.DOWN PT, R56, R53, 0x8, R31 ;  /* 0x0900000035387989 */ /* 0x00226800000e001f */
[----:B------:R1:W1:Y:S04]  /*53d0*/  SHFL.DOWN PT, R54, R32, 0x8, R31 ;  /* 0x0900000020367989 */ /* 0x00026800000e001f */
[----:B------:R1:W1:Y:S04]  /*53e0*/  SHFL.DOWN PT, R55, R33, 0x8, R31 ;  /* 0x0900000021377989 */ /* 0x00026800000e001f */
[----:B0-----:R0:W0:Y:S04]  /*53f0*/  SHFL.DOWN PT, R58, R34, 0x8, R31 ;  /* 0x09000000223a7989 */ /* 0x00102800000e001f */
[----:B------:R0:W0:Y:S04]  /*5400*/  SHFL.DOWN PT, R59, R35, 0x8, R31 ;  /* 0x09000000233b7989 */ /* 0x00002800000e001f */
[----:B------:R0:W0:Y:S04]  /*5410*/  SHFL.DOWN PT, R60, R28, 0x8, R31 ;  /* 0x090000001c3c7989 */ /* 0x00002800000e001f */
[----:B--2---:R0:W0:Y:S02]  /*5420*/  SHFL.DOWN PT, R22, R29, 0x8, R31 ;  /* 0x090000001d167989 */ /* 0x00402400000e001f */
.L_x_211:
[----:B------:R-:W-:Y:S01]  /*5430*/  VIADD R68, R72, 0x8 ;  /* 0x0000000848447836 */ /* 0x000fe20000000000 */
[----:B------:R-:W-:Y:S04]  /*5440*/  BSSY.RECONVERGENT B0, `(.L_x_39) ;  /* 0x0000016000007945 */ /* 0x000fe80003800200 */
[----:B------:R-:W-:-:S13]  /*5450*/  ISETP.GT.AND P0, PT, R68, R31, PT ;  /* 0x0000001f4400720c */ /* 0x000fda0003f04270 */
[----:B------:R-:W-:Y:S05]  /*5460*/  @P0 BRA `(.L_x_40) ;  /* 0x00000000004c0947 */ /* 0x000fea0003800000 */
[----:B-1----:R-:W-:Y:S01]  /*5470*/  IMAD.MOV.U32 R6, RZ, RZ, R54 ;  /* 0x000000ffff067224 */ /* 0x002fe200078e0036 */
[----:B------:R-:W-:Y:S01]  /*5480*/  ISETP.NE.U32.AND P0, PT, R52, RZ, PT ;  /* 0x000000ff3400720c */ /* 0x000fe20003f05070 */
[----:B------:R-:W-:Y:S01]  /*5490*/  IMAD.MOV.U32 R7, RZ, RZ, R55 ;  /* 0x000000ffff077224 */ /* 0x000fe200078e0037 */
[----:B------:R-:W-:Y:S01]  /*54a0*/  IADD3 R52, P1, PT, R57, R52, RZ ;  /* 0x0000003439347210 */ /* 0x000fe20007f3e0ff */
[----:B0-----:R-:W-:Y:S01]  /*54b0*/  IMAD.MOV.U32 R20, RZ, RZ, R58 ;  /* 0x000000ffff147224 */ /* 0x001fe200078e003a */
[----:B------:R-:W-:Y:S01]  /*54c0*/  ISETP.NE.AND.EX P0, PT, R53, RZ, PT, P0 ;  /* 0x000000ff3500720c */ /* 0x000fe20003f05300 */
[----:B------:R-:W-:Y:S02]  /*54d0*/  IMAD.MOV.U32 R21, RZ, RZ, R59 ;  /* 0x000000ffff157224 */ /* 0x000fe400078e003b */
[----:B------:R-:W-:Y:S01]  /*54e0*/  IMAD.MOV.U32 R54, RZ, RZ, R60 ;  /* 0x000000ffff367224 */ /* 0x000fe200078e003c */
[----:B------:R-:W-:Y:S01]  /*54f0*/  DADD R6, R32, R6 ;  /* 0x0000000020067229 */ /* 0x000fe20000000006 */
[----:B------:R-:W-:-:S02]  /*5500*/  IMAD.MOV.U32 R55, RZ, RZ, R22 ;  /* 0x000000ffff377224 */ /* 0x000fc400078e0016 */
[----:B------:R-:W-:Y:S01]  /*5510*/  DADD R20, R34, R20 ;  /* 0x0000000022147229 */ /* 0x000fe20000000014 */
[----:B------:R-:W-:-:S03]  /*5520*/  IMAD.X R53, R56, 0x1, R53, P1 ;  /* 0x0000000138357824 */ /* 0x000fc600008e0635 */
[----:B------:R-:W-:-:S03]  /*5530*/  DADD R54, R28, R54 ;  /* 0x000000001c367229 */ /* 0x000fc60000000036 */
[----:B---3--:R-:W-:Y:S02]  /*5540*/  FSEL R32, R6, R32, !P0 ;  /* 0x0000002006207208 */ /* 0x008fe40004000000 */
[----:B----4-:R-:W-:Y:S02]  /*5550*/  FSEL R33, R7, R33, !P0 ;  /* 0x0000002107217208 */ /* 0x010fe40004000000 */
[----:B------:R-:W-:Y:S02]  /*5560*/  FSEL R34, R20, R34, !P0 ;  /* 0x0000002214227208 */ /* 0x000fe40004000000 */
[----:B------:R-:W-:Y:S02]  /*5570*/  FSEL R35, R21, R35, !P0 ;  /* 0x0000002315237208 */ /* 0x000fe40004000000 */
[----:B------:R-:W-:Y:S02]  /*5580*/  FSEL R28, R54, R28, !P0 ;  /* 0x0000001c361c7208 */ /* 0x000fe40004000000 */
[----:B------:R-:W-:-:S07]  /*5590*/  FSEL R29, R55, R29, !P0 ;  /* 0x0000001d371d7208 */ /* 0x000fce0004000000 */
.L_x_40:
[----:B------:R-:W-:Y:S05]  /*55a0*/  BSYNC.RECONVERGENT B0 ;  /* 0x0000000000007941 */ /* 0x000fea0003800200 */
.L_x_39:
        /* <DEDUP_REMOVED lines=10> */
.L_x_221:
[----:B------:R-:W-:Y:S01]  /*5650*/  VIADD R63, R72, 0x10 ;  /* 0x00000010483f7836 */ /* 0x000fe20000000000 */
[----:B------:R-:W-:Y:S01]  /*5660*/  BSSY.RECONVERGENT B0, `(.L_x_42) ;  /* 0x0000017000007945 */ /* 0x000fe20003800200 */
[----:B------:R-:W-:-:S03]  /*5670*/  ISETP.NE.AND P0, PT, R45, 0x65, PT ;  /* 0x000000652d00780c */ /* 0x000fc60003f05270 */
        /* <DEDUP_REMOVED lines=21> */
.L_x_43:
[----:B------:R-:W-:Y:S05]  /*57d0*/  BSYNC.RECONVERGENT B0 ;  /* 0x0000000000007941 */ /* 0x000fea0003800200 */
.L_x_42:
[----:B------:R-:W-:-:S03]  /*57e0*/  UMOV UR4, 0xffffffff ;  /* 0xffffffff00047882 */ /* 0x000fc60000000000 */
[----:B------:R-:W-:Y:S05]  /*57f0*/  BRA.DIV UR4, `(.L_x_44) ;  /* 0x000000ae04e47947 */ /* 0x000fea000b800000 */
[----:B------:R-:W-:-:S13]  /*5800*/  VOTE.ALL P0, P0 ;  /* 0x0000000000ff7806 */ /* 0x000fda0000000000 */
.L_x_224:
[----:B------:R-:W-:Y:S05]  /*5810*/  @!P0 BRA `(.L_x_45) ;  /* 0x0000000c007c8947 */ /* 0x000fea0003800000 */
.L_x_67:
[----:B------:R-:W2:Y:S01]  /*5820*/  LDC.64 R6, c[0x0][0x3a8] ;  /* 0x0000ea00ff067b82 */ /* 0x000ea20000000a00 */
[----:B------:R-:W-:Y:S05]  /*5830*/  YIELD ;  /* 0x0000000000007946 */ /* 0x000fea0003800000 */
[----:B--2---:R-:W-:-:S07]  /*5840*/  IMAD.WIDE R6, R23, 0x4, R6 ;  /* 0x0000000417067825 */ /* 0x004fce00078e0206 */
.L_x_47:
[----:B01-34-:R-:W2:Y:S01]  /*5850*/  LD.E.STRONG.GPU R31, desc[UR12][R6.64] ;  /* 0x0000000c061f7980 */ /* 0x01bea2000c10f900 */
        /* <DEDUP_REMOVED lines=9> */
.L_x_227:
        /* <DEDUP_REMOVED lines=14> */
[----:B------:R-:W5:Y:S01]  /*59d0*/  LD.E.64.STRONG.GPU R60, desc[UR12][R60.64] ;  /* 0x0000000c3c3c7980 */ /* 0x000f62000c10fb00 */
[----:B0-----:R-:W-:Y:S05]  /*59e0*/  BRA `(.L_x_50) ;  /* 0x0000000000187947 */ /* 0x001fea0003800000 */
.L_x_49:
[----:B------:R-:W0:Y:S02]  /*59f0*/  LDC.64 R60, c[0x0][0x3b8] ;  /* 0x0000ee00ff3c7b82 */ /* 0x000e240000000a00 */
[----:B0-----:R-:W-:-:S05]  /*5a00*/  IMAD.WIDE R60, R23, 0x20, R60 ;  /* 0x00000020173c7825 */ /* 0x001fca00078e023c */
[----:B------:R0:W5:Y:S04]  /*5a10*/  LD.E.64.STRONG.GPU R54, desc[UR12][R60.64+0x8] ;  /* 0x0000080c3c367980 */ /* 0x000168000c10fb00 */
[----:B------:R0:W5:Y:S04]  /*5a20*/  LD.E.64.STRONG.GPU R56, desc[UR12][R60.64+0x10] ;  /* 0x0000100c3c387980 */ /* 0x000168000c10fb00 */
[----:B------:R0:W5:Y:S04]  /*5a30*/  LD.E.64.STRONG.GPU R58, desc[UR12][R60.64+0x18] ;  /* 0x0000180c3c3a7980 */ /* 0x000168000c10fb00 */
[----:B0-----:R-:W5:Y:S02]  /*5a40*/  LD.E.64.STRONG.GPU R60, desc[UR12][R60.64] ;  /* 0x0000000c3c3c7980 */ /* 0x001f64000c10fb00 */
.L_x_50:
[----:B------:R-:W-:Y:S05]  /*5a50*/  BSYNC.RECONVERGENT B0 ;  /* 0x0000000000007941 */ /* 0x000fea0003800200 */
.L_x_48:
[----:B------:R-:W-:-:S03]  /*5a60*/  UMOV UR4, 0xffffffff ;  /* 0xffffffff00047882 */ /* 0x000fc60000000000 */
[----:B------:R-:W-:Y:S05]  /*5a70*/  BRA.DIV UR4, `(.L_x_51) ;  /* 0x000000ae048c7947 */ /* 0x000fea000b800000 */
[----:B------:R-:W-:-:S04]  /*5a80*/  VOTE.ANY R21, PT, !P0 ;  /* 0x0000000000157806 */ /* 0x000fc800040e0100 */
[----:B------:R-:W-:-:S05]  /*5a90*/  LOP3.LUT R21, R21, 0x80000000, R30, 0xec, !PT ;  /* 0x8000000015157812 */ /* 0x000fca00078eec1e */
[----:B------:R-:W-:-:S05]  /*5aa0*/  VIADD R6, R21, 0xffffffff ;  /* 0xffffffff15067836 */ /* 0x000fca0000000000 */
[----:B------:R-:W-:-:S06]  /*5ab0*/  LOP3.LUT R6, R21, R6, RZ, 0xc, !PT ;  /* 0x0000000615067212 */ /* 0x000fcc00078e0cff */
        /* <DEDUP_REMOVED lines=9> */
.L_x_238:
[----:B------:R-:W-:Y:S01]  /*5b50*/  ISETP.GE.AND P0, PT, R72, R6, PT ;  /* 0x000000064800720c */ /* 0x000fe20003f06270 */
[----:B------:R-:W-:Y:S01]  /*5b60*/  BSSY.RECONVERGENT B0, `(.L_x_52) ;  /* 0x0000019000007945 */ /* 0x000fe20003800200 */
[----:B------:R-:W-:Y:S02]  /*5b70*/  IMAD.MOV.U32 R62, RZ, RZ, R60 ;  /* 0x000000ffff3e7224 */ /* 0x000fe400078e003c */
[----:B------:R-:W-:-:S09]  /*5b80*/  IMAD.MOV.U32 R45, RZ, RZ, R61 ;  /* 0x000000ffff2d7224 */ /* 0x000fd200078e003d */
[----:B------:R-:W-:Y:S05]  /*5b90*/  @P0 BRA `(.L_x_53) ;  /* 0x0000000000540947 */ /* 0x000fea0003800000 */
[----:B---3--:R-:W-:Y:S01]  /*5ba0*/  IMAD.MOV.U32 R20, RZ, RZ, R73 ;  /* 0x000000ffff147224 */ /* 0x008fe200078e0049 */
[----:B------:R-:W-:Y:S01]  /*5bb0*/  ISETP.NE.U32.AND P0, PT, R60, RZ, PT ;  /* 0x000000ff3c00720c */ /* 0x000fe20003f05070 */
[----:B----4-:R-:W-:Y:S01]  /*5bc0*/  IMAD.MOV.U32 R21, RZ, RZ, R76 ;  /* 0x000000ffff157224 */ /* 0x010fe200078e004c */
[----:B------:R-:W-:Y:S02]  /*5bd0*/  IADD3 R62, P1, PT, R64, R60, RZ ;  /* 0x0000003c403e7210 */ /* 0x000fe40007f3e0ff */
[----:B------:R-:W-:-:S03]  /*5be0*/  ISETP.NE.AND.EX P0, PT, R61, RZ, PT, P0 ;  /* 0x000000ff3d00720c */ /* 0x000fc60003f05300 */
[----:B------:R-:W-:Y:S01]  /*5bf0*/  DADD R20, R54, R20 ;  /* 0x0000000036147229 */ /* 0x000fe20000000014 */
[----:B------:R-:W-:-:S09]  /*5c00*/  IMAD.X R45, R65, 0x1, R61, P1 ;  /* 0x00000001412d7824 */ /* 0x000fd200008e063d */
[----:B------:R-:W-:Y:S01]  /*5c10*/  FSEL R7, R20, R54, !P0 ;  /* 0x0000003614077208 */ /* 0x000fe20004000000 */
[----:B0-----:R-:W-:Y:S01]  /*5c20*/  IMAD.MOV.U32 R54, RZ, RZ, R66 ;  /* 0x000000ffff367224 */ /* 0x001fe200078e0042 */
[----:B------:R-:W-:Y:S01]  /*5c30*/  FSEL R73, R21, R55, !P0 ;  /* 0x0000003715497208 */ /* 0x000fe20004000000 */
[----:B------:R-:W-:Y:S02]  /*5c40*/  IMAD.MOV.U32 R55, RZ, RZ, R22 ;  /* 0x000000ffff377224 */ /* 0x000fe400078e0016 */
[----:B------:R-:W-:Y:S02]  /*5c50*/  IMAD.MOV.U32 R20, RZ, RZ, R70 ;  /* 0x000000ffff147224 */ /* 0x000fe400078e0046 */
[----:B------:R-:W-:Y:S02]  /*5c60*/  IMAD.MOV.U32 R21, RZ, RZ, R67 ;  /* 0x000000ffff157224 */ /* 0x000fe400078e0043 */
[----:B------:R-:W-:-:S04]  /*5c70*/  DADD R54, R58, R54 ;  /* 0x000000003a367229 */ /* 0x000fc80000000036 */
[----:B------:R-:W-:-:S06]  /*5c80*/  DADD R20, R56, R20 ;  /* 0x0000000038147229 */ /* 0x000fcc0000000014 */
[----:B------:R-:W-:Y:S01]  /*5c90*/  FSEL R58, R54, R58, !P0 ;  /* 0x0000003a363a7208 */ /* 0x000fe20004000000 */
[----:B------:R-:W-:Y:S01]  /*5ca0*/  IMAD.MOV.U32 R54, RZ, RZ, R7 ;  /* 0x000000ffff367224 */ /* 0x000fe200078e0007 */
[----:B------:R-:W-:Y:S01]  /*5cb0*/  FSEL R59, R55, R59, !P0 ;  /* 0x0000003b373b7208 */ /* 0x000fe20004000000 */
[----:B------:R-:W-:Y:S01]  /*5cc0*/  IMAD.MOV.U32 R55, RZ, RZ, R73 ;  /* 0x000000ffff377224 */ /* 0x000fe200078e0049 */
[----:B------:R-:W-:Y:S02]  /*5cd0*/  FSEL R56, R20, R56, !P0 ;  /* 0x0000003814387208 */ /* 0x000fe40004000000 */
[----:B------:R-:W-:-:S07]  /*5ce0*/  FSEL R57, R21, R57, !P0 ;  /* 0x0000003915397208 */ /* 0x000fce0004000000 */
.L_x_53:
[----:B------:R-:W-:Y:S05]  /*5cf0*/  BSYNC.RECONVERGENT B0 ;  /* 0x0000000000007941 */ /* 0x000fea0003800200 */
.L_x_52:
[----:B------:R-:W-:-:S03]  /*5d00*/  UMOV UR4, 0xffffffff ;  /* 0xffffffff00047882 */ /* 0x000fc60000000000 */
[----:B------:R-:W-:Y:S05]  /*5d10*/  BRA.DIV UR4, `(.L_x_54) ;  /* 0x000000ae04b87947 */ /* 0x000fea000b800000 */
[----:B0-----:R0:W1:Y:S04]  /*5d20*/  SHFL.DOWN PT, R67, R62, 0x2, R6 ;  /* 0x084000003e437989 */ /* 0x00106800000e0006 */
[----:B------:R0:W2:Y:S04]  /*5d30*/  SHFL.DOWN PT, R66, R45, 0x2, R6 ;  /* 0x084000002d427989 */ /* 0x0000a800000e0006 */
[----:B------:R0:W0:Y:S04]  /*5d40*/  SHFL.DOWN PT, R64, R54, 0x2, R6 ;  /* 0x0840000036407989 */ /* 0x00002800000e0006 */
[----:B------:R0:W0:Y:S04]  /*5d50*/  SHFL.DOWN PT, R65, R55, 0x2, R6 ;  /* 0x0840000037417989 */ /* 0x00002800000e0006 */
[----:B---3--:R3:W0:Y:S04]  /*5d60*/  SHFL.DOWN PT, R73, R56, 0x2, R6 ;  /* 0x0840000038497989 */ /* 0x00862800000e0006 */
[----:B----4-:R3:W4:Y:S04]  /*5d70*/  SHFL.DOWN PT, R76, R57, 0x2, R6 ;  /* 0x08400000394c7989 */ /* 0x01072800000e0006 */
[----:B------:R3:W0:Y:S04]  /*5d80*/  SHFL.DOWN PT, R70, R58, 0x2, R6 ;  /* 0x084000003a467989 */ /* 0x00062800000e0006 */
[----:B-12---:R3:W0:Y:S02]  /*5d90*/  SHFL.DOWN PT, R22, R59, 0x2, R6 ;  /* 0x084000003b167989 */ /* 0x00662400000e0006 */
.L_x_248:
[----:B------:R-:W-:Y:S01]  /*5da0*/  ISETP.GT.AND P0, PT, R71, R6, PT ;  /* 0x000000064700720c */ /* 0x000fe20003f04270 */
[----:B------:R-:W-:-:S12]  /*5db0*/  BSSY.RECONVERGENT B0, `(.L_x_55) ;  /* 0x0000013000007945 */ /* 0x000fd80003800200 */
[----:B------:R-:W-:Y:S05]  /*5dc0*/  @P0 BRA `(.L_x_56) ;  /* 0x0000000000440947 */ /* 0x000fea0003800000 */
[----:B0-----:R-:W-:Y:S01]  /*5dd0*/  IMAD.MOV.U32 R20, RZ, RZ, R73 ;  /* 0x000000ffff147224 */ /* 0x001fe200078e0049 */
[----:B------:R-:W-:Y:S01]  /*5de0*/  ISETP.NE.U32.AND P0, PT, R62, RZ, PT ;  /* 0x000000ff3e00720c */ /* 0x000fe20003f05070 */
[----:B----4-:R-:W-:Y:S01]  /*5df0*/  IMAD.MOV.U32 R21, RZ, RZ, R76 ;  /* 0x000000ffff157224 */ /* 0x010fe200078e004c */
[----:B------:R-:W-:Y:S01]  /*5e00*/  DADD R64, R54, R64 ;  /* 0x0000000036407229 */ /* 0x000fe20000000040 */
[----:B------:R-:W-:Y:S02]  /*5e10*/  IADD3 R62, P1, PT, R67, R62, RZ ;  /* 0x0000003e433e7210 */ /* 0x000fe40007f3e0ff */
[----:B------:R-:W-:Y:S02]  /*5e20*/  ISETP.NE.AND.EX P0, PT, R45, RZ, PT, P0 ;  /* 0x000000ff2d00720c */ /* 0x000fe40003f05300 */
[----:B------:R-:W-:Y:S01]  /*5e30*/  DADD R20, R56, R20 ;  /* 0x0000000038147229 */ /* 0x000fe20000000014 */
[----:B------:R-:W-:-:S04]  /*5e40*/  IMAD.X R45, R66, 0x1, R45, P1 ;  /* 0x00000001422d7824 */ /* 0x000fc800008e062d */
[----:B------:R-:W-:Y:S02]  /*5e50*/  FSEL R54, R64, R54, !P0 ;  /* 0x0000003640367208 */ /* 0x000fe40004000000 */
[----:B------:R-:W-:-:S03]  /*5e60*/  FSEL R55, R65, R55, !P0 ;  /* 0x0000003741377208 */ /* 0x000fc60004000000 */
[----:B---3--:R-:W-:Y:S01]  /*5e70*/  FSEL R56, R20, R56, !P0 ;  /* 0x0000003814387208 */ /* 0x008fe20004000000 */
[----:B------:R-:W-:Y:S01]  /*5e80*/  IMAD.MOV.U32 R20, RZ, RZ, R70 ;  /* 0x000000ffff147224 */ /* 0x000fe200078e0046 */
[----:B------:R-:W-:Y:S01]  /*5e90*/  FSEL R57, R21, R57, !P0 ;  /* 0x0000003915397208 */ /* 0x000fe20004000000 */
[----:B------:R-:W-:-:S06]  /*5ea0*/  IMAD.MOV.U32 R21, RZ, RZ, R22 ;  /* 0x000000ffff157224 */ /* 0x000fcc00078e0016 */
[----:B------:R-:W-:-:S10]  /*5eb0*/  DADD R20, R58, R20 ;  /* 0x000000003a147229 */ /* 0x000fd40000000014 */
[----:B------:R-:W-:Y:S02]  /*5ec0*/  FSEL R58, R20, R58, !P0 ;  /* 0x0000003a143a7208 */ /* 0x000fe40004000000 */
[----:B------:R-:W-:-:S07]  /*5ed0*/  FSEL R59, R21, R59, !P0 ;  /* 0x0000003b153b7208 */ /* 0x000fce0004000000 */
.L_x_56:
[----:B------:R-:W-:Y:S05]  /*5ee0*/  BSYNC.RECONVERGENT B0 ;  /* 0x0000000000007941 */ /* 0x000fea0003800200 */
.L_x_55:
[----:B------:R-:W-:-:S03]  /*5ef0*/  UMOV UR4, 0xffffffff ;  /* 0xffffffff00047882 */ /* 0x000fc60000000000 */
[----:B------:R-:W-:Y:S05]  /*5f00*/  BRA.DIV UR4, `(.L_x_57) ;  /* 0x000000ae04f47947 */ /* 0x000fea000b800000 */
[----:B------:R1:W2:Y:S04]  /*5f10*/  SHFL.DOWN PT, R67, R62, 0x4, R6 ;  /* 0x088000003e437989 */ /* 0x0002a800000e0006 */
[----:B------:R1:W1:Y:S04]  /*5f20*/  SHFL.DOWN PT, R66, R45, 0x4, R6 ;  /* 0x088000002d427989 */ /* 0x00026800000e0006 */
[----:B0-----:R0:W0:Y:S04]  /*5f30*/  SHFL.DOWN PT, R64, R54, 0x4, R6 ;  /* 0x0880000036407989 */ /* 0x00102800000e0006 */
[----:B------:R0:W0:Y:S04]  /*5f40*/  SHFL.DOWN PT, R65, R55, 0x4, R6 ;  /* 0x0880000037417989 */ /* 0x00002800000e0006 */
[----:B------:R0:W0:Y:S04]  /*5f50*/  SHFL.DOWN PT, R73, R56, 0x4, R6 ;  /* 0x0880000038497989 */ /* 0x00002800000e0006 */
[----:B----4-:R4:W0:Y:S04]  /*5f60*/  SHFL.DOWN PT, R76, R57, 0x4, R6 ;  /* 0x08800000394c7989 */ /* 0x01082800000e0006 */
[----:B------:R4:W0:Y:S04]  /*5f70*/  SHFL.DOWN PT, R70, R58, 0x4, R6 ;  /* 0x088000003a467989 */ /* 0x00082800000e0006 */
[----:B-12---:R4:W0:Y:S02]  /*5f80*/  SHFL.DOWN PT, R22, R59, 0x4, R6 ;  /* 0x088000003b167989 */ /* 0x00682400000e0006 */
.L_x_258:
[----:B------:R-:W-:Y:S01]  /*5f90*/  ISETP.GT.AND P0, PT, R69, R6, PT ;  /* 0x000000064500720c */ /* 0x000fe20003f04270 */
[----:B------:R-:W-:-:S12]  /*5fa0*/  BSSY.RECONVERGENT B0, `(.L_x_58) ;  /* 0x0000013000007945 */ /* 0x000fd80003800200 */
[----:B------:R-:W-:Y:S05]  /*5fb0*/  @P0 BRA `(.L_x_59) ;  /* 0x0000000000440947 */ /* 0x000fea0003800000 */
[----:B0-----:R-:W-:Y:S01]  /*5fc0*/  IMAD.MOV.U32 R20, RZ, RZ, R73 ;  /* 0x000000ffff147224 */ /* 0x001fe200078e0049 */
[----:B------:R-:W-:Y:S01]  /*5fd0*/  ISETP.NE.U32.AND P0, PT, R62, RZ, PT ;  /* 0x000000ff3e00720c */ /* 0x000fe20003f05070 */
[----:B------:R-:W-:Y:S01]  /*5fe0*/  IMAD.MOV.U32 R21, RZ, RZ, R76 ;  /* 0x000000ffff157224 */ /* 0x000fe200078e004c */
        /* <DEDUP_REMOVED lines=9> */
[----:B----4-:R-:W-:Y:S01]  /*6080*/  FSEL R57, R21, R57, !P0 ;  /* 0x0000003915397208 */ /* 0x010fe20004000000 */
[----:B------:R-:W-:-:S06]  /*6090*/  IMAD.MOV.U32 R21, RZ, RZ, R22 ;  /* 0x000000ffff157224 */ /* 0x000fcc00078e0016 */
[----:B------:R-:W-:-:S10]  /*60a0*/  DADD R20, R58, R20 ;  /* 0x000000003a147229 */ /* 0x000fd40000000014 */
[----:B------:R-:W-:Y:S02]  /*60b0*/  FSEL R58, R20, R58, !P0 ;  /* 0x0000003a143a7208 */ /* 0x000fe40004000000 */
[----:B------:R-:W-:-:S07]  /*60c0*/  FSEL R59, R21, R59, !P0 ;  /* 0x0000003b153b7208 */ /* 0x000fce0004000000 */
.L_x_59:
[----:B------:R-:W-:Y:S05]  /*60d0*/  BSYNC.RECONVERGENT B0 ;  /* 0x0000000000007941 */ /* 0x000fea0003800200 */
.L_x_58:
[----:B------:R-:W-:-:S03]  /*60e0*/  UMOV UR4, 0xffffffff ;  /* 0xffffffff00047882 */ /* 0x000fc60000000000 */
[----:B------:R-:W-:Y:S05]  /*60f0*/  BRA.DIV UR4, `(.L_x_60) ;  /* 0x000000b204307947 */ /* 0x000fea000b800000 */
[----:B------:R1:W2:Y:S04]  /*6100*/  SHFL.DOWN PT, R67, R62, 0x8, R6 ;  /* 0x090000003e437989 */ /* 0x0002a800000e0006 */
[----:B------:R1:W1:Y:S04]  /*6110*/  SHFL.DOWN PT, R66, R45, 0x8, R6 ;  /* 0x090000002d427989 */ /* 0x00026800000e0006 */
[----:B0-----:R0:W0:Y:S04]  /*6120*/  SHFL.DOWN PT, R64, R54, 0x8, R6 ;  /* 0x0900000036407989 */ /* 0x00102800000e0006 */
[----:B------:R0:W0:Y:S04]  /*6130*/  SHFL.DOWN PT, R65, R55, 0x8, R6 ;  /* 0x0900000037417989 */ /* 0x00002800000e0006 */
[----:B------:R0:W0:Y:S04]  /*6140*/  SHFL.DOWN PT, R73, R56, 0x8, R6 ;  /* 0x0900000038497989 */ /* 0x00002800000e0006 */
[----:B------:R0:W0:Y:S04]  /*6150*/  SHFL.DOWN PT, R76, R57, 0x8, R6 ;  /* 0x09000000394c7989 */ /* 0x00002800000e0006 */
[----:B------:R0:W0:Y:S04]  /*6160*/  SHFL.DOWN PT, R70, R58, 0x8, R6 ;  /* 0x090000003a467989 */ /* 0x00002800000e0006 */
[----:B-12---:R0:W0:Y:S02]  /*6170*/  SHFL.DOWN PT, R22, R59, 0x8, R6 ;  /* 0x090000003b167989 */ /* 0x00602400000e0006 */
.L_x_268:
        /* <DEDUP_REMOVED lines=20> */
.L_x_62:
[----:B------:R-:W-:Y:S05]  /*62c0*/  BSYNC.RECONVERGENT B0 ;  /* 0x0000000000007941 */ /* 0x000fea0003800200 */
.L_x_61:
[----:B------:R-:W-:-:S03]  /*62d0*/  UMOV UR4, 0xffffffff ;  /* 0xffffffff00047882 */ /* 0x000fc60000000000 */
[----:B------:R-:W-:Y:S05]  /*62e0*/  BRA.DIV UR4, `(.L_x_63) ;  /* 0x000000b2046c7947 */ /* 0x000fea000b800000 */
[----:B0-----:R0:W1:Y:S04]  /*62f0*/  SHFL.DOWN PT, R65, R62, 0x10, R6 ;  /* 0x0a0000003e417989 */ /* 0x00106800000e0006 */
[----:B------:R0:W2:Y:S04]  /*6300*/  SHFL.DOWN PT, R64, R45, 0x10, R6 ;  /* 0x0a0000002d407989 */ /* 0x0000a800000e0006 */
[----:B------:R0:W0:Y:S04]  /*6310*/  SHFL.DOWN PT, R73, R54, 0x10, R6 ;  /* 0x0a00000036497989 */ /* 0x00002800000e0006 */
[----:B------:R0:W0:Y:S04]  /*6320*/  SHFL.DOWN PT, R76, R55, 0x10, R6 ;  /* 0x0a000000374c7989 */ /* 0x00002800000e0006 */
[----:B------:R0:W0:Y:S04]  /*6330*/  SHFL.DOWN PT, R70, R56, 0x10, R6 ;  /* 0x0a00000038467989 */ /* 0x00002800000e0006 */
[----:B------:R0:W0:Y:S04]  /*6340*/  SHFL.DOWN PT, R67, R57, 0x10, R6 ;  /* 0x0a00000039437989 */ /* 0x00002800000e0006 */
[----:B------:R0:W0:Y:S04]  /*6350*/  SHFL.DOWN PT, R66, R58, 0x10, R6 ;  /* 0x0a0000003a427989 */ /* 0x00002800000e0006 */
[----:B-12---:R0:W0:Y:S02]  /*6360*/  SHFL.DOWN PT, R20, R59, 0x10, R6 ;  /* 0x0a0000003b147989 */ /* 0x00602400000e0006 */
.L_x_278:
[----:B------:R-:W-:Y:S01]  /*6370*/  ISETP.GT.AND P0, PT, R63, R6, PT ;  /* 0x000000063f00720c */ /* 0x000fe20003f04270 */
[----:B------:R-:W-:-:S12]  /*6380*/  BSSY.RECONVERGENT B0, `(.L_x_64) ;  /* 0x0000015000007945 */ /* 0x000fd80003800200 */
[----:B------:R-:W-:Y:S05]  /*6390*/  @P0 BRA `(.L_x_65) ;  /* 0x00000000004c0947 */ /* 0x000fea0003800000 */
[----:B0--34-:R-:W-:Y:S01]  /*63a0*/  IMAD.MOV.U32 R6, RZ, RZ, R73 ;  /* 0x000000ffff067224 */ /* 0x019fe200078e0049 */
[----:B------:R-:W-:Y:S01]  /*63b0*/  ISETP.NE.U32.AND P0, PT, R62, RZ, PT ;  /* 0x000000ff3e00720c */ /* 0x000fe20003f05070 */
[----:B------:R-:W-:Y:S01]  /*63c0*/  IMAD.MOV.U32 R7, RZ, RZ, R76 ;  /* 0x000000ffff077224 */ /* 0x000fe200078e004c */
[----:B------:R-:W-:Y:S01]  /*63d0*/  IADD3 R62, P1, PT, R65, R62, RZ ;  /* 0x0000003e413e7210 */ /* 0x000fe20007f3e0ff */
[----:B------:R-:W-:Y:S01]  /*63e0*/  IMAD.MOV.U32 R21, RZ, RZ, R20 ;  /* 0x000000ffff157224 */ /* 0x000fe200078e0014 */
[----:B------:R-:W-:Y:S01]  /*63f0*/  ISETP.NE.AND.EX P0, PT, R45, RZ, PT, P0 ;  /* 0x000000ff2d00720c */ /* 0x000fe20003f05300 */
[----:B------:R-:W-:Y:S02]  /*6400*/  IMAD.MOV.U32 R20, RZ, RZ, R66 ;  /* 0x000000ffff147224 */ /* 0x000fe400078e0042 */
[----:B------:R-:W-:Y:S01]  /*6410*/  DADD R6, R54, R6 ;  /* 0x0000000036067229 */ /* 0x000fe20000000006 */
[----:B------:R-:W-:-:S03]  /*6420*/  IMAD.X R45, R64, 0x1, R45, P1 ;  /* 0x00000001402d7824 */ /* 0x000fc600008e062d */
[----:B------:R-:W-:-:S06]  /*6430*/  DADD R20, R58, R20 ;  /* 0x000000003a147229 */ /* 0x000fcc0000000014 */
[----:B------:R-:W-:Y:S01]  /*6440*/  FSEL R54, R6, R54, !P0 ;  /* 0x0000003606367208 */ /* 0x000fe20004000000 */
[----:B------:R-:W-:Y:S01]  /*6450*/  IMAD.MOV.U32 R6, RZ, RZ, R70 ;  /* 0x000000ffff067224 */ /* 0x000fe200078e0046 */
[----:B------:R-:W-:Y:S01]  /*6460*/  FSEL R55, R7, R55, !P0 ;  /* 0x0000003707377208 */ /* 0x000fe20004000000 */
[----:B------:R-:W-:Y:S01]  /*6470*/  IMAD.MOV.U32 R7, RZ, RZ, R67 ;  /* 0x000000ffff077224 */ /* 0x000fe200078e0043 */
[----:B------:R-:W-:Y:S02]  /*6480*/  FSEL R58, R20, R58, !P0 ;  /* 0x0000003a143a7208 */ /* 0x000fe40004000000 */
[----:B------:R-:W-:-:S03]  /*6490*/  FSEL R59, R21, R59, !P0 ;  /* 0x0000003b153b7208 */ /* 0x000fc60004000000 */
[----:B------:R-:W-:-:S10]  /*64a0*/  DADD R6, R56, R6 ;  /* 0x0000000038067229 */ /* 0x000fd40000000006 */
[----:B------:R-:W-:Y:S02]  /*64b0*/  FSEL R56, R6, R56, !P0 ;  /* 0x0000003806387208 */ /* 0x000fe40004000000 */
[----:B------:R-:W-:-:S07]  /*64c0*/  FSEL R57, R7, R57, !P0 ;  /* 0x0000003907397208 */ /* 0x000fce0004000000 */
.L_x_65:
[----:B------:R-:W-:Y:S05]  /*64d0*/  BSYNC.RECONVERGENT B0 ;  /* 0x0000000000007941 */ /* 0x000fea0003800200 */
.L_x_64:
[----:B0-----:R-:W-:Y:S01]  /*64e0*/  DADD R54, R54, R32 ;  /* 0x0000000036367229 */ /* 0x001fe20000000020 */
[C---:B------:R-:W-:Y:S01]  /*64f0*/  ISETP.NE.U32.AND P1, PT, R52.reuse, RZ, PT ;  /* 0x000000ff3400720c */ /* 0x040fe20003f25070 */
[----:B---34-:R-:W-:Y:S01]  /*6500*/  DADD R56, R56, R34 ;  /* 0x0000000038387229 */ /* 0x018fe20000000022 */
[----:B------:R-:W-:Y:S01]  /*6510*/  IADD3 R52, P2, PT, R52, R62, RZ ;  /* 0x0000003e34347210 */ /* 0x000fe20007f5e0ff */
[----:B------:R-:W-:Y:S01]  /*6520*/  DADD R58, R58, R28 ;  /* 0x000000003a3a7229 */ /* 0x000fe2000000001c */
[----:B------:R-:W-:Y:S01]  /*6530*/  UMOV UR4, 0xffffffff ;  /* 0xffffffff00047882 */ /* 0x000fe20000000000 */
[----:B------:R-:W-:Y:S01]  /*6540*/  ISETP.NE.AND.EX P1, PT, R53, RZ, PT, P1 ;  /* 0x000000ff3500720c */ /* 0x000fe20003f25310 */
[----:B------:R-:W-:Y:S01]  /*6550*/  VIADD R23, R23, 0xffffffe0 ;  /* 0xffffffe017177836 */ /* 0x000fe20000000000 */
[----:B------:R-:W-:Y:S01]  /*6560*/  ISETP.NE.AND P0, PT, R31, 0x65, PT ;  /* 0x000000651f00780c */ /* 0x000fe20003f05270 */
[----:B------:R-:W-:Y:S01]  /*6570*/  IMAD.X R53, R53, 0x1, R45, P2 ;  /* 0x0000000135357824 */ /* 0x000fe200010e062d */
[----:B------:R-:W-:-:S02]  /*6580*/  FSEL R32, R54, R32, !P1 ;  /* 0x0000002036207208 */ /* 0x000fc40004800000 */
[----:B------:R-:W-:Y:S02]  /*6590*/  FSEL R33, R55, R33, !P1 ;  /* 0x0000002137217208 */ /* 0x000fe40004800000 */
[----:B------:R-:W-:Y:S02]  /*65a0*/  FSEL R34, R56, R34, !P1 ;  /* 0x0000002238227208 */ /* 0x000fe40004800000 */
[----:B------:R-:W-:Y:S02]  /*65b0*/  FSEL R35, R57, R35, !P1 ;  /* 0x0000002339237208 */ /* 0x000fe40004800000 */
[----:B------:R-:W-:Y:S02]  /*65c0*/  FSEL R28, R58, R28, !P1 ;  /* 0x0000001c3a1c7208 */ /* 0x000fe40004800000 */
[----:B------:R-:W-:Y:S01]  /*65d0*/  FSEL R29, R59, R29, !P1 ;  /* 0x0000001d3b1d7208 */ /* 0x000fe20004800000 */
[----:B------:R-:W-:Y:S06]  /*65e0*/  BRA.DIV UR4, `(.L_x_66) ;  /* 0x000000b204687947 */ /* 0x000fec000b800000 */
[----:B------:R-:W-:-:S13]  /*65f0*/  VOTE.ALL P0, P0 ;  /* 0x0000000000ff7806 */ /* 0x000fda0000000000 */
.L_x_281:
[----:B------:R-:W-:Y:S05]  /*6600*/  @P0 BRA `(.L_x_67) ;  /* 0xfffffff000840947 */ /* 0x000fea000383ffff */
.L_x_45:
[----:B------:R-:W-:Y:S01]  /*6610*/  ISETP.NE.AND P1, PT, R72, RZ, PT ;  /* 0x000000ff4800720c */ /* 0x000fe20003f25270 */
[----:B------:R-:W-:Y:S01]  /*6620*/  BSSY.RECONVERGENT B0, `(.L_x_68) ;  /* 0x000002e000007945 */ /* 0x000fe20003800200 */
[----:B------:R-:W-:-:S11]  /*6630*/  ISETP.NE.AND P0, PT, R74, RZ, PT ;  /* 0x000000ff4a00720c */ /* 0x000fd60003f05270 */
[----:B------:R-:W1:Y:S01]  /*6640*/  @!P1 S2R R7, SR_CgaCtaId ;  /* 0x0000000000079919 */ /* 0x000e620000008800 */
[----:B------:R-:W-:-:S04]  /*6650*/  @!P1 MOV R6, 0x400 ;  /* 0x0000040000069802 */ /* 0x000fc80000000f00 */
[----:B-1----:R-:W-:Y:S01]  /*6660*/  @!P1 LEA R55, R7, R6, 0x18 ;  /* 0x0000000607379211 */ /* 0x002fe200078ec0ff */
[----:B------:R-:W-:Y:S06]  /*6670*/  @P0 BRA `(.L_x_69) ;  /* 0x0000000000a00947 */ /* 0x000fec0003800000 */
[----:B------:R-:W1:Y:S01]  /*6680*/  S2UR UR8, SR_CgaCtaId ;  /* 0x00000000000879c3 */ /* 0x000e620000008800 */
[----:B------:R-:W2:Y:S01]  /*6690*/  LDCU.64 UR4, c[0x0][0x3b8] ;  /* 0x00007700ff0477ac */ /* 0x000ea20008000a00 */
[----:B------:R-:W-:Y:S01]  /*66a0*/  DADD R6, R48, R32 ;  /* 0x0000000030067229 */ /* 0x000fe20000000020 */
[----:B0-----:R-:W-:Y:S01]  /*66b0*/  IMAD.MOV.U32 R22, RZ, RZ, R46 ;  /* 0x000000ffff167224 */ /* 0x001fe200078e002e */
[----:B------:R-:W-:Y:S01]  /*66c0*/  ISETP.NE.U32.AND P0, PT, R42, RZ, PT ;  /* 0x000000ff2a00720c */ /* 0x000fe20003f05070 */
[----:B------:R-:W-:Y:S01]  /*66d0*/  IMAD.MOV.U32 R23, RZ, RZ, R47 ;  /* 0x000000ffff177224 */ /* 0x000fe200078e002f */
[----:B------:R-:W-:Y:S01]  /*66e0*/  DADD R20, R50, R34 ;  /* 0x0000000032147229 */ /* 0x000fe20000000022 */
[----:B------:R-:W-:Y:S01]  /*66f0*/  IADD3 R30, P2, PT, R52, R42, RZ ;  /* 0x0000002a341e7210 */ /* 0x000fe20007f5e0ff */
[----:B------:R-:W-:Y:S01]  /*6700*/  UMOV UR7, 0x400 ;  /* 0x0000040000077882 */ /* 0x000fe20000000000 */
[----:B------:R-:W-:Y:S02]  /*6710*/  ISETP.NE.AND.EX P0, PT, R43, RZ, PT, P0 ;  /* 0x000000ff2b00720c */ /* 0x000fe40003f05300 */
[----:B------:R-:W-:Y:S01]  /*6720*/  DADD R22, R22, R28 ;  /* 0x0000000016167229 */ /* 0x000fe2000000001c */
[----:B---34-:R-:W-:Y:S01]  /*6730*/  IMAD.X R31, R53, 0x1, R43, P2 ;  /* 0x00000001351f7824 */ /* 0x018fe200010e062b */
[----:B------:R-:W-:-:S02]  /*6740*/  FSEL R45, R6, R48, !P0 ;  /* 0x00000030062d7208 */ /* 0x000fc40004000000 */
[----:B------:R-:W-:Y:S02]  /*6750*/  FSEL R48, R7, R49, !P0 ;  /* 0x0000003107307208 */ /* 0x000fe40004000000 */
[----:B------:R-:W-:Y:S01]  /*6760*/  FSEL R49, R20, R50, !P0 ;  /* 0x0000003214317208 */ /* 0x000fe20004000000 */
[----:B------:R-:W-:Y:S01]  /*6770*/  IMAD.MOV.U32 R20, RZ, RZ, R45 ;  /* 0x000000ffff147224 */ /* 0x000fe200078e002d */
[----:B--2---:R-:W-:Y:S01]  /*6780*/  UIMAD.WIDE.U32 UR4, UR15, 0x20, UR4 ;  /* 0x000000200f0478a5 */ /* 0x004fe2000f8e0004 */
[----:B------:R-:W-:Y:S01]  /*6790*/  FSEL R50, R21, R51, !P0 ;  /* 0x0000003315327208 */ /* 0x000fe20004000000 */
[----:B------:R-:W-:Y:S01]  /*67a0*/  IMAD.MOV.U32 R21, RZ, RZ, R48 ;  /* 0x000000ffff157224 */ /* 0x000fe200078e0030 */
[----:B------:R-:W-:Y:S01]  /*67b0*/  FSEL R6, R22, R46, !P0 ;  /* 0x0000002e16067208 */ /* 0x000fe20004000000 */
[----:B------:R-:W-:Y:S01]  /*67c0*/  IMAD.MOV.U32 R22, RZ, RZ, R49 ;  /* 0x000000ffff167224 */ /* 0x000fe200078e0031 */
[----:B-1----:R-:W-:Y:S01]  /*67d0*/  ULEA UR7, UR8, UR7, 0x18 ;  /* 0x0000000708077291 */ /* 0x002fe2000f8ec0ff */
[----:B------:R-:W-:Y:S01]  /*67e0*/  FSEL R7, R23, R47, !P0 ;  /* 0x0000002f17077208 */ /* 0x000fe20004000000 */
[----:B------:R-:W-:-:S02]  /*67f0*/  IMAD.U32 R42, RZ, RZ, UR4 ;  /* 0x00000004ff2a7e24 */ /* 0x000fc4000f8e00ff */
[----:B------:R-:W-:Y:S02]  /*6800*/  IMAD.U32 R43, RZ, RZ, UR5 ;  /* 0x00000005ff2b7e24 */ /* 0x000fe4000f8e00ff */
[----:B------:R-:W-:Y:S02]  /*6810*/  IMAD.MOV.U32 R23, RZ, RZ, R50 ;  /* 0x000000ffff177224 */ /* 0x000fe400078e0032 */
[----:B------:R-:W-:Y:S01]  /*6820*/  IMAD.MOV.U32 R47, RZ, RZ, 0x65 ;  /* 0x00000065ff2f7424 */ /* 0x000fe200078e00ff */
[----:B------:R1:W-:Y:S04]  /*6830*/  ST.E.64.STRONG.GPU desc[UR12][R42.64+0x400], R30 ;  /* 0x0004001e2a007985 */ /* 0x0003e8000c10fb0c */
[----:B------:R1:W-:Y:S04]  /*6840*/  ST.E.64.STRONG.GPU desc[UR12][R42.64+0x408], R20 ;  /* 0x000408142a007985 */ /* 0x0003e8000c10fb0c */
[----:B------:R1:W-:Y:S04]  /*6850*/  ST.E.64.STRONG.GPU desc[UR12][R42.64+0x410], R22 ;  /* 0x000410162a007985 */ /* 0x0003e8000c10fb0c */
[----:B------:R1:W-:Y:S01]  /*6860*/  ST.E.64.STRONG.GPU desc[UR12][R42.64+0x418], R6 ;  /* 0x000418062a007985 */ /* 0x0003e2000c10fb0c */
[----:B------:R-:W-:Y:S06]  /*6870*/  MEMBAR.ALL.GPU ;  /* 0x0000000000007992 */ /* 0x000fec000000a000 */
[----:B------:R-:W-:-:S00]  /*6880*/  ERRBAR ;  /* 0x00000000000079ab */ /* 0x000fc00000000000 */
[----:B------:R-:W-:Y:S06]  /*6890*/  CGAERRBAR ;  /* 0x00000000000075ab */ /* 0x000fec0000000000 */
[----:B------:R1:W-:Y:S04]  /*68a0*/  ST.E.STRONG.GPU desc[UR12][R40.64+0x80], R47 ;  /* 0x0000802f28007985 */ /* 0x0003e8000c10f90c */
[----:B------:R1:W-:Y:S04]  /*68b0*/  STS.128 [UR7+0x170], R20 ;  /* 0x00017014ff007988 */ /* 0x0003e80008000c07 */
[----:B------:R1:W-:Y:S04]  /*68c0*/  STS.128 [UR7+0x160], R28 ;  /* 0x0001601cff007988 */ /* 0x0003e80008000c07 */
[----:B------:R1:W-:Y:S04]  /*68d0*/  STS.64 [UR7+0x180], R6 ;  /* 0x00018006ff007988 */ /* 0x0003e80008000a07 */
[----:B------:R1:W-:Y:S04]  /*68e0*/  STS.64 [UR7+0x148], R52 ;  /* 0x00014834ff007988 */ /* 0x0003e80008000a07 */
[----:B------:R1:W-:Y:S02]  /*68f0*/  STS.128 [UR7+0x150], R32 ;  /* 0x00015020ff007988 */ /* 0x0003e40008000c07 */
.L_x_69:
[----:B------:R-:W-:Y:S05]  /*6900*/  BSYNC.RECONVERGENT B0 ;  /* 0x0000000000007941 */ /* 0x000fea0003800200 */
.L_x_68:
[----:B------:R2:W-:Y:S01]  /*6910*/  @!P1 STS.64 [R55+0x108], R52 ;  /* 0x0001083437009388 */ /* 0x0005e20000000a00 */
[----:B------:R-:W-:Y:S02]  /*6920*/  @!P1 IMAD.MOV.U32 R26, RZ, RZ, R28 ;  /* 0x000000ffff1a9224 */ /* 0x000fe400078e001c */
[----:B------:R-:W-:Y:S01]  /*6930*/  @!P1 IMAD.MOV.U32 R27, RZ, RZ, R29 ;  /* 0x000000ffff1b9224 */ /* 0x000fe200078e001d */
[----:B------:R2:W-:Y:S01]  /*6940*/  @!P1 STS.128 [R55+0x110], R32 ;  /* 0x0001102037009388 */ /* 0x0005e20000000c00 */
[----:B------:R-:W-:Y:S02]  /*6950*/  @!P1 IMAD.MOV.U32 R24, RZ, RZ, R34 ;  /* 0x000000ffff189224 */ /* 0x000fe400078e0022 */
[----:B------:R-:W-:Y:S01]  /*6960*/  @!P1 IMAD.MOV.U32 R25, RZ, RZ, R35 ;  /* 0x000000ffff199224 */ /* 0x000fe200078e0023 */
[----:B------:R2:W-:Y:S01]  /*6970*/  @!P1 STS.64 [R55+0x120], R28 ;  /* 0x0001201c37009388 */ /* 0x0005e20000000a00 */
[----:B------:R-:W-:Y:S02]  /*6980*/  @!P1 IMAD.MOV.U32 R38, RZ, RZ, R32 ;  /* 0x000000ffff269224 */ /* 0x000fe400078e0020 */
[----:B------:R-:W-:-:S02]  /*6990*/  @!P1 IMAD.MOV.U32 R39, RZ, RZ, R33 ;  /* 0x000000ffff279224 */ /* 0x000fc400078e0021 */
[----:B------:R-:W-:Y:S02]  /*69a0*/  @!P1 IMAD.MOV.U32 R36, RZ, RZ, R52 ;  /* 0x000000ffff249224 */ /* 0x000fe400078e0034 */
[----:B------:R-:W-:-:S07]  /*69b0*/  @!P1 IMAD.MOV.U32 R37, RZ, RZ, R53 ;  /* 0x000000ffff259224 */ /* 0x000fce00078e0035 */
.L_x_19:
[----:B------:R-:W-:Y:S01]  /*69c0*/  ISETP.NE.AND P0, PT, R74, RZ, PT ;  /* 0x000000ff4a00720c */ /* 0x000fe20003f05270 */
[----:B------:R-:W-:Y:S05]  /*69d0*/  WARPSYNC.ALL ;  /* 0x0000000000007948 */ /* 0x000fea0003800000 */
[----:B------:R-:W-:Y:S06]  /*69e0*/  BAR.SYNC.DEFER_BLOCKING 0x0 ;  /* 0x0000000000007b1d */ /* 0x000fec0000010000 */
[----:B------:R-:W-:Y:S04]  /*69f0*/  BSSY.RECONVERGENT B0, `(.L_x_70) ;  /* 0x0000015000007945 */ /* 0x000fe80003800200 */
[----:B------:R-:W-:Y:S05]  /*6a00*/  @!P0 BRA `(.L_x_71) ;  /* 0x00000000004c8947 */ /* 0x000fea0003800000 */
[----:B------:R-:W5:Y:S01]  /*6a10*/  S2UR UR5, SR_CgaCtaId ;  /* 0x00000000000579c3 */ /* 0x000f620000008800 */
[----:B------:R-:W-:Y:S01]  /*6a20*/  UMOV UR4, 0x400 ;  /* 0x0000040000047882 */ /* 0x000fe20000000000 */
[----:B------:R-:W-:-:S04]  /*6a30*/  ISETP.NE.U32.AND P0, PT, R36, RZ, PT ;  /* 0x000000ff2400720c */ /* 0x000fc80003f05070 */
[----:B------:R-:W-:Y:S01]  /*6a40*/  ISETP.NE.AND.EX P0, PT, R37, RZ, PT, P0 ;  /* 0x000000ff2500720c */ /* 0x000fe20003f05300 */
[----:B-----5:R-:W-:-:S09]  /*6a50*/  ULEA UR4, UR5, UR4, 0x18 ;  /* 0x0000000405047291 */ /* 0x020fd2000f8ec0ff */
[----:B01----:R-:W0:Y:S04]  /*6a60*/  LDS.128 R20, [UR4+0x110] ;  /* 0x00011004ff147984 */ /* 0x003e280008000c00 */
[----:B------:R-:W1:Y:S04]  /*6a70*/  LDS.64 R6, [UR4+0x120] ;  /* 0x00012004ff067984 */ /* 0x000e680008000a00 */
[----:B--234-:R-:W2:Y:S01]  /*6a80*/  LDS.64 R28, [UR4+0x108] ;  /* 0x00010804ff1c7984 */ /* 0x01cea20008000a00 */
[----:B0-----:R-:W-:Y:S02]  /*6a90*/  DADD R20, R38, R20 ;  /* 0x0000000026147229 */ /* 0x001fe40000000014 */
[----:B------:R-:W-:-:S02]  /*6aa0*/  DADD R22, R24, R22 ;  /* 0x0000000018167229 */ /* 0x000fc40000000016 */
[----:B-1----:R-:W-:Y:S01]  /*6ab0*/  DADD R6, R26, R6 ;  /* 0x000000001a067229 */ /* 0x002fe20000000006 */
[----:B--2---:R-:W-:-:S05]  /*6ac0*/  IADD3 R36, P1, PT, R28, R36, RZ ;  /* 0x000000241c247210 */ /* 0x004fca0007f3e0ff */
[----:B------:R-:W-:Y:S02]  /*6ad0*/  FSEL R38, R20, R38, !P0 ;  /* 0x0000002614267208 */ /* 0x000fe40004000000 */
[----:B------:R-:W-:Y:S01]  /*6ae0*/  FSEL R39, R21, R39, !P0 ;  /* 0x0000002715277208 */ /* 0x000fe20004000000 */
[----:B------:R-:W-:Y:S01]  /*6af0*/  IMAD.X R37, R29, 0x1, R37, P1 ;  /* 0x000000011d257824 */ /* 0x000fe200008e0625 */
[----:B------:R-:W-:Y:S02]  /*6b00*/  FSEL R24, R22, R24, !P0 ;  /* 0x0000001816187208 */ /* 0x000fe40004000000 */
[----:B------:R-:W-:Y:S02]  /*6b10*/  FSEL R25, R23, R25, !P0 ;  /* 0x0000001917197208 */ /* 0x000fe40004000000 */
[----:B------:R-:W-:Y:S02]  /*6b20*/  FSEL R26, R6, R26, !P0 ;  /* 0x0000001a061a7208 */ /* 0x000fe40004000000 */
[----:B------:R-:W-:-:S07]  /*6b30*/  FSEL R27, R7, R27, !P0 ;  /* 0x0000001b071b7208 */ /* 0x000fce0004000000 */
.L_x_71:
[----:B------:R-:W-:Y:S05]  /*6b40*/  BSYNC.RECONVERGENT B0 ;  /* 0x0000000000007941 */ /* 0x000fea0003800200 */
.L_x_70:
[----:B------:R-:W5:Y:S01]  /*6b50*/  S2UR UR5, SR_CgaCtaId ;  /* 0x00000000000579c3 */ /* 0x000f620000008800 */
[----:B------:R-:W-:Y:S01]  /*6b60*/  UMOV UR4, 0x400 ;  /* 0x0000040000047882 */ /* 0x000fe20000000000 */
[----:B-1----:R-:W-:Y:S01]  /*6b70*/  DADD R20, R12, R38 ;  /* 0x000000000c147229 */ /* 0x002fe20000000026 */
[----:B------:R-:W-:Y:S01]  /*6b80*/  ISETP.NE.AND P0, PT, R0, R2, PT ;  /* 0x000000020000720c */ /* 0x000fe20003f05270 */
[----:B0-----:R-:W-:Y:S01]  /*6b90*/  DADD R22, R8, R24 ;  /* 0x0000000008167229 */ /* 0x001fe20000000018 */
[----:B------:R-:W-:Y:S01]  /*6ba0*/  ISETP.NE.AND P3, PT, R2, R3, PT ;  /* 0x000000030200720c */ /* 0x000fe20003f65270 */
[----:B---34-:R-:W-:Y:S01]  /*6bb0*/  DADD R30, R16, R26 ;  /* 0x00000000101e7229 */ /* 0x018fe2000000001a */
[----:B--2---:R-:W-:-:S05]  /*6bc0*/  IADD3 R35, P2, PT, R36, R44, RZ ;  /* 0x0000002c24237210 */ /* 0x004fca0007f5e0ff */
[----:B------:R-:W-:Y:S02]  /*6bd0*/  FSEL R28, R12, R20, P0 ;  /* 0x000000140c1c7208 */ /* 0x000fe40000000000 */
[----:B------:R-:W-:Y:S02]  /*6be0*/  FSEL R29, R13, R21, P0 ;  /* 0x000000150d1d7208 */ /* 0x000fe40000000000 */
[----:B------:R-:W-:Y:S02]  /*6bf0*/  FSEL R20, R8, R22, P0 ;  /* 0x0000001608147208 */ /* 0x000fe40000000000 */
[----:B------:R-:W-:Y:S02]  /*6c00*/  FSEL R21, R9, R23, P0 ;  /* 0x0000001709157208 */ /* 0x000fe40000000000 */
[----:B------:R-:W-:Y:S01]  /*6c10*/  FSEL R22, R16, R30, P0 ;  /* 0x0000001e10167208 */ /* 0x000fe20000000000 */
[----:B------:R-:W-:Y:S01]  /*6c20*/  DADD R8, R14, R28 ;  /* 0x000000000e087229 */ /* 0x000fe2000000001c */
[----:B------:R-:W-:Y:S01]  /*6c30*/  FSEL R23, R17, R31, P0 ;  /* 0x0000001f11177208 */ /* 0x000fe20000000000 */
[----:B-----5:R-:W-:Y:S01]  /*6c40*/  ULEA UR4, UR5, UR4, 0x18 ;  /* 0x0000000405047291 */ /* 0x020fe2000f8ec0ff */
[----:B------:R-:W-:Y:S01]  /*6c50*/  ISETP.NE.AND P0, PT, R0, R2, PT ;  /* 0x000000020000720c */ /* 0x000fe20003f05270 */
[----:B------:R-:W-:-:S03]  /*6c60*/  DADD R12, R10, R20 ;  /* 0x000000000a0c7229 */ /* 0x000fc60000000014 */
[----:B------:R-:W-:Y:S01]  /*6c70*/  DADD R30, R18, R22 ;  /* 0x00000000121e7229 */ /* 0x000fe20000000016 */
[----:B------:R-:W-:Y:S02]  /*6c80*/  SEL R33, RZ, 0x1, !P0 ;  /* 0x00000001ff217807 */ /* 0x000fe40004000000 */
[----:B------:R-:W-:Y:S01]  /*6c90*/  FSEL R16, R14, R8, P3 ;  /* 0x000000080e107208 */ /* 0x000fe20001800000 */
[----:B------:R-:W0:Y:S01]  /*6ca0*/  LDS.64 R6, [UR4+0x188] ;  /* 0x00018804ff067984 */ /* 0x000e220008000a00 */
[----:B------:R-:W-:Y:S02]  /*6cb0*/  IADD3 R33, P1, PT, R36, R33, RZ ;  /* 0x0000002124217210 */ /* 0x000fe40007f3e0ff */
[----:B------:R-:W-:Y:S02]  /*6cc0*/  FSEL R17, R15, R9, P3 ;  /* 0x000000090f117208 */ /* 0x000fe40001800000 */
[----:B------:R-:W-:Y:S01]  /*6cd0*/  FSEL R12, R10, R12, P3 ;  /* 0x0000000c0a0c7208 */ /* 0x000fe20001800000 */
[----:B------:R-:W-:Y:S01]  /*6ce0*/  IMAD.X R10, R37, 0x1, R5, P2 ;  /* 0x00000001250a7824 */ /* 0x000fe200010e0605 */
[----:B------:R-:W-:Y:S01]  /*6cf0*/  FSEL R13, R11, R13, P3 ;  /* 0x0000000d0b0d7208 */ /* 0x000fe20001800000 */
[----:B------:R-:W-:Y:S01]  /*6d00*/  IMAD.X R8, RZ, RZ, R37, P1 ;  /* 0x000000ffff087224 */ /* 0x000fe200008e0625 */
[----:B------:R-:W-:-:S02]  /*6d10*/  FSEL R14, R18, R30, P3 ;  /* 0x0000001e120e7208 */ /* 0x000fc40001800000 */
[----:B------:R-:W-:Y:S02]  /*6d20*/  FSEL R15, R19, R31, P3 ;  /* 0x0000001f130f7208 */ /* 0x000fe40001800000 */
[----:B0-----:R-:W-:-:S04]  /*6d30*/  ISETP.GE.U32.AND P0, PT, R6, 0x101, PT ;  /* 0x000001010600780c */ /* 0x001fc80003f06070 */
[----:B------:R-:W-:-:S13]  /*6d40*/  ISETP.GE.AND.EX P0, PT, R7, RZ, PT, P0 ;  /* 0x000000ff0700720c */ /* 0x000fda0003f06300 */
[----:B------:R-:W-:Y:S05]  /*6d50*/  @!P0 BRA `(.L_x_72) ;  /* 0x0000000800008947 */ /* 0x000fea0003800000 */
[----:B------:R-:W0:Y:S01]  /*6d60*/  LDS.64 R8, [UR4+0x148] ;  /* 0x00014804ff087984 */ /* 0x000e220008000a00 */
[----:B------:R-:W-:Y:S01]  /*6d70*/  BAR.SYNC.DEFER_BLOCKING 0x0 ;  /* 0x0000000000007b1d */ /* 0x000fe20000010000 */
[----:B------:R-:W-:Y:S02]  /*6d80*/  ISETP.NE.AND P1, PT, R0, R2, PT ;  /* 0x000000020000720c */ /* 0x000fe40003f25270 */
[----:B------:R-:W-:Y:S02]  /*6d90*/  ISETP.NE.AND P2, PT, R2, R3, PT ;  /* 0x000000030200720c */ /* 0x000fe40003f45270 */
[----:B------:R-:W-:Y:S02]  /*6da0*/  ISETP.NE.AND P3, PT, R3, R4, PT ;  /* 0x000000040300720c */ /* 0x000fe40003f65270 */
[----:B------:R-:W-:-:S04]  /*6db0*/  ISETP.GT.U32.AND P0, PT, R6, R74, PT ;  /* 0x0000004a0600720c */ /* 0x000fc80003f04070 */
[----:B------:R-:W-:-:S03]  /*6dc0*/  ISETP.GT.U32.AND.EX P0, PT, R7, RZ, PT, P0 ;  /* 0x000000ff0700720c */ /* 0x000fc60003f04100 */
[--C-:B0-----:R-:W-:Y:S02]  /*6dd0*/  @P1 IMAD.IADD R36, R36, 0x1, -R8.reuse ;  /* 0x0000000124241824 */ /* 0x101fe400078e0a08 */
[--C-:B------:R-:W-:Y:S02]  /*6de0*/  @P2 IMAD.IADD R4, R33, 0x1, -R8.reuse ;  /* 0x0000000121042824 */ /* 0x100fe400078e0a08 */
[----:B------:R-:W-:Y:S01]  /*6df0*/  @P3 IMAD.IADD R10, R35, 0x1, -R8 ;  /* 0x00000001230a3824 */ /* 0x000fe200078e0a08 */
[----:B------:R-:W-:Y:S02]  /*6e00*/  @P1 LEA R5, R36, UR4, 0x5 ;  /* 0x0000000424051c11 */ /* 0x000fe4000f8e28ff */
[----:B------:R-:W-:Y:S02]  /*6e10*/  @P2 LEA R11, R4, UR4, 0x5 ;  /* 0x00000004040b2c11 */ /* 0x000fe4000f8e28ff */
[----:B------:R-:W-:Y:S01]  /*6e20*/  @P3 LEA R19, R10, UR4, 0x5 ;  /* 0x000000040a133c11 */ /* 0x000fe2000f8e28ff */
[----:B------:R0:W-:Y:S04]  /*6e30*/  @P1 STS.128 [R5+0x10], R24 ;  /* 0x0000101805001388 */ /* 0x0001e80000000c00 */
[----:B------:R0:W-:Y:S04]  /*6e40*/  @P1 STS.64 [R5+0x8], R38 ;  /* 0x0000082605001388 */ /* 0x0001e80000000a00 */
[----:B------:R0:W-:Y:S04]  /*6e50*/  @P1 STS [R5], R0 ;  /* 0x0000000005001388 */ /* 0x0001e80000000800 */
[----:B------:R0:W-:Y:S04]  /*6e60*/  @P2 STS.128 [R11+0x10], R20 ;  /* 0x000010140b002388 */ /* 0x0001e80000000c00 */
[----:B------:R0:W-:Y:S04]  /*6e70*/  @P2 STS.64 [R11+0x8], R28 ;  /* 0x0000081c0b002388 */ /* 0x0001e80000000a00 */
[----:B------:R0:W-:Y:S04]  /*6e80*/  @P2 STS [R11], R2 ;  /* 0x000000020b002388 */ /* 0x0001e80000000800 */
[----:B------:R0:W-:Y:S04]  /*6e90*/  @P3 STS.128 [R19+0x10], R12 ;  /* 0x0000100c13003388 */ /* 0x0001e80000000c00 */
[----:B------:R0:W-:Y:S04]  /*6ea0*/  @P3 STS.64 [R19+0x8], R16 ;  /* 0x0000081013003388 */ /* 0x0001e80000000a00 */
[----:B------:R0:W-:Y:S01]  /*6eb0*/  @P3 STS [R19], R3 ;  /* 0x0000000313003388 */ /* 0x0001e20000000800 */
[----:B------:R-:W-:Y:S06]  /*6ec0*/  BAR.SYNC.DEFER_BLOCKING 0x0 ;  /* 0x0000000000007b1d */ /* 0x000fec0000010000 */
[----:B------:R-:W-:Y:S05]  /*6ed0*/  @!P0 EXIT ;  /* 0x000000000000894d */ /* 0x000fea0003800000 */
[----:B0-----:R-:W-:Y:S01]  /*6ee0*/  IMAD.MOV.U32 R5, RZ, RZ, R74 ;  /* 0x000000ffff057224 */ /* 0x001fe200078e004a */
[----:B------:R-:W0:Y:S01]  /*6ef0*/  LDCU.64 UR8, c[0x0][0x390] ;  /* 0x00007200ff0877ac */ /* 0x000e220008000a00 */
[----:B------:R-:W-:Y:S01]  /*6f00*/  IMAD.MOV.U32 R29, RZ, RZ, RZ ;  /* 0x000000ffff1d7224 */ /* 0x000fe200078e00ff */
[----:B------:R-:W-:Y:S02]  /*6f10*/  BSSY.RECONVERGENT B0, `(.L_x_73) ;  /* 0x0000033000007945 */ /* 0x000fe40003800200 */
[----:B------:R-:W-:Y:S02]  /*6f20*/  LOP3.LUT R3, RZ, R5, RZ, 0x33, !PT ;  /* 0x00000005ff037212 */ /* 0x000fe400078e33ff */
[----:B------:R-:W-:Y:S02]  /*6f30*/  LOP3.LUT R11, RZ, R29, RZ, 0x33, !PT ;  /* 0x0000001dff0b7212 */ /* 0x000fe400078e33ff */
[----:B------:R-:W-:Y:S02]  /*6f40*/  IADD3 R20, P0, PT, R6, R3, RZ ;  /* 0x0000000306147210 */ /* 0x000fe40007f1e0ff */
[----:B------:R-:W1:Y:S02]  /*6f50*/  LDC.64 R2, c[0x0][0x398] ;  /* 0x0000e600ff027b82 */ /* 0x000e640000000a00 */
[C---:B------:R-:W-:Y:S01]  /*6f60*/  LOP3.LUT R0, R20.reuse, 0x300, RZ, 0xc0, !PT ;  /* 0x0000030014007812 */ /* 0x040fe200078ec0ff */
[----:B------:R-:W-:Y:S01]  /*6f70*/  IMAD.X R13, R7, 0x1, R11, P0 ;  /* 0x00000001070d7824 */ /* 0x000fe200000e060b */
[----:B------:R-:W-:-:S02]  /*6f80*/  ISETP.GE.U32.AND P0, PT, R20, 0x300, PT ;  /* 0x000003001400780c */ /* 0x000fc40003f06070 */
[----:B------:R-:W-:Y:S02]  /*6f90*/  ISETP.NE.U32.AND P1, PT, R0, 0x300, PT ;  /* 0x000003000000780c */ /* 0x000fe40003f25070 */
[----:B------:R-:W-:Y:S02]  /*6fa0*/  ISETP.GE.U32.AND.EX P0, PT, R13, RZ, PT, P0 ;  /* 0x000000ff0d00720c */ /* 0x000fe40003f06100 */
[----:B------:R-:W-:-:S13]  /*6fb0*/  ISETP.NE.AND.EX P1, PT, RZ, RZ, PT, P1 ;  /* 0x000000ffff00720c */ /* 0x000fda0003f25310 */
[----:B0-----:R-:W-:Y:S05]  /*6fc0*/  @!P1 BRA `(.L_x_74) ;  /* 0x00000000009c9947 */ /* 0x001fea0003800000 */
[----:B------:R-:W0:Y:S01]  /*6fd0*/  LDC.64 R10, c[0x0][0x398] ;  /* 0x0000e600ff0a7b82 */ /* 0x000e220000000a00 */
[----:B------:R-:W2:Y:S01]  /*6fe0*/  LDCU.64 UR6, c[0x0][0x390] ;  /* 0x00007200ff0677ac */ /* 0x000ea20008000a00 */
[----:B------:R-:W-:Y:S01]  /*6ff0*/  SHF.R.U64 R20, R20, 0x8, R13 ;  /* 0x0000000814147819 */ /* 0x000fe2000000120d */
[----:B------:R-:W-:Y:S01]  /*7000*/  IMAD.MOV.U32 R25, RZ, RZ, RZ ;  /* 0x000000ffff197224 */ /* 0x000fe200078e00ff */
[----:B------:R-:W-:-:S03]  /*7010*/  IADD3 R21, P1, PT, R8, R5, RZ ;  /* 0x0000000508157210 */ /* 0x000fc60007f3e0ff */
[----:B------:R-:W-:Y:S02]  /*7020*/  VIADD R20, R20, 0x1 ;  /* 0x0000000114147836 */ /* 0x000fe40000000000 */
[----:B------:R-:W-:-:S03]  /*7030*/  IMAD.X R0, R9, 0x1, R29, P1 ;  /* 0x0000000109007824 */ /* 0x000fc600008e061d */
[----:B------:R-:W-:Y:S01]  /*7040*/  LOP3.LUT R20, R20, 0x3, RZ, 0xc0, !PT ;  /* 0x0000000314147812 */ /* 0x000fe200078ec0ff */
[----:B------:R-:W-:-:S03]  /*7050*/  IMAD R23, R0, 0x18, RZ ;  /* 0x0000001800177824 */ /* 0x000fc600078e02ff */
[C---:B------:R-:W-:Y:S02]  /*7060*/  LEA R5, P3, R20.reuse, R5, 0x8 ;  /* 0x0000000514057211 */ /* 0x040fe400078640ff */
[C---:B--2---:R-:W-:Y:S02]  /*7070*/  LEA R4, P2, R21.reuse, UR6, 0x2 ;  /* 0x0000000615047c11 */ /* 0x044fe4000f8410ff */
[----:B------:R-:W-:Y:S01]  /*7080*/  LEA.HI.X R29, R20, R29, R25, 0x8, P3 ;  /* 0x0000001d141d7211 */ /* 0x000fe200018f4419 */
[C---:B0-----:R-:W-:Y:S01]  /*7090*/  IMAD.WIDE.U32 R10, R21.reuse, 0x18, R10 ;  /* 0x00000018150a7825 */ /* 0x041fe200078e000a */
[----:B------:R-:W-:Y:S02]  /*70a0*/  LEA.HI.X R21, R21, UR7, R0, 0x2, P2 ;  /* 0x0000000715157c11 */ /* 0x000fe400090f1400 */
[----:B------:R-:W-:Y:S02]  /*70b0*/  IADD3 R18, P1, PT, R10, 0x10, RZ ;  /* 0x000000100a127810 */ /* 0x000fe40007f3e0ff */
[----:B------:R-:W-:-:S03]  /*70c0*/  LEA R10, R74, UR4, 0x5 ;  /* 0x000000044a0a7c11 */ /* 0x000fc6000f8e28ff */
[----:B------:R-:W-:Y:S02]  /*70d0*/  IMAD.X R23, R11, 0x1, R23, P1 ;  /* 0x000000010b177824 */ /* 0x000fe400008e0617 */
[----:B------:R-:W-:-:S07]  /*70e0*/  VIADD R0, R10, 0x8 ;  /* 0x000000080a007836 */ /* 0x000fce0000000000 */
.L_x_75:
        /* <DEDUP_REMOVED lines=21> */
.L_x_74:
[----:B------:R-:W-:Y:S05]  /*7240*/  BSYNC.RECONVERGENT B0 ;  /* 0x0000000000007941 */ /* 0x000fea0003800200 */
.L_x_73:
[----:B------:R-:W-:Y:S05]  /*7250*/  @!P0 EXIT ;  /* 0x000000000000894d */ /* 0x000fea0003800000 */
.L_x_76:
[C---:B------:R-:W-:Y:S02]  /*7260*/  LEA R0, R5.reuse, UR4, 0x5 ;  /* 0x0000000405007c11 */ /* 0x040fe4000f8e28ff */
[----:B--2---:R-:W-:Y:S01]  /*7270*/  IADD3 R33, P0, PT, R8, R5, RZ ;  /* 0x0000000508217210 */ /* 0x004fe20007f1e0ff */
[----:B------:R-:W-:Y:S02]  /*7280*/  VIADD R5, R5, 0x400 ;  /* 0x0000040005057836 */ /* 0x000fe40000000000 */
[----:B------:R-:W2:Y:S02]  /*7290*/  LDS R43, [R0] ;  /* 0x00000000002b7984 */ /* 0x000ea40000000800 */
[----:B------:R-:W-:Y:S02]  /*72a0*/  IMAD.X R4, R9, 0x1, R29, P0 ;  /* 0x0000000109047824 */ /* 0x000fe400000e061d */
[----:B0-----:R-:W0:Y:S01]  /*72b0*/  LDS.64 R10, [R0+0x8] ;  /* 0x00000800000a7984 */ /* 0x001e220000000a00 */
[----:B------:R-:W-:Y:S01]  /*72c0*/  IMAD.X R32, RZ, RZ, R9, P0 ;  /* 0x000000ffff207224 */ /* 0x000fe200000e0609 */
[C---:B------:R-:W-:Y:S01]  /*72d0*/  LEA R40, P0, R33.reuse, UR8, 0x2 ;  /* 0x0000000821287c11 */ /* 0x040fe2000f8010ff */
[----:B-1----:R-:W-:Y:S01]  /*72e0*/  IMAD.WIDE.U32 R34, R33, 0x18, R2 ;  /* 0x0000001821227825 */ /* 0x002fe200078e0002 */
[----:B------:R-:W1:Y:S03]  /*72f0*/  LDS.128 R12, [R0+0x10] ;  /* 0x00001000000c7984 */ /* 0x000e660000000c00 */
[----:B------:R-:W-:Y:S01]  /*7300*/  IMAD R29, R4, 0x18, RZ ;  /* 0x00000018041d7824 */ /* 0x000fe200078e02ff */
[----:B------:R-:W3:Y:S01]  /*7310*/  LDS R45, [R0+0x2000] ;  /* 0x00200000002d7984 */ /* 0x000ee20000000800 */
[----:B------:R-:W-:-:S02]  /*7320*/  IMAD R41, R32, 0x18, RZ ;  /* 0x0000001820297824 */ /* 0x000fc400078e02ff */
[C---:B------:R-:W-:Y:S01]  /*7330*/  IMAD.IADD R29, R35.reuse, 0x1, R29 ;  /* 0x00000001231d7824 */ /* 0x040fe200078e021d */
[----:B------:R-:W4:Y:S01]  /*7340*/  LDS.128 R16, [R0+0x2010] ;  /* 0x0020100000107984 */ /* 0x000f220000000c00 */
[----:B------:R-:W-:Y:S01]  /*7350*/  IMAD.IADD R35, R35, 0x1, R41 ;  /* 0x0000000123237824 */ /* 0x000fe200078e0229 */
[C---:B------:R-:W-:Y:S01]  /*7360*/  LEA.HI.X R41, R33.reuse, UR9, R4, 0x2, P0 ;  /* 0x0000000921297c11 */ /* 0x040fe200080f1404 */
[----:B------:R-:W-:Y:S01]  /*7370*/  IMAD.MOV.U32 R28, RZ, RZ, R34 ;  /* 0x000000ffff1c7224 */ /* 0x000fe200078e0022 */
[----:B------:R-:W5:Y:S01]  /*7380*/  LDS.64 R30, [R0+0x2008] ;  /* 0x00200800001e7984 */ /* 0x000f620000000a00 */
[----:B------:R-:W-:Y:S01]  /*7390*/  LEA.HI.X R33, R33, UR9, R32, 0x2, P0 ;  /* 0x0000000921217c11 */ /* 0x000fe200080f1420 */
[----:B------:R-:W-:Y:S01]  /*73a0*/  IMAD.MOV.U32 R32, RZ, RZ, R40 ;  /* 0x000000ffff207224 */ /* 0x000fe200078e0028 */
[----:B------:R-:W-:Y:S01]  /*73b0*/  ISETP.GT.U32.AND P0, PT, R6, R5, PT ;  /* 0x000000050600720c */ /* 0x000fe20003f04070 */
[----:B------:R-:W5:Y:S03]  /*73c0*/  LDS R47, [R0+0x4000] ;  /* 0x00400000002f7984 */ /* 0x000f660000000800 */
[----:B------:R-:W-:Y:S01]  /*73d0*/  ISETP.GT.U32.AND.EX P0, PT, R7, RZ, PT, P0 ;  /* 0x000000ff0700720c */ /* 0x000fe20003f04100 */
[----:B------:R-:W5:Y:S04]  /*73e0*/  LDS.128 R20, [R0+0x4010] ;  /* 0x0040100000147984 */ /* 0x000f680000000c00 */
[----:B------:R-:W5:Y:S04]  /*73f0*/  LDS.64 R36, [R0+0x4008] ;  /* 0x0040080000247984 */ /* 0x000f680000000a00 */
[----:B------:R-:W5:Y:S04]  /*7400*/  LDS R49, [R0+0x6000] ;  /* 0x0060000000317984 */ /* 0x000f680000000800 */
[----:B------:R-:W5:Y:S04]  /*7410*/  LDS.64 R38, [R0+0x6008] ;  /* 0x0060080000267984 */ /* 0x000f680000000a00 */
[----:B------:R-:W5:Y:S04]  /*7420*/  LDS.128 R24, [R0+0x6010] ;  /* 0x0060100000187984 */ /* 0x000f680000000c00 */
[----:B--2---:R-:W-:Y:S04]  /*7430*/  STG.E desc[UR12][R40.64], R43 ;  /* 0x0000002b28007986 */ /* 0x004fe8000c10190c */
[----:B0-----:R-:W-:Y:S04]  /*7440*/  STG.E.64 desc[UR12][R28.64], R10 ;  /* 0x0000000a1c007986 */ /* 0x001fe8000c101b0c */
[----:B-1----:R-:W-:Y:S04]  /*7450*/  STG.E.64 desc[UR12][R28.64+0x8], R12 ;  /* 0x0000080c1c007986 */ /* 0x002fe8000c101b0c */
[----:B------:R0:W-:Y:S04]  /*7460*/  STG.E.64 desc[UR12][R28.64+0x10], R14 ;  /* 0x0000100e1c007986 */ /* 0x0001e8000c101b0c */
[----:B---3--:R2:W-:Y:S04]  /*7470*/  STG.E desc[UR12][R32.64+0x400], R45 ;  /* 0x0004002d20007986 */ /* 0x0085e8000c10190c */
[----:B----4-:R2:W-:Y:S04]  /*7480*/  STG.E.64 desc[UR12][R34.64+0x1808], R16 ;  /* 0x0018081022007986 */ /* 0x0105e8000c101b0c */
[----:B------:R2:W-:Y:S01]  /*7490*/  STG.E.64 desc[UR12][R34.64+0x1810], R18 ;  /* 0x0018101222007986 */ /* 0x0005e2000c101b0c */
[----:B0-----:R-:W-:-:S03]  /*74a0*/  IMAD.MOV.U32 R29, RZ, RZ, RZ ;  /* 0x000000ffff1d7224 */ /* 0x001fc600078e00ff */
        /* <DEDUP_REMOVED lines=11> */
.L_x_72:
[----:B------:R-:W-:Y:S01]  /*7560*/  ISETP.NE.AND P0, PT, R0, R2, PT ;  /* 0x000000020000720c */ /* 0x000fe20003f05270 */
[----:B------:R-:W-:Y:S01]  /*7570*/  BSSY.RECONVERGENT B0, `(.L_x_77) ;  /* 0x000000f000007945 */ /* 0x000fe20003800200 */
[----:B------:R-:W-:Y:S02]  /*7580*/  ISETP.NE.AND P2, PT, R3, R4, PT ;  /* 0x000000040300720c */ /* 0x000fe40003f45270 */
[----:B------:R-:W-:-:S09]  /*7590*/  ISETP.NE.AND P1, PT, R2, R3, PT ;  /* 0x000000030200720c */ /* 0x000fd20003f25270 */
[----:B------:R-:W-:Y:S05]  /*75a0*/  @!P0 BRA `(.L_x_78) ;  /* 0x00000000002c8947 */ /* 0x000fea0003800000 */
[----:B------:R-:W0:Y:S01]  /*75b0*/  LDC.64 R4, c[0x0][0x398] ;  /* 0x0000e600ff047b82 */ /* 0x000e220000000a00 */
[----:B------:R-:W1:Y:S01]  /*75c0*/  LDCU.64 UR4, c[0x0][0x390] ;  /* 0x00007200ff0477ac */ /* 0x000e620008000a00 */
[----:B------:R-:W-:Y:S01]  /*75d0*/  IMAD R7, R37, 0x18, RZ ;  /* 0x0000001825077824 */ /* 0x000fe200078e02ff */
[C---:B-1----:R-:W-:Y:S01]  /*75e0*/  LEA R6, P0, R36.reuse, UR4, 0x2 ;  /* 0x0000000424067c11 */ /* 0x042fe2000f8010ff */
[----:B0-----:R-:W-:-:S04]  /*75f0*/  IMAD.WIDE.U32 R4, R36, 0x18, R4 ;  /* 0x0000001824047825 */ /* 0x001fc800078e0004 */
[----:B------:R-:W-:Y:S01]  /*7600*/  IMAD.IADD R5, R5, 0x1, R7 ;  /* 0x0000000105057824 */ /* 0x000fe200078e0207 */
[----:B------:R-:W-:-:S05]  /*7610*/  LEA.HI.X R7, R36, UR5, R37, 0x2, P0 ;  /* 0x0000000524077c11 */ /* 0x000fca00080f1425 */
[----:B------:R0:W-:Y:S04]  /*7620*/  STG.E desc[UR12][R6.64], R0 ;  /* 0x0000000006007986 */ /* 0x0001e8000c10190c */
[----:B------:R0:W-:Y:S04]  /*7630*/  STG.E.64 desc[UR12][R4.64], R38 ;  /* 0x0000002604007986 */ /* 0x0001e8000c101b0c */
[----:B------:R0:W-:Y:S04]  /*7640*/  STG.E.64 desc[UR12][R4.64+0x8], R24 ;  /* 0x0000081804007986 */ /* 0x0001e8000c101b0c */
[----:B------:R0:W-:Y:S02]  /*7650*/  STG.E.64 desc[UR12][R4.64+0x10], R26 ;  /* 0x0000101a04007986 */ /* 0x0001e4000c101b0c */
.L_x_78:
[----:B------:R-:W-:Y:S05]  /*7660*/  BSYNC.RECONVERGENT B0 ;  /* 0x0000000000007941 */ /* 0x000fea0003800200 */
.L_x_77:
[----:B------:R-:W-:Y:S04]  /*7670*/  BSSY.RECONVERGENT B0, `(.L_x_79) ;  /* 0x000000d000007945 */ /* 0x000fe80003800200 */
[----:B------:R-:W-:Y:S05]  /*7680*/  @!P1 BRA `(.L_x_80) ;  /* 0x00000000002c9947 */ /* 0x000fea0003800000 */
[----:B0-----:R-:W0:Y:S01]  /*7690*/  LDC.64 R4, c[0x0][0x398] ;  /* 0x0000e600ff047b82 */ /* 0x001e220000000a00 */
        /* <DEDUP_REMOVED lines=10> */
.L_x_80:
[----:B------:R-:W-:Y:S05]  /*7740*/  BSYNC.RECONVERGENT B0 ;  /* 0x0000000000007941 */ /* 0x000fea0003800200 */
.L_x_79:
[----:B------:R-:W-:Y:S05]  /*7750*/  @!P2 EXIT ;  /* 0x000000000000a94d */ /* 0x000fea0003800000 */
[----:B01----:R-:W0:Y:S01]  /*7760*/  LDC.64 R4, c[0x0][0x398] ;  /* 0x0000e600ff047b82 */ /* 0x003e220000000a00 */
[----:B------:R-:W1:Y:S01]  /*7770*/  LDCU.64 UR4, c[0x0][0x390] ;  /* 0x00007200ff0477ac */ /* 0x000e620008000a00 */
[----:B------:R-:W-:Y:S01]  /*7780*/  IMAD R7, R10, 0x18, RZ ;  /* 0x000000180a077824 */ /* 0x000fe200078e02ff */
[C---:B-1----:R-:W-:Y:S01]  /*7790*/  LEA R6, P0, R35.reuse, UR4, 0x2 ;  /* 0x0000000423067c11 */ /* 0x042fe2000f8010ff */
[----:B0-----:R-:W-:-:S04]  /*77a0*/  IMAD.WIDE.U32 R4, R35, 0x18, R4 ;  /* 0x0000001823047825 */ /* 0x001fc800078e0004 */
[----:B------:R-:W-:Y:S01]  /*77b0*/  IMAD.IADD R5, R5, 0x1, R7 ;  /* 0x0000000105057824 */ /* 0x000fe200078e0207 */
[----:B------:R-:W-:-:S05]  /*77c0*/  LEA.HI.X R7, R35, UR5, R10, 0x2, P0 ;  /* 0x0000000523077c11 */ /* 0x000fca00080f140a */
[----:B------:R-:W-:Y:S04]  /*77d0*/  STG.E desc[UR12][R6.64], R3 ;  /* 0x0000000306007986 */ /* 0x000fe8000c10190c */
[----:B------:R-:W-:Y:S04]  /*77e0*/  STG.E.64 desc[UR12][R4.64], R16 ;  /* 0x0000001004007986 */ /* 0x000fe8000c101b0c */
[----:B------:R-:W-:Y:S04]  /*77f0*/  STG.E.64 desc[UR12][R4.64+0x8], R12 ;  /* 0x0000080c04007986 */ /* 0x000fe8000c101b0c */
[----:B------:R-:W-:Y:S01]  /*7800*/  STG.E.64 desc[UR12][R4.64+0x10], R14 ;  /* 0x0000100e04007986 */ /* 0x000fe2000c101b0c */
[----:B------:R-:W-:Y:S05]  /*7810*/  EXIT ;  /* 0x000000000000794d */ /* 0x000fea0003800000 */
.L_x_1:
[----:B------:R-:W-:-:S04]  /*7820*/  UISETP.GE.U32.AND UP0, UPT, UR14, 0x1, UPT ;  /* 0x000000010e00788c */ /* 0x000fc8000bf06070 */
[----:B------:R-:W-:-:S06]  /*7830*/  UISETP.GE.AND.EX UP0, UPT, UR5, URZ, UPT, UP0 ;  /* 0x000000ff0500728c */ /* 0x000fcc000bf06300 */
[----:B------:R-:W-:-:S13]  /*7840*/  PLOP3.LUT P0, PT, PT, PT, UP0, 0x80, 0x8 ;  /* 0x000000000008781c */ /* 0x000fda0003f0f008 */
[----:B------:R-:W-:Y:S05]  /*7850*/  @!P0 EXIT ;  /* 0x000000000000894d */ /* 0x000fea0003800000 */
[----:B------:R-:W-:-:S09]  /*7860*/  UISETP.NE.AND UP0, UPT, UR15, URZ, UPT ;  /* 0x000000ff0f00728c */ /* 0x000fd2000bf05270 */
[----:B------:R-:W-:Y:S05]  /*7870*/  BRA.U UP0, `(.L_x_81) ;  /* 0x0000003100047547 */ /* 0x000fea000b800000 */
[----:B------:R-:W0:Y:S01]  /*7880*/  LDC.64 R2, c[0x0][0x380] ;  /* 0x0000e000ff027b82 */ /* 0x000e220000000a00 */
[----:B------:R-:W1:Y:S01]  /*7890*/  LDCU.64 UR8, c[0x0][0x388] ;  /* 0x00007100ff0877ac */ /* 0x000e620008000a00 */
[----:B------:R-:W-:Y:S02]  /*78a0*/  UIMAD UR4, UR7, 0x18, URZ ;  /* 0x00000018070478a4 */ /* 0x000fe4000f8e02ff */
[----:B-1----:R-:W-:Y:S01]  /*78b0*/  UIMAD.WIDE.U32 UR6, UR6, 0x18, UR8 ;  /* 0x00000018060678a5 */ /* 0x002fe2000f8e0008 */
[----:B0-----:R-:W-:-:S05]  /*78c0*/  IMAD.WIDE.U32 R2, RZ, 0xc00, R2 ;  /* 0x00000c00ff027825 */ /* 0x001fca00078e0002 */
[----:B------:R-:W2:Y:S01]  /*78d0*/  LDG.E.CONSTANT R8, desc[UR12][R2.64] ;  /* 0x0000000c02087981 */ /* 0x000ea2000c1e9900 */
[----:B------:R-:W-:Y:S02]  /*78e0*/  UIADD3 UR4, UPT, UPT, UR7, UR4, URZ ;  /* 0x0000000407047290 */ /* 0x000fe4000fffe0ff */
[----:B------:R-:W-:Y:S02]  /*78f0*/  IMAD.U32 R5, RZ, RZ, UR7 ;  /* 0x00000007ff057e24 */ /* 0x000fe4000f8e00ff */
[----:B------:R-:W-:Y:S02]  /*7900*/  IMAD.U32 R4, RZ, RZ, UR6 ;  /* 0x00000006ff047e24 */ /* 0x000fe4000f8e00ff */
[----:B------:R-:W-:-:S05]  /*7910*/  IMAD.U32 R5, RZ, RZ, UR4 ;  /* 0x00000004ff057e24 */ /* 0x000fca000f8e00ff */
[----:B------:R-:W3:Y:S04]  /*7920*/  LDG.E.64.CONSTANT R10, desc[UR12][R4.64] ;  /* 0x0000000c040a7981 */ /* 0x000ee8000c1e9b00 */
[----:B------:R-:W4:Y:S04]  /*7930*/  LDG.E.64.CONSTANT R14, desc[UR12][R4.64+0x8] ;  /* 0x0000080c040e7981 */ /* 0x000f28000c1e9b00 */
[----:B------:R0:W5:Y:S01]  /*7940*/  LDG.E.64.CONSTANT R18, desc[UR12][R4.64+0x10] ;  /* 0x0000100c04127981 */ /* 0x000162000c1e9b00 */
[----:B------:R-:W1:Y:S01]  /*7950*/  S2R R30, SR_TID.X ;  /* 0x00000000001e7919 */ /* 0x000e620000002100 */
[----:B0-----:R-:W-:Y:S01]  /*7960*/  IMAD.U32 R5, RZ, RZ, UR7 ;  /* 0x00000007ff057e24 */ /* 0x001fe2000f8e00ff */
[----:B-1----:R-:W-:-:S02]  /*7970*/  LOP3.LUT R0, R30, 0x1f, RZ, 0xc0, !PT ;  /* 0x0000001f1e007812 */ /* 0x002fc400078ec0ff */
[----:B------:R-:W-:-:S05]  /*7980*/  LOP3.LUT R7, R30, 0x3e0, RZ, 0xc0, !PT ;  /* 0x000003e01e077812 */ /* 0x000fca00078ec0ff */
[----:B------:R-:W-:-:S04]  /*7990*/  IMAD R7, R7, 0x3, R0 ;  /* 0x0000000307077824 */ /* 0x000fc800078e0200 */
[C---:B------:R-:W-:Y:S01]  /*79a0*/  VIADD R0, R7.reuse, 0x20 ;  /* 0x0000002007007836 */ /* 0x040fe20000000000 */
[C---:B------:R-:W-:Y:S01]  /*79b0*/  ISETP.GE.AND P0, PT, R7.reuse, UR10, PT ;  /* 0x0000000a07007c0c */ /* 0x040fe2000bf06270 */
[C---:B------:R-:W-:Y:S01]  /*79c0*/  VIADD R6, R7.reuse, 0x40 ;  /* 0x0000004007067836 */ /* 0x040fe20000000000 */
[C---:B------:R-:W-:Y:S01]  /*79d0*/  LEA R2, P3, R7.reuse, R2, 0x2 ;  /* 0x0000000207027211 */ /* 0x040fe200078610ff */
[----:B------:R-:W-:Y:S01]  /*79e0*/  IMAD R7, R7, 0x18, RZ ;  /* 0x0000001807077824 */ /* 0x000fe200078e02ff */
[----:B------:R-:W-:Y:S02]  /*79f0*/  ISETP.GE.AND P1, PT, R0, UR10, PT ;  /* 0x0000000a00007c0c */ /* 0x000fe4000bf26270 */
[----:B------:R-:W-:Y:S01]  /*7a00*/  ISETP.GE.AND P2, PT, R6, UR10, PT ;  /* 0x0000000a06007c0c */ /* 0x000fe2000bf46270 */
[----:B------:R-:W-:Y:S01]  /*7a10*/  IMAD.X R3, RZ, RZ, R3, P3 ;  /* 0x000000ffff037224 */ /* 0x000fe200018e0603 */
[----:B------:R-:W-:-:S05]  /*7a20*/  IADD3 R4, P3, PT, R7, R4, RZ ;  /* 0x0000000407047210 */ /* 0x000fca0007f7e0ff */
[----:B------:R-:W-:Y:S02]  /*7a30*/  IMAD.X R5, RZ, RZ, UR4, P3 ;  /* 0x00000004ff057e24 */ /* 0x000fe400098e06ff */
[----:B--2---:R-:W-:Y:S02]  /*7a40*/  IMAD.MOV.U32 R0, RZ, RZ, R8 ;  /* 0x000000ffff007224 */ /* 0x004fe400078e0008 */
[----:B------:R-:W2:Y:S02]  /*7a50*/  @!P0 LDG.E.CONSTANT R8, desc[UR12][R2.64] ;  /* 0x0000000c02088981 */ /* 0x000ea4000c1e9900 */
[----:B------:R-:W-:Y:S02]  /*7a60*/  IMAD.MOV.U32 R9, RZ, RZ, R0 ;  /* 0x000000ffff097224 */ /* 0x000fe400078e0000 */
[----:B------:R-:W2:Y:S04]  /*7a70*/  @!P2 LDG.E.CONSTANT R0, desc[UR12][R2.64+0x100] ;  /* 0x0001000c0200a981 */ /* 0x000ea8000c1e9900 */
[----:B------:R0:W2:Y:S01]  /*7a80*/  @!P1 LDG.E.CONSTANT R9, desc[UR12][R2.64+0x80] ;  /* 0x0000800c02099981 */ /* 0x0000a2000c1e9900 */
[----:B---3--:R-:W-:-:S02]  /*7a90*/  IMAD.MOV.U32 R6, RZ, RZ, R10 ;  /* 0x000000ffff067224 */ /* 0x008fc400078e000a */
[----:B------:R-:W-:Y:S02]  /*7aa0*/  IMAD.MOV.U32 R7, RZ, RZ, R11 ;  /* 0x000000ffff077224 */ /* 0x000fe400078e000b */
[----:B----4-:R-:W-:Y:S01]  /*7ab0*/  IMAD.MOV.U32 R22, RZ, RZ, R14 ;  /* 0x000000ffff167224 */ /* 0x010fe200078e000e */
[----:B------:R-:W3:Y:S01]  /*7ac0*/  @!P0 LDG.E.64.CONSTANT R10, desc[UR12][R4.64] ;  /* 0x0000000c040a8981 */ /* 0x000ee2000c1e9b00 */
[----:B------:R-:W-:Y:S02]  /*7ad0*/  IMAD.MOV.U32 R23, RZ, RZ, R15 ;  /* 0x000000ffff177224 */ /* 0x000fe400078e000f */
[----:B-----5:R-:W-:Y:S01]  /*7ae0*/  IMAD.MOV.U32 R24, RZ, RZ, R18 ;  /* 0x000000ffff187224 */ /* 0x020fe200078e0012 */
[----:B------:R-:W4:Y:S01]  /*7af0*/  @!P0 LDG.E.64.CONSTANT R14, desc[UR12][R4.64+0x8] ;  /* 0x0000080c040e8981 */ /* 0x000f22000c1e9b00 */
[----:B------:R-:W-:Y:S02]  /*7b00*/  IMAD.MOV.U32 R25, RZ, RZ, R19 ;  /* 0x000000ffff197224 */ /* 0x000fe400078e0013 */
[----:B------:R-:W-:Y:S01]  /*7b10*/  IMAD.MOV.U32 R12, RZ, RZ, R6 ;  /* 0x000000ffff0c7224 */ /* 0x000fe200078e0006 */
[----:B------:R-:W5:Y:S01]  /*7b20*/  @!P0 LDG.E.64.CONSTANT R18, desc[UR12][R4.64+0x10] ;  /* 0x0000100c04128981 */ /* 0x000f62000c1e9b00 */
[----:B------:R-:W-:-:S02]  /*7b30*/  IMAD.MOV.U32 R13, RZ, RZ, R7 ;  /* 0x000000ffff0d7224 */ /* 0x000fc400078e0007 */
[----:B------:R-:W-:Y:S01]  /*7b40*/  IMAD.MOV.U32 R26, RZ, RZ, R22 ;  /* 0x000000ffff1a7224 */ /* 0x000fe200078e0016 */
[----:B------:R-:W4:Y:S01]  /*7b50*/  @!P2 LDG.E.64.CONSTANT R6, desc[UR12][R4.64+0x600] ;  /* 0x0006000c0406a981 */ /* 0x000f22000c1e9b00 */
[----:B------:R-:W-:Y:S02]  /*7b60*/  IMAD.MOV.U32 R27, RZ, RZ, R23 ;  /* 0x000000ffff1b7224 */ /* 0x000fe400078e0017 */
[----:B------:R-:W-:Y:S01]  /*7b70*/  IMAD.MOV.U32 R28, RZ, RZ, R24 ;  /* 0x000000ffff1c7224 */ /* 0x000fe200078e0018 */
[----:B------:R-:W5:Y:S01]  /*7b80*/  @!P1 LDG.E.64.CONSTANT R12, desc[UR12][R4.64+0x300] ;  /* 0x0003000c040c9981 */ /* 0x000f62000c1e9b00 */
[----:B------:R-:W-:-:S03]  /*7b90*/  IMAD.MOV.U32 R29, RZ, RZ, R25 ;  /* 0x000000ffff1d7224 */ /* 0x000fc600078e0019 */
[----:B------:R-:W4:Y:S04]  /*7ba0*/  @!P1 LDG.E.64.CONSTANT R26, desc[UR12][R4.64+0x308] ;  /* 0x0003080c041a9981 */ /* 0x000f28000c1e9b00 */
[----:B------:R-:W4:Y:S04]  /*7bb0*/  @!P1 LDG.E.64.CONSTANT R28, desc[UR12][R4.64+0x310] ;  /* 0x0003100c041c9981 */ /* 0x000f28000c1e9b00 */
[----:B------:R-:W4:Y:S04]  /*7bc0*/  @!P2 LDG.E.64.CONSTANT R22, desc[UR12][R4.64+0x608] ;  /* 0x0006080c0416a981 */ /* 0x000f28000c1e9b00 */
[----:B------:R-:W4:Y:S01]  /*7bd0*/  @!P2 LDG.E.64.CONSTANT R24, desc[UR12][R4.64+0x610] ;  /* 0x0006100c0418a981 */ /* 0x000f22000c1e9b00 */
[----:B------:R-:W0:Y:S01]  /*7be0*/  S2R R20, SR_LANEID ;  /* 0x0000000000147919 */ /* 0x000e220000000000 */
[----:B------:R-:W1:Y:S01]  /*7bf0*/  S2UR UR6, SR_CgaCtaId ;  /* 0x00000000000679c3 */ /* 0x000e620000008800 */
[----:B------:R-:W-:Y:S01]  /*7c00*/  SHF.R.U32.HI R77, RZ, 0x5, R30 ;  /* 0x00000005ff4d7819 */ /* 0x000fe2000001161e */
[----:B------:R-:W-:-:S02]  /*7c10*/  UMOV UR4, 0x400 ;  /* 0x0000040000047882 */ /* 0x000fc40000000000 */
[----:B-1----:R-:W-:Y:S02]  /*7c20*/  ULEA UR4, UR6, UR4, 0x18 ;  /* 0x0000000406047291 */ /* 0x002fe4000f8ec0ff */
[----:B0-----:R-:W-:-:S05]  /*7c30*/  IMAD R3, R77, 0x60, R20 ;  /* 0x000000604d037824 */ /* 0x001fca00078e0214 */
[----:B------:R-:W-:-:S05]  /*7c40*/  LEA R17, R3, UR4, 0x2 ;  /* 0x0000000403117c11 */ /* 0x000fca000f8e10ff */
[C---:B------:R-:W-:Y:S02]  /*7c50*/  IMAD R2, R20.reuse, 0x8, R17 ;  /* 0x0000000814027824 */ /* 0x040fe400078e0211 */
[----:B------:R-:W-:Y:S02]  /*7c60*/  IMAD R21, R20, 0x2, R3 ;  /* 0x0000000214157824 */ /* 0x000fe400078e0203 */
[----:B------:R-:W-:Y:S02]  /*7c70*/  IMAD R3, R3, 0x14, R17 ;  /* 0x0000001403037824 */ /* 0x000fe400078e0211 */
[----:B------:R-:W-:Y:S01]  /*7c80*/  IMAD R21, R21, 0x14, R2 ;  /* 0x0000001415157824 */ /* 0x000fe200078e0202 */
[----:B------:R-:W-:Y:S01]  /*7c90*/  ISETP.NE.AND P3, PT, R30, RZ, PT ;  /* 0x000000ff1e00720c */ /* 0x000fe20003f65270 */
[----:B------:R-:W-:Y:S01]  /*7ca0*/  IMAD.MOV.U32 R32, RZ, RZ, RZ ;  /* 0x000000ffff207224 */ /* 0x000fe200078e00ff */
[----:B--2---:R-:W-:Y:S04]  /*7cb0*/  STS [R17], R8 ;  /* 0x0000000811007388 */ /* 0x004fe80000000800 */
[----:B------:R-:W-:Y:S04]  /*7cc0*/  STS [R17+0x100], R0 ;  /* 0x0001000011007388 */ /* 0x000fe80000000800 */
[----:B------:R-:W-:Y:S01]  /*7cd0*/  STS [R17+0x80], R9 ;  /* 0x0000800911007388 */ /* 0x000fe20000000800 */
[----:B------:R-:W-:-:S03]  /*7ce0*/  NOP ;  /* 0x0000000000007918 */ /* 0x000fc60000000000 */
[----:B------:R-:W-:Y:S04]  /*7cf0*/  LDS R66, [R2] ;  /* 0x0000000002427984 */ /* 0x000fe80000000800 */
[----:B------:R-:W-:Y:S04]  /*7d00*/  LDS R61, [R2+0x4] ;  /* 0x00000400023d7984 */ /* 0x000fe80000000800 */
[----:B------:R-:W0:Y:S01]  /*7d10*/  LDS R68, [R2+0x8] ;  /* 0x0000080002447984 */ /* 0x000e220000000800 */
[----:B------:R-:W-:Y:S06]  /*7d20*/  BAR.SYNC.DEFER_BLOCKING 0x0 ;  /* 0x0000000000007b1d */ /* 0x000fec0000010000 */
[----:B---3--:R-:W-:Y:S04]  /*7d30*/  STS.64 [R3], R10 ;  /* 0x0000000a03007388 */ /* 0x008fe80000000a00 */
[----:B-----5:R-:W-:Y:S04]  /*7d40*/  STS.64 [R3+0x300], R12 ;  /* 0x0003000c03007388 */ /* 0x020fe80000000a00 */
[----:B----4-:R-:W-:Y:S04]  /*7d50*/  STS.64 [R3+0x600], R6 ;  /* 0x0006000603007388 */ /* 0x010fe80000000a00 */
[----:B------:R-:W-:Y:S04]  /*7d60*/  STS.64 [R3+0x8], R14 ;  /* 0x0000080e03007388 */ /* 0x000fe80000000a00 */
[----:B------:R-:W-:Y:S04]  /*7d70*/  STS.64 [R3+0x10], R18 ;  /* 0x0000101203007388 */ /* 0x000fe80000000a00 */
[----:B------:R-:W-:Y:S04]  /*7d80*/  STS.64 [R3+0x308], R26 ;  /* 0x0003081a03007388 */ /* 0x000fe80000000a00 */
[----:B------:R1:W-:Y:S04]  /*7d90*/  STS.64 [R3+0x310], R28 ;  /* 0x0003101c03007388 */ /* 0x0003e80000000a00 */
[----:B------:R-:W-:Y:S04]  /*7da0*/  STS.64 [R3+0x608], R22 ;  /* 0x0006081603007388 */ /* 0x000fe80000000a00 */
[----:B------:R-:W-:Y:S01]  /*7db0*/  STS.64 [R3+0x610], R24 ;  /* 0x0006101803007388 */ /* 0x000fe20000000a00 */
[----:B------:R-:W-:-:S03]  /*7dc0*/  NOP ;  /* 0x0000000000007918 */ /* 0x000fc60000000000 */
[----:B------:R-:W-:Y:S04]  /*7dd0*/  LDS.64 R8, [R21] ;  /* 0x0000000015087984 */ /* 0x000fe80000000a00 */
[----:B------:R-:W2:Y:S04]  /*7de0*/  LDS.64 R10, [R21+0x18] ;  /* 0x00001800150a7984 */ /* 0x000ea80000000a00 */
[----:B------:R-:W-:Y:S04]  /*7df0*/  LDS.64 R12, [R21+0x20] ;  /* 0x00002000150c7984 */ /* 0x000fe80000000a00 */
[----:B------:R-:W3:Y:S04]  /*7e00*/  LDS.64 R16, [R21+0x8] ;  /* 0x0000080015107984 */ /* 0x000ee80000000a00 */
[----:B------:R-:W-:Y:S04]  /*7e10*/  LDS.64 R14, [R21+0x28] ;  /* 0x00002800150e7984 */ /* 0x000fe80000000a00 */
[----:B------:R-:W4:Y:S04]  /*7e20*/  LDS.64 R18, [R21+0x10] ;  /* 0x0000100015127984 */ /* 0x000f280000000a00 */
[----:B------:R-:W5:Y:S04]  /*7e30*/  LDS.64 R6, [R21+0x30] ;  /* 0x0000300015067984 */ /* 0x000f680000000a00 */
[----:B------:R-:W5:Y:S04]  /*7e40*/  LDS.64 R26, [R21+0x38] ;  /* 0x00003800151a7984 */ /* 0x000f680000000a00 */
[----:B------:R4:W5:Y:S01]  /*7e50*/  LDS.64 R22, [R21+0x40] ;  /* 0x0000400015167984 */ /* 0x0009620000000a00 */
[C---:B-1----:R-:W-:Y:S01]  /*7e60*/  LEA R29, R30.reuse, UR4, 0x2 ;  /* 0x000000041e1d7c11 */ /* 0x042fe2000f8e10ff */
[----:B------:R-:W-:Y:S01]  /*7e70*/  BAR.SYNC.DEFER_BLOCKING 0x0 ;  /* 0x0000000000007b1d */ /* 0x000fe20000010000 */
[----:B------:R-:W-:-:S04]  /*7e80*/  IMAD R0, R30, 0x3, RZ ;  /* 0x000000031e007824 */ /* 0x000fc800078e02ff */
[----:B------:R-:W-:Y:S01]  /*7e90*/  VIADD R2, R0, 0x1 ;  /* 0x0000000100027836 */ /* 0x000fe20000000000 */
[----:B0-----:R-:W-:Y:S02]  /*7ea0*/  STS [R29+0x5a8], R68 ;  /* 0x0005a8441d007388 */ /* 0x001fe40000000800 */
[----:B------:R-:W-:Y:S02]  /*7eb0*/  BAR.SYNC.DEFER_BLOCKING 0x0 ;  /* 0x0000000000007b1d */ /* 0x000fe40000010000 */
[----:B------:R-:W-:Y:S02]  /*7ec0*/  ISETP.EQ.U32.AND P1, PT, R2, UR14, PT ;  /* 0x0000000e02007c0c */ /* 0x000fe4000bf22070 */
[----:B------:R-:W-:Y:S02]  /*7ed0*/  ISETP.NE.AND P0, PT, R66, R61, PT ;  /* 0x0000003d4200720c */ /* 0x000fe40003f05270 */
[----:B--2---:R-:W-:Y:S02]  /*7ee0*/  DADD R2, R10, R8 ;  /* 0x000000000a027229 */ /* 0x004fe40000000008 */
[----:B------:R-:W-:Y:S01]  /*7ef0*/  ISETP.EQ.OR.EX P0, PT, RZ, UR5, P0, P1 ;  /* 0x00000005ff007c0c */ /* 0x000fe20008702710 */
[----:B---3--:R-:W-:-:S02]  /*7f00*/  DADD R4, R12, R16 ;  /* 0x000000000c047229 */ /* 0x008fc40000000010 */
[----:B----4-:R-:W-:Y:S01]  /*7f10*/  DADD R24, R14, R18 ;  /* 0x000000000e187229 */ /* 0x010fe20000000012 */
[----:B------:R-:W-:-:S04]  /*7f20*/  VIADD R21, R0, 0x2 ;  /* 0x0000000200157836 */ /* 0x000fc80000000000 */
[----:B------:R-:W-:Y:S02]  /*7f30*/  FSEL R2, R10, R2, P0 ;  /* 0x000000020a027208 */ /* 0x000fe40000000000 */
[----:B------:R-:W-:Y:S01]  /*7f40*/  FSEL R3, R11, R3, P0 ;  /* 0x000000030b037208 */ /* 0x000fe20000000000 */
[----:B------:R0:W1:Y:S01]  /*7f50*/  @P3 LDS R67, [R29+0x5a4] ;  /* 0x0005a4001d433984 */ /* 0x0000620000000800 */
[----:B------:R-:W-:-:S04]  /*7f60*/  FSEL R4, R12, R4, P0 ;  /* 0x000000040c047208 */ /* 0x000fc80000000000 */
[----:B-----5:R-:W-:Y:S01]  /*7f70*/  DADD R2, R6, R2 ;  /* 0x0000000006027229 */ /* 0x020fe20000000002 */
[----:B------:R-:W-:Y:S02]  /*7f80*/  FSEL R5, R13, R5, P0 ;  /* 0x000000050d057208 */ /* 0x000fe40000000000 */
[----:B------:R-:W-:Y:S02]  /*7f90*/  ISETP.EQ.U32.AND P2, PT, R21, UR14, PT ;  /* 0x0000000e15007c0c */ /* 0x000fe4000bf42070 */
[----:B------:R-:W-:Y:S02]  /*7fa0*/  ISETP.NE.AND P1, PT, R61, R68, PT ;  /* 0x000000443d00720c */ /* 0x000fe40003f25270 */
[----:B------:R-:W-:Y:S02]  /*7fb0*/  FSEL R28, R14, R24, P0 ;  /* 0x000000180e1c7208 */ /* 0x000fe40000000000 */
[----:B0-----:R-:W-:Y:S01]  /*7fc0*/  FSEL R29, R15, R25, P0 ;  /* 0x000000190f1d7208 */ /* 0x001fe20000000000 */
[----:B------:R-:W-:Y:S01]  /*7fd0*/  DADD R24, R26, R4 ;  /* 0x000000001a187229 */ /* 0x000fe20000000004 */
[----:B------:R-:W-:-:S04]  /*7fe0*/  ISETP.EQ.OR.EX P1, PT, RZ, UR5, P1, P2 ;  /* 0x00000005ff007c0c */ /* 0x000fc80008f22720 */
[----:B------:R-:W-:Y:S01]  /*7ff0*/  FSEL R4, R6, R2, P1 ;  /* 0x0000000206047208 */ /* 0x000fe20000800000 */
[----:B------:R-:W-:Y:S01]  /*8000*/  DADD R28, R22, R28 ;  /* 0x00000000161c7229 */ /* 0x000fe2000000001c */
[----:B------:R-:W-:-:S03]  /*8010*/  FSEL R6, R7, R3, P1 ;  /* 0x0000000307067208 */ /* 0x000fc60000800000 */
[----:B------:R-:W-:Y:S02]  /*8020*/  FSEL R3, R26, R24, P1 ;  /* 0x000000181a037208 */ /* 0x000fe40000800000 */
[----:B------:R-:W-:Y:S01]  /*8030*/  FSEL R5, R27, R25, P1 ;  /* 0x000000191b057208 */ /* 0x000fe20000800000 */
[----:B------:R-:W-:Y:S04]  /*8040*/  SHFL.UP PT, R24, R4, 0x1, RZ ;  /* 0x0420000004187989 */ /* 0x000fe800000e00ff */
[----:B------:R-:W0:Y:S01]  /*8050*/  SHFL.UP PT, R25, R6, 0x1, RZ ;  /* 0x0420000006197989 */ /* 0x000e2200000e00ff */
[----:B------:R-:W-:Y:S02]  /*8060*/  ISETP.NE.U32.AND P2, PT, R0, UR14, PT ;  /* 0x0000000e00007c0c */ /* 0x000fe4000bf45070 */
[----:B------:R-:W-:-:S02]  /*8070*/  FSEL R0, R22, R28, P1 ;  /* 0x0000001c16007208 */ /* 0x000fc40000800000 */
[----:B------:R-:W-:Y:S01]  /*8080*/  FSEL R2, R23, R29, P1 ;  /* 0x0000001d17027208 */ /* 0x000fe20000800000 */
[----:B------:R-:W-:Y:S04]  /*8090*/  SHFL.UP PT, R22, R3, 0x1, RZ ;  /* 0x0420000003167989 */ /* 0x000fe800000e00ff */
[----:B------:R-:W2:Y:S01]  /*80a0*/  SHFL.UP PT, R23, R5, 0x1, RZ ;  /* 0x0420000005177989 */ /* 0x000ea200000e00ff */
[----:B------:R-:W-:Y:S02]  /*80b0*/  ISETP.NE.AND.EX P2, PT, RZ, UR5, PT, P2 ;  /* 0x00000005ff007c0c */ /* 0x000fe4000bf45320 */
[----:B-1----:R-:W-:Y:S01]  /*80c0*/  @P3 ISETP.NE.AND P4, PT, R67, R66, PT ;  /* 0x000000424300320c */ /* 0x002fe20003f85270 */
[----:B------:R-:W-:Y:S01]  /*80d0*/  IMAD.MOV.U32 R7, RZ, RZ, 0x1 ;  /* 0x00000001ff077424 */ /* 0x000fe200078e00ff */
[----:B------:R-:W-:Y:S01]  /*80e0*/  SEL R60, RZ, 0x1, P2 ;  /* 0x00000001ff3c7807 */ /* 0x000fe20001000000 */
[----:B------:R-:W-:Y:S01]  /*80f0*/  SHFL.UP PT, R26, R0, 0x1, RZ ;  /* 0x04200000001a7989 */ /* 0x000fe200000e00ff */
[----:B------:R-:W-:Y:S01]  /*8100*/  @P3 SEL R7, RZ, 0x1, !P4 ;  /* 0x00000001ff073807 */ /* 0x000fe20006000000 */
[----:B------:R-:W-:-:S02]  /*8110*/  IMAD.MOV.U32 R28, RZ, RZ, R4 ;  /* 0x000000ffff1c7224 */ /* 0x000fc400078e0004 */
[----:B------:R-:W1:Y:S01]  /*8120*/  SHFL.UP PT, R27, R2, 0x1, RZ ;  /* 0x04200000021b7989 */ /* 0x000e6200000e00ff */
[----:B------:R-:W-:Y:S01]  /*8130*/  IMAD.MOV.U32 R29, RZ, RZ, R6 ;  /* 0x000000ffff1d7224 */ /* 0x000fe200078e0006 */
[----:B------:R-:W-:Y:S02]  /*8140*/  @P3 SEL R60, R60, R7, !P2 ;  /* 0x000000073c3c3207 */ /* 0x000fe40005000000 */
[----:B------:R-:W-:Y:S02]  /*8150*/  SEL R30, RZ, 0x1, !P0 ;  /* 0x00000001ff1e7807 */ /* 0x000fe40004000000 */
[----:B------:R-:W-:Y:S02]  /*8160*/  SEL R7, RZ, 0x1, !P1 ;  /* 0x00000001ff077807 */ /* 0x000fe40004800000 */
[----:B------:R-:W-:Y:S01]  /*8170*/  SEL R32, R32, RZ, P2 ;  /* 0x000000ff20207207 */ /* 0x000fe20001000000 */
[----:B0-----:R-:W-:Y:S01]  /*8180*/  DADD R24, R24, R28 ;  /* 0x0000000018187229 */ /* 0x001fe2000000001c */
[----:B------:R-:W-:Y:S01]  /*8190*/  ISETP.GE.AND P4, PT, R20, 0x1, PT ;  /* 0x000000011400780c */ /* 0x000fe20003f86270 */
[----:B------:R-:W-:Y:S01]  /*81a0*/  IMAD.MOV.U32 R28, RZ, RZ, R3 ;  /* 0x000000ffff1c7224 */ /* 0x000fe200078e0003 */
[----:B------:R-:W-:Y:S01]  /*81b0*/  IADD3 R30, P5, P6, R7, R60, R30 ;  /* 0x0000003c071e7210 */ /* 0x000fe20007ebe01e */
[----:B------:R-:W-:Y:S01]  /*81c0*/  IMAD.MOV.U32 R29, RZ, RZ, R5 ;  /* 0x000000ffff1d7224 */ /* 0x000fe200078e0005 */
[----:B------:R-:W-:-:S02]  /*81d0*/  SEL R32, R32, RZ, P3 ;  /* 0x000000ff20207207 */ /* 0x000fc40001800000 */
[----:B------:R-:W-:Y:S02]  /*81e0*/  ISETP.NE.U32.AND P2, PT, R30, RZ, PT ;  /* 0x000000ff1e00720c */ /* 0x000fe40003f45070 */
[----:B------:R-:W-:Y:S01]  /*81f0*/  IADD3.X R32, PT, PT, RZ, R32, RZ, P5, P6 ;  /* 0x00000020ff207210 */ /* 0x000fe20002fec4ff */
[----:B--2---:R-:W-:Y:S01]  /*8200*/  DADD R22, R22, R28 ;  /* 0x0000000016167229 */ /* 0x004fe2000000001c */
[----:B------:R-:W0:Y:S02]  /*8210*/  SHFL.UP PT, R7, R30, 0x1, RZ ;  /* 0x042000001e077989 */ /* 0x000e2400000e00ff */
[----:B------:R-:W-:Y:S01]  /*8220*/  ISETP.NE.AND.EX P2, PT, R32, RZ, PT, P2 ;  /* 0x000000ff2000720c */ /* 0x000fe20003f45320 */
[----:B------:R-:W-:Y:S02]  /*8230*/  IMAD.MOV.U32 R28, RZ, RZ, R0 ;  /* 0x000000ffff1c7224 */ /* 0x000fe400078e0000 */
[----:B------:R-:W-:Y:S01]  /*8240*/  IMAD.MOV.U32 R29, RZ, RZ, R2 ;  /* 0x000000ffff1d7224 */ /* 0x000fe200078e0002 */
[----:B------:R-:W2:Y:S01]  /*8250*/  SHFL.UP PT, R21, R32, 0x1, RZ ;  /* 0x0420000020157989 */ /* 0x000ea200000e00ff */
[----:B------:R-:W-:-:S02]  /*8260*/  @P4 FSEL R4, R24, R4, !P2 ;  /* 0x0000000418044208 */ /* 0x000fc40005000000 */
[----:B------:R-:W-:Y:S02]  /*8270*/  @P4 FSEL R6, R25, R6, !P2 ;  /* 0x0000000619064208 */ /* 0x000fe40005000000 */
[----:B-1----:R-:W-:Y:S01]  /*8280*/  DADD R26, R26, R28 ;  /* 0x000000001a1a7229 */ /* 0x002fe2000000001c */
[----:B------:R-:W-:Y:S02]  /*8290*/  @P4 FSEL R3, R22, R3, !P2 ;  /* 0x0000000316034208 */ /* 0x000fe40005000000 */
[----:B------:R-:W-:Y:S01]  /*82a0*/  @P4 FSEL R5, R23, R5, !P2 ;  /* 0x0000000517054208 */ /* 0x000fe20005000000 */
[----:B------:R-:W-:Y:S04]  /*82b0*/  SHFL.UP PT, R22, R4, 0x2, RZ ;  /* 0x0440000004167989 */ /* 0x000fe800000e00ff */
[----:B------:R-:W1:Y:S02]  /*82c0*/  SHFL.UP PT, R23, R6, 0x2, RZ ;  /* 0x0440000006177989 */ /* 0x000e6400000e00ff */
[----:B------:R-:W-:-:S02]  /*82d0*/  @P4 FSEL R0, R26, R0, !P2 ;  /* 0x000000001a004208 */ /* 0x000fc40005000000 */
[----:B------:R-:W-:Y:S01]  /*82e0*/  SHFL.UP PT, R24, R3, 0x2, RZ ;  /* 0x0440000003187989 */ /* 0x000fe200000e00ff */
[----:B------:R-:W-:-:S03]  /*82f0*/  @P4 FSEL R2, R27, R2, !P2 ;  /* 0x000000021b024208 */ /* 0x000fc60005000000 */
[----:B------:R-:W3:Y:S01]  /*8300*/  SHFL.UP PT, R25, R5, 0x2, RZ ;  /* 0x0440000005197989 */ /* 0x000ee200000e00ff */
[----:B0-----:R-:W-:-:S03]  /*8310*/  SEL R7, R7, RZ, P4 ;  /* 0x000000ff07077207 */ /* 0x001fc60002000000 */
[----:B------:R-:W-:Y:S04]  /*8320*/  SHFL.UP PT, R26, R0, 0x2, RZ ;  /* 0x04400000001a7989 */ /* 0x000fe800000e00ff */
[----:B------:R-:W0:Y:S01]  /*8330*/  SHFL.UP PT, R27, R2, 0x2, RZ ;  /* 0x04400000021b7989 */ /* 0x000e2200000e00ff */
[----:B------:R-:W-:Y:S01]  /*8340*/  IMAD.MOV.U32 R28, RZ, RZ, R4 ;  /* 0x000000ffff1c7224 */ /* 0x000fe200078e0004 */
[----:B------:R-:W-:Y:S01]  /*8350*/  IADD3 R30, P2, PT, R7, R30, RZ ;  /* 0x0000001e071e7210 */ /* 0x000fe20007f5e0ff */
[----:B------:R-:W-:Y:S01]  /*8360*/  IMAD.MOV.U32 R29, RZ, RZ, R6 ;  /* 0x000000ffff1d7224 */ /* 0x000fe200078e0006 */
[----:B--2---:R-:W-:Y:S02]  /*8370*/  SEL R21, R21, RZ, P4 ;  /* 0x000000ff15157207 */ /* 0x004fe40002000000 */
[----:B------:R-:W-:Y:S01]  /*8380*/  ISETP.GE.AND P5, PT, R20, 0x2, PT ;  /* 0x000000021400780c */ /* 0x000fe20003fa6270 */
[----:B------:R-:W2:Y:S02]  /*8390*/  SHFL.UP PT, R7, R30, 0x2, RZ ;  /* 0x044000001e077989 */ /* 0x000ea400000e00ff */
[----:B------:R-:W-:Y:S01]  /*83a0*/  IMAD.X R32, R21, 0x1, R32, P2 ;  /* 0x0000000115207824 */ /* 0x000fe200010e0620 */
[----:B-1----:R-:W-:Y:S01]  /*83b0*/  DADD R22, R22, R28 ;  /* 0x0000000016167229 */ /* 0x002fe2000000001c */
[----:B------:R-:W-:Y:S01]  /*83c0*/  ISETP.NE.U32.AND P2, PT, R30, RZ, PT ;  /* 0x000000ff1e00720c */ /* 0x000fe20003f45070 */
[----:B------:R-:W-:-:S02]  /*83d0*/  IMAD.MOV.U32 R28, RZ, RZ, R3 ;  /* 0x000000ffff1c7224 */ /* 0x000fc400078e0003 */
[----:B------:R-:W-:Y:S01]  /*83e0*/  IMAD.MOV.U32 R29, RZ, RZ, R5 ;  /* 0x000000ffff1d7224 */ /* 0x000fe200078e0005 */
[----:B------:R-:W1:Y:S01]  /*83f0*/  SHFL.UP PT, R21, R32, 0x2, RZ ;  /* 0x0440000020157989 */ /* 0x000e6200000e00ff */
[----:B------:R-:W-:-:S04]  /*8400*/  ISETP.NE.AND.EX P2, PT, R32, RZ, PT, P2 ;  /* 0x000000ff2000720c */ /* 0x000fc80003f45320 */
[----:B---3--:R-:W-:Y:S01]  /*8410*/  DADD R24, R24, R28 ;  /* 0x0000000018187229 */ /* 0x008fe2000000001c */
[----:B------:R-:W-:Y:S02]  /*8420*/  IMAD.MOV.U32 R28, RZ, RZ, R0 ;  /* 0x000000ffff1c7224 */ /* 0x000fe400078e0000 */
[----:B------:R-:W-:Y:S01]  /*8430*/  IMAD.MOV.U32 R29, RZ, RZ, R2 ;  /* 0x000000ffff1d7224 */ /* 0x000fe200078e0002 */
[----:B------:R-:W-:Y:S02]  /*8440*/  @P5 FSEL R4, R22, R4, !P2 ;  /* 0x0000000416045208 */ /* 0x000fe40005000000 */
[----:B------:R-:W-:-:S03]  /*8450*/  @P5 FSEL R6, R23, R6, !P2 ;  /* 0x0000000617065208 */ /* 0x000fc60005000000 */
[----:B0-----:R-:W-:Y:S01]  /*8460*/  DADD R26, R26, R28 ;  /* 0x000000001a1a7229 */ /* 0x001fe2000000001c */
[----:B------:R-:W-:Y:S01]  /*8470*/  SHFL.UP PT, R22, R4, 0x4, RZ ;  /* 0x0480000004167989 */ /* 0x000fe200000e00ff */
[----:B------:R-:W-:-:S03]  /*8480*/  @P5 FSEL R3, R24, R3, !P2 ;  /* 0x0000000318035208 */ /* 0x000fc60005000000 */
[----:B------:R-:W0:Y:S01]  /*8490*/  SHFL.UP PT, R23, R6, 0x4, RZ ;  /* 0x0480000006177989 */ /* 0x000e2200000e00ff */
[----:B------:R-:W-:-:S03]  /*84a0*/  @P5 FSEL R5, R25, R5, !P2 ;  /* 0x0000000519055208 */ /* 0x000fc60005000000 */
[----:B------:R-:W-:Y:S01]  /*84b0*/  SHFL.UP PT, R24, R3, 0x4, RZ ;  /* 0x0480000003187989 */ /* 0x000fe200000e00ff */
[----:B------:R-:W-:-:S03]  /*84c0*/  @P5 FSEL R0, R26, R0, !P2 ;  /* 0x000000001a005208 */ /* 0x000fc60005000000 */
[----:B------:R-:W3:Y:S01]  /*84d0*/  SHFL.UP PT, R25, R5, 0x4, RZ ;  /* 0x0480000005197989 */ /* 0x000ee200000e00ff */
[----:B------:R-:W-:Y:S02]  /*84e0*/  @P5 FSEL R2, R27, R2, !P2 ;  /* 0x000000021b025208 */ /* 0x000fe40005000000 */
[----:B--2---:R-:W-:Y:S01]  /*84f0*/  SEL R7, R7, RZ, P5 ;  /* 0x000000ff07077207 */ /* 0x004fe20002800000 */
[----:B------:R-:W-:Y:S01]  /*8500*/  SHFL.UP PT, R26, R0, 0x4, RZ ;  /* 0x04800000001a7989 */ /* 0x000fe200000e00ff */
[----:B-1----:R-:W-:Y:S02]  /*8510*/  SEL R21, R21, RZ, P5 ;  /* 0x000000ff15157207 */ /* 0x002fe40002800000 */
[----:B------:R-:W-:Y:S01]  /*8520*/  IADD3 R30, P4, PT, R7, R30, RZ ;  /* 0x0000001e071e7210 */ /* 0x000fe20007f9e0ff */
[----:B------:R-:W1:Y:S01]  /*8530*/  SHFL.UP PT, R27, R2, 0x4, RZ ;  /* 0x04800000021b7989 */ /* 0x000e6200000e00ff */
[----:B------:R-:W-:Y:S02]  /*8540*/  IMAD.MOV.U32 R28, RZ, RZ, R4 ;  /* 0x000000ffff1c7224 */ /* 0x000fe400078e0004 */
[----:B------:R-:W-:Y:S01]  /*8550*/  IMAD.MOV.U32 R29, RZ, RZ, R6 ;  /* 0x000000ffff1d7224 */ /* 0x000fe200078e0006 */
[----:B------:R-:W2:Y:S01]  /*8560*/  SHFL.UP PT, R7, R30, 0x4, RZ ;  /* 0x048000001e077989 */ /* 0x000ea200000e00ff */
[----:B------:R-:W-:Y:S01]  /*8570*/  IMAD.X R32, R21, 0x1, R32, P4 ;  /* 0x0000000115207824 */ /* 0x000fe200020e0620 */
[----:B------:R-:W-:-:S03]  /*8580*/  ISETP.GE.AND P5, PT, R20, 0x4, PT ;  /* 0x000000041400780c */ /* 0x000fc60003fa6270 */
[----:B0-----:R-:W-:Y:S01]  /*8590*/  DADD R22, R22, R28 ;  /* 0x0000000016167229 */ /* 0x001fe2000000001c */
[----:B------:R-:W0:Y:S01]  /*85a0*/  SHFL.UP PT, R21, R32, 0x4, RZ ;  /* 0x0480000020157989 */ /* 0x000e2200000e00ff */
[----:B------:R-:W-:Y:S01]  /*85b0*/  IMAD.MOV.U32 R28, RZ, RZ, R3 ;  /* 0x000000ffff1c7224 */ /* 0x000fe200078e0003 */
[----:B------:R-:W-:Y:S01]  /*85c0*/  ISETP.NE.U32.AND P2, PT, R30, RZ, PT ;  /* 0x000000ff1e00720c */ /* 0x000fe20003f45070 */
[----:B------:R-:W-:-:S03]  /*85d0*/  IMAD.MOV.U32 R29, RZ, RZ, R5 ;  /* 0x000000ffff1d7224 */ /* 0x000fc600078e0005 */
[----:B------:R-:W-:-:S03]  /*85e0*/  ISETP.NE.AND.EX P2, PT, R32, RZ, PT, P2 ;  /* 0x000000ff2000720c */ /* 0x000fc60003f45320 */
[----:B---3--:R-:W-:Y:S01]  /*85f0*/  DADD R24, R24, R28 ;  /* 0x0000000018187229 */ /* 0x008fe2000000001c */
[----:B------:R-:W-:Y:S02]  /*8600*/  IMAD.MOV.U32 R28, RZ, RZ, R0 ;  /* 0x000000ffff1c7224 */ /* 0x000fe400078e0000 */
[----:B------:R-:W-:Y:S01]  /*8610*/  IMAD.MOV.U32 R29, RZ, RZ, R2 ;  /* 0x000000ffff1d7224 */ /* 0x000fe200078e0002 */
[----:B------:R-:W-:Y:S02]  /*8620*/  @P5 FSEL R4, R22, R4, !P2 ;  /* 0x0000000416045208 */ /* 0x000fe40005000000 */
[----:B------:R-:W-:-:S03]  /*8630*/  @P5 FSEL R6, R23, R6, !P2 ;  /* 0x0000000617065208 */ /* 0x000fc60005000000 */
[----:B-1----:R-:W-:Y:S01]  /*8640*/  DADD R26, R26, R28 ;  /* 0x000000001a1a7229 */ /* 0x002fe2000000001c */
[----:B------:R-:W-:Y:S01]  /*8650*/  SHFL.UP PT, R22, R4, 0x8, RZ ;  /* 0x0500000004167989 */ /* 0x000fe200000e00ff */
[----:B------:R-:W-:-:S03]  /*8660*/  @P5 FSEL R3, R24, R3, !P2 ;  /* 0x0000000318035208 */ /* 0x000fc60005000000 */
[----:B------:R-:W1:Y:S01]  /*8670*/  SHFL.UP PT, R23, R6, 0x8, RZ ;  /* 0x0500000006177989 */ /* 0x000e6200000e00ff */
[----:B------:R-:W-:Y:S02]  /*8680*/  @P5 FSEL R5, R25, R5, !P2 ;  /* 0x0000000519055208 */ /* 0x000fe40005000000 */
[----:B--2---:R-:W-:Y:S01]  /*8690*/  SEL R7, R7, RZ, P5 ;  /* 0x000000ff07077207 */ /* 0x004fe20002800000 */
[----:B------:R-:W-:Y:S01]  /*86a0*/  SHFL.UP PT, R24, R3, 0x8, RZ ;  /* 0x0500000003187989 */ /* 0x000fe200000e00ff */
[----:B0-----:R-:W-:-:S03]  /*86b0*/  SEL R21, R21, RZ, P5 ;  /* 0x000000ff15157207 */ /* 0x001fc60002800000 */
[----:B------:R-:W0:Y:S01]  /*86c0*/  SHFL.UP PT, R25, R5, 0x8, RZ ;  /* 0x0500000005197989 */ /* 0x000e2200000e00ff */
[----:B------:R-:W-:Y:S02]  /*86d0*/  IADD3 R30, P4, PT, R7, R30, RZ ;  /* 0x0000001e071e7210 */ /* 0x000fe40007f9e0ff */
[----:B------:R-:W-:Y:S02]  /*86e0*/  @P5 FSEL R0, R26, R0, !P2 ;  /* 0x000000001a005208 */ /* 0x000fe40005000000 */
[----:B------:R-:W-:Y:S01]  /*86f0*/  @P5 FSEL R2, R27, R2, !P2 ;  /* 0x000000021b025208 */ /* 0x000fe20005000000 */
[----:B------:R-:W-:Y:S01]  /*8700*/  IMAD.X R32, R21, 0x1, R32, P4 ;  /* 0x0000000115207824 */ /* 0x000fe200020e0620 */
[----:B------:R-:W2:Y:S04]  /*8710*/  SHFL.UP PT, R7, R30, 0x8, RZ ;  /* 0x050000001e077989 */ /* 0x000ea800000e00ff */
[----:B------:R-:W-:Y:S04]  /*8720*/  SHFL.UP PT, R26, R0, 0x8, RZ ;  /* 0x05000000001a7989 */ /* 0x000fe800000e00ff */
[----:B------:R-:W3:Y:S01]  /*8730*/  SHFL.UP PT, R27, R2, 0x8, RZ ;  /* 0x05000000021b7989 */ /* 0x000ee200000e00ff */
[----:B------:R-:W-:-:S02]  /*8740*/  IMAD.MOV.U32 R28, RZ, RZ, R4 ;  /* 0x000000ffff1c7224 */ /* 0x000fc400078e0004 */
[----:B------:R-:W-:Y:S01]  /*8750*/  IMAD.MOV.U32 R29, RZ, RZ, R6 ;  /* 0x000000ffff1d7224 */ /* 0x000fe200078e0006 */
[----:B------:R-:W4:Y:S01]  /*8760*/  SHFL.UP PT, R21, R32, 0x8, RZ ;  /* 0x0500000020157989 */ /* 0x000f2200000e00ff */
[----:B------:R-:W-:Y:S02]  /*8770*/  ISETP.GE.AND P5, PT, R20, 0x8, PT ;  /* 0x000000081400780c */ /* 0x000fe40003fa6270 */
[----:B------:R-:W-:Y:S02]  /*8780*/  ISETP.NE.U32.AND P2, PT, R30, RZ, PT ;  /* 0x000000ff1e00720c */ /* 0x000fe40003f45070 */
[----:B-1----:R-:W-:Y:S01]  /*8790*/  DADD R22, R22, R28 ;  /* 0x0000000016167229 */ /* 0x002fe2000000001c */
[----:B------:R-:W-:Y:S02]  /*87a0*/  IMAD.MOV.U32 R28, RZ, RZ, R3 ;  /* 0x000000ffff1c7224 */ /* 0x000fe400078e0003 */
[----:B------:R-:W-:Y:S01]  /*87b0*/  IMAD.MOV.U32 R29, RZ, RZ, R5 ;  /* 0x000000ffff1d7224 */ /* 0x000fe200078e0005 */
[----:B------:R-:W-:-:S05]  /*87c0*/  ISETP.NE.AND.EX P2, PT, R32, RZ, PT, P2 ;  /* 0x000000ff2000720c */ /* 0x000fca0003f45320 */
[----:B0-----:R-:W-:Y:S01]  /*87d0*/  DADD R24, R24, R28 ;  /* 0x0000000018187229 */ /* 0x001fe2000000001c */
[----:B------:R-:W-:Y:S02]  /*87e0*/  IMAD.MOV.U32 R28, RZ, RZ, R0 ;  /* 0x000000ffff1c7224 */ /* 0x000fe400078e0000 */
[----:B------:R-:W-:Y:S01]  /*87f0*/  IMAD.MOV.U32 R29, RZ, RZ, R2 ;  /* 0x000000ffff1d7224 */ /* 0x000fe200078e0002 */
[----:B------:R-:W-:Y:S02]  /*8800*/  @P5 FSEL R4, R22, R4, !P2 ;  /* 0x0000000416045208 */ /* 0x000fe40005000000 */
[----:B------:R-:W-:Y:S02]  /*8810*/  @P5 FSEL R6, R23, R6, !P2 ;  /* 0x0000000617065208 */ /* 0x000fe40005000000 */
[----:B--2---:R-:W-:Y:S01]  /*8820*/  SEL R7, R7, RZ, P5 ;  /* 0x000000ff07077207 */ /* 0x004fe20002800000 */
[----:B---3--:R-:W-:Y:S01]  /*8830*/  DADD R26, R26, R28 ;  /* 0x000000001a1a7229 */ /* 0x008fe2000000001c */
[----:B------:R-:W-:Y:S01]  /*8840*/  SHFL.UP PT, R22, R4, 0x10, RZ ;  /* 0x0600000004167989 */ /* 0x000fe200000e00ff */
[----:B------:R-:W-:-:S03]  /*8850*/  @P5 FSEL R3, R24, R3, !P2 ;  /* 0x0000000318035208 */ /* 0x000fc60005000000 */
[----:B------:R-:W0:Y:S01]  /*8860*/  SHFL.UP PT, R23, R6, 0x10, RZ ;  /* 0x0600000006177989 */ /* 0x000e2200000e00ff */
[----:B------:R-:W-:Y:S02]  /*8870*/  @P5 FSEL R5, R25, R5, !P2 ;  /* 0x0000000519055208 */ /* 0x000fe40005000000 */
[----:B------:R-:W-:Y:S02]  /*8880*/  IADD3 R30, P4, PT, R7, R30, RZ ;  /* 0x0000001e071e7210 */ /* 0x000fe40007f9e0ff */
[----:B----4-:R-:W-:Y:S01]  /*8890*/  SEL R21, R21, RZ, P5 ;  /* 0x000000ff15157207 */ /* 0x010fe20002800000 */
[----:B------:R-:W-:Y:S01]  /*88a0*/  SHFL.UP PT, R24, R3, 0x10, RZ ;  /* 0x0600000003187989 */ /* 0x000fe200000e00ff */
[----:B------:R-:W-:-:S03]  /*88b0*/  @P5 FSEL R0, R26, R0, !P2 ;  /* 0x000000001a005208 */ /* 0x000fc60005000000 */
[----:B------:R-:W-:Y:S01]  /*88c0*/  SHFL.UP PT, R25, R5, 0x10, RZ ;  /* 0x0600000005197989 */ /* 0x000fe200000e00ff */
[----:B------:R-:W-:Y:S01]  /*88d0*/  IMAD.X R29, R21, 0x1, R32, P4 ;  /* 0x00000001151d7824 */ /* 0x000fe200020e0620 */
[----:B------:R-:W-:Y:S02]  /*88e0*/  @P5 FSEL R2, R27, R2, !P2 ;  /* 0x000000021b025208 */ /* 0x000fe40005000000 */
[----:B------:R-:W1:Y:S01]  /*88f0*/  SHFL.UP PT, R7, R30, 0x10, RZ ;  /* 0x060000001e077989 */ /* 0x000e6200000e00ff */
[----:B------:R-:W-:-:S03]  /*8900*/  ISETP.GE.AND P4, PT, R20, 0x10, PT ;  /* 0x000000101400780c */ /* 0x000fc60003f86270 */
[----:B------:R-:W-:Y:S01]  /*8910*/  SHFL.UP PT, R26, R0, 0x10, RZ ;  /* 0x06000000001a7989 */ /* 0x000fe200000e00ff */
[----:B------:R-:W-:-:S03]  /*8920*/  ISETP.NE.AND P5, PT, R20, 0x1f, PT ;  /* 0x0000001f1400780c */ /* 0x000fc60003fa5270 */
[----:B------:R-:W-:Y:S04]  /*8930*/  SHFL.UP PT, R27, R2, 0x10, RZ ;  /* 0x06000000021b7989 */ /* 0x000fe800000e00ff */
[----:B------:R-:W2:Y:S01]  /*8940*/  SHFL.UP PT, R28, R29, 0x10, RZ ;  /* 0x060000001d1c7989 */ /* 0x000ea200000e00ff */
[----:B------:R-:W-:Y:S02]  /*8950*/  IMAD.MOV.U32 R20, RZ, RZ, R4 ;  /* 0x000000ffff147224 */ /* 0x000fe400078e0004 */
[----:B------:R-:W-:-:S06]  /*8960*/  IMAD.MOV.U32 R21, RZ, RZ, R6 ;  /* 0x000000ffff157224 */ /* 0x000fcc00078e0006 */
[----:B0-----:R-:W-:Y:S01]  /*8970*/  DADD R22, R22, R20 ;  /* 0x0000000016167229 */ /* 0x001fe20000000014 */
[----:B------:R-:W-:Y:S02]  /*8980*/  IMAD.MOV.U32 R20, RZ, RZ, R3 ;  /* 0x000000ffff147224 */ /* 0x000fe400078e0003 */
[----:B------:R-:W-:Y:S01]  /*8990*/  IMAD.MOV.U32 R21, RZ, RZ, R5 ;  /* 0x000000ffff157224 */ /* 0x000fe200078e0005 */
[----:B-1----:R-:W-:Y:S02]  /*89a0*/  SEL R7, R7, RZ, P4 ;  /* 0x000000ff07077207 */ /* 0x002fe40002000000 */
[----:B------:R-:W-:-:S03]  /*89b0*/  ISETP.NE.U32.AND P2, PT, R30, RZ, PT ;  /* 0x000000ff1e00720c */ /* 0x000fc60003f45070 */
[----:B------:R-:W-:Y:S01]  /*89c0*/  DADD R24, R24, R20 ;  /* 0x0000000018187229 */ /* 0x000fe20000000014 */
[----:B------:R-:W-:Y:S02]  /*89d0*/  IMAD.MOV.U32 R20, RZ, RZ, R0 ;  /* 0x000000ffff147224 */ /* 0x000fe400078e0000 */
[----:B------:R-:W-:Y:S01]  /*89e0*/  IMAD.MOV.U32 R21, RZ, RZ, R2 ;  /* 0x000000ffff157224 */ /* 0x000fe200078e0002 */
[----:B------:R-:W-:Y:S02]  /*89f0*/  IADD3 R73, P6, PT, R7, R30, RZ ;  /* 0x0000001e07497210 */ /* 0x000fe40007fde0ff */
[----:B--2---:R-:W-:Y:S02]  /*8a00*/  SEL R28, R28, RZ, P4 ;  /* 0x000000ff1c1c7207 */ /* 0x004fe40002000000 */
[----:B------:R-:W-:Y:S01]  /*8a10*/  ISETP.NE.AND.EX P2, PT, R29, RZ, PT, P2 ;  /* 0x000000ff1d00720c */ /* 0x000fe20003f45320 */
[----:B------:R-:W-:Y:S02]  /*8a20*/  DADD R26, R26, R20 ;  /* 0x000000001a1a7229 */ /* 0x000fe40000000014 */
[----:B------:R-:W-:Y:S01]  /*8a30*/  IMAD.X R72, R28, 0x1, R29, P6 ;  /* 0x000000011c487824 */ /* 0x000fe200030e061d */
[----:B------:R-:W-:-:S02]  /*8a40*/  FSEL R63, R22, R4, !P2 ;  /* 0x00000004163f7208 */ /* 0x000fc40005000000 */
[----:B------:R-:W-:Y:S01]  /*8a50*/  FSEL R62, R23, R6, !P2 ;  /* 0x00000006173e7208 */ /* 0x000fe20005000000 */
[----:B------:R-:W-:Y:S01]  /*8a60*/  @!P5 IMAD.MOV.U32 R20, RZ, RZ, R73 ;  /* 0x000000ffff14d224 */ /* 0x000fe200078e0049 */
[----:B------:R-:W-:Y:S01]  /*8a70*/  @!P5 LEA R49, R77, UR4, 0x5 ;  /* 0x000000044d31dc11 */ /* 0x000fe2000f8e28ff */
[----:B------:R-:W-:Y:S01]  /*8a80*/  @!P5 IMAD.MOV.U32 R21, RZ, RZ, R72 ;  /* 0x000000ffff15d224 */ /* 0x000fe200078e0048 */
[----:B------:R-:W-:Y:S01]  /*8a90*/  FSEL R7, R24, R3, !P2 ;  /* 0x0000000318077208 */ /* 0x000fe20005000000 */
[----:B------:R-:W-:Y:S01]  /*8aa0*/  @!P5 IMAD.MOV.U32 R22, RZ, RZ, R63 ;  /* 0x000000ffff16d224 */ /* 0x000fe200078e003f */
[----:B------:R-:W-:Y:S01]  /*8ab0*/  FSEL R69, R25, R5, !P2 ;  /* 0x0000000519457208 */ /* 0x000fe20005000000 */
[----:B------:R-:W-:Y:S01]  /*8ac0*/  @!P5 IMAD.MOV.U32 R23, RZ, RZ, R62 ;  /* 0x000000ffff17d224 */ /* 0x000fe200078e003e */
[----:B------:R-:W-:Y:S02]  /*8ad0*/  FSEL R71, R26, R0, !P2 ;  /* 0x000000001a477208 */ /* 0x000fe40005000000 */
[----:B------:R-:W-:-:S02]  /*8ae0*/  FSEL R70, R27, R2, !P2 ;  /* 0x000000021b467208 */ /* 0x000fc40005000000 */
[----:B------:R0:W-:Y:S02]  /*8af0*/  @!P5 STS.128 [R49], R20 ;  /* 0x000000143100d388 */ /* 0x0001e40000000c00 */
[----:B0-----:R-:W-:Y:S02]  /*8b00*/  @!P5 IMAD.MOV.U32 R20, RZ, RZ, R7 ;  /* 0x000000ffff14d224 */ /* 0x001fe400078e0007 */
[----:B------:R-:W-:Y:S02]  /*8b10*/  @!P5 IMAD.MOV.U32 R21, RZ, RZ, R69 ;  /* 0x000000ffff15d224 */ /* 0x000fe400078e0045 */
[----:B------:R-:W-:Y:S02]  /*8b20*/  @!P5 IMAD.MOV.U32 R22, RZ, RZ, R71 ;  /* 0x000000ffff16d224 */ /* 0x000fe400078e0047 */
[----:B------:R-:W-:-:S05]  /*8b30*/  @!P5 IMAD.MOV.U32 R23, RZ, RZ, R70 ;  /* 0x000000ffff17d224 */ /* 0x000fca00078e0046 */
[----:B------:R-:W-:Y:S01]  /*8b40*/  @!P5 STS.128 [R49+0x10], R20 ;  /* 0x000010143100d388 */ /* 0x000fe20000000c00 */
[----:B------:R-:W-:Y:S06]  /*8b50*/  BAR.SYNC.DEFER_BLOCKING 0x0 ;  /* 0x0000000000007b1d */ /* 0x000fec0000010000 */
[----:B------:R-:W-:Y:S04]  /*8b60*/  LDS.128 R20, [UR4] ;  /* 0x00000004ff147984 */ /* 0x000fe80008000c00 */
[----:B------:R-:W0:Y:S04]  /*8b70*/  LDS.128 R24, [UR4+0x20] ;  /* 0x00002004ff187984 */ /* 0x000e280008000c00 */
[----:B------:R-:W-:Y:S04]  /*8b80*/  LDS.128 R28, [UR4+0x10] ;  /* 0x00001004ff1c7984 */ /* 0x000fe80008000c00 */
[----:B------:R-:W1:Y:S01]  /*8b90*/  LDS.128 R32, [UR4+0x30] ;  /* 0x00003004ff207984 */ /* 0x000e620008000c00 */
[----:B------:R-:W-:-:S02]  /*8ba0*/  UMOV UR4, 0x400 ;  /* 0x0000040000047882 */ /* 0x000fc40000000000 */
[----:B------:R-:W-:-:S09]  /*8bb0*/  ULEA UR4, UR6, UR4, 0x18 ;  /* 0x0000000406047291 */ /* 0x000fd2000f8ec0ff */
[----:B------:R-:W2:Y:S04]  /*8bc0*/  LDS.128 R36, [UR4+0x40] ;  /* 0x00004004ff247984 */ /* 0x000ea80008000c00 */
[----:B------:R-:W3:Y:S04]  /*8bd0*/  LDS.128 R40, [UR4+0x50] ;  /* 0x00005004ff287984 */ /* 0x000ee80008000c00 */
[----:B------:R-:W4:Y:S01]  /*8be0*/  LDS.128 R44, [UR4+0x60] ;  /* 0x00006004ff2c7984 */ /* 0x000f220008000c00 */
[----:B0-----:R-:W-:Y:S01]  /*8bf0*/  DADD R50, R22, R26 ;  /* 0x0000000016327229 */ /* 0x001fe2000000001a */
[----:B------:R-:W-:Y:S01]  /*8c00*/  ISETP.NE.U32.AND P2, PT, R24, RZ, PT ;  /* 0x000000ff1800720c */ /* 0x000fe20003f45070 */
[----:B-1----:R-:W-:-:S03]  /*8c10*/  DADD R48, R28, R32 ;  /* 0x000000001c307229 */ /* 0x002fc60000000020 */
[----:B------:R-:W-:Y:S01]  /*8c20*/  ISETP.NE.AND.EX P2, PT, R25, RZ, PT, P2 ;  /* 0x000000ff1900720c */ /* 0x000fe20003f45320 */
[----:B------:R-:W-:-:S04]  /*8c30*/  DADD R54, R30, R34 ;  /* 0x000000001e367229 */ /* 0x000fc80000000022 */
[----:B------:R-:W-:Y:S02]  /*8c40*/  FSEL R26, R50, R26, !P2 ;  /* 0x0000001a321a7208 */ /* 0x000fe40005000000 */
[----:B------:R-:W-:Y:S02]  /*8c50*/  FSEL R27, R51, R27, !P2 ;  /* 0x0000001b331b7208 */ /* 0x000fe40005000000 */
[----:B------:R-:W-:Y:S02]  /*8c60*/  FSEL R52, R48, R32, !P2 ;  /* 0x0000002030347208 */ /* 0x000fe40005000000 */
[----:B------:R-:W-:Y:S02]  /*8c70*/  FSEL R53, R49, R33, !P2 ;  /* 0x0000002131357208 */ /* 0x000fe40005000000 */
[----:B------:R-:W0:Y:S01]  /*8c80*/  LDS.128 R48, [UR4+0x70] ;  /* 0x00007004ff307984 */ /* 0x000e220008000c00 */
[----:B------:R-:W-:Y:S02]  /*8c90*/  FSEL R54, R54, R34, !P2 ;  /* 0x0000002236367208 */ /* 0x000fe40005000000 */
[----:B------:R-:W-:Y:S01]  /*8ca0*/  FSEL R55, R55, R35, !P2 ;  /* 0x0000002337377208 */ /* 0x000fe20005000000 */
[----:B--2---:R-:W-:Y:S01]  /*8cb0*/  DADD R56, R38, R26 ;  /* 0x0000000026387229 */ /* 0x004fe2000000001a */
[----:B------:R-:W-:Y:S01]  /*8cc0*/  ISETP.NE.U32.AND P2, PT, R36, RZ, PT ;  /* 0x000000ff2400720c */ /* 0x000fe20003f45070 */
[----:B---3--:R-:W-:-:S03]  /*8cd0*/  DADD R34, R40, R52 ;  /* 0x0000000028227229 */ /* 0x008fc60000000034 */
[----:B------:R-:W-:Y:S01]  /*8ce0*/  DADD R32, R42, R54 ;  /* 0x000000002a207229 */ /* 0x000fe20000000036 */
[----:B------:R-:W-:-:S04]  /*8cf0*/  ISETP.NE.AND.EX P2, PT, R37, RZ, PT, P2 ;  /* 0x000000ff2500720c */ /* 0x000fc80003f45320 */
[----:B------:R-:W-:Y:S02]  /*8d00*/  FSEL R38, R56, R38, !P2 ;  /* 0x0000002638267208 */ /* 0x000fe40005000000 */
[----:B------:R-:W-:Y:S02]  /*8d10*/  FSEL R39, R57, R39, !P2 ;  /* 0x0000002739277208 */ /* 0x000fe40005000000 */
[----:B------:R-:W-:Y:S02]  /*8d20*/  FSEL R56, R34, R40, !P2 ;  /* 0x0000002822387208 */ /* 0x000fe40005000000 */
[----:B------:R-:W-:Y:S02]  /*8d30*/  FSEL R57, R35, R41, !P2 ;  /* 0x0000002923397208 */ /* 0x000fe40005000000 */
[----:B------:R-:W-:Y:S02]  /*8d40*/  FSEL R58, R32, R42, !P2 ;  /* 0x0000002a203a7208 */ /* 0x000fe40005000000 */
[----:B------:R-:W-:-:S02]  /*8d50*/  FSEL R59, R33, R43, !P2 ;  /* 0x0000002b213b7208 */ /* 0x000fc40005000000 */
[----:B------:R-:W1:Y:S01]  /*8d60*/  LDS.128 R32, [UR4+0x80] ;  /* 0x00008004ff207984 */ /* 0x000e620008000c00 */
[----:B----4-:R-:W-:Y:S01]  /*8d70*/  DADD R40, R46, R38 ;  /* 0x000000002e287229 */ /* 0x010fe20000000026 */
[----:B------:R-:W-:-:S04]  /*8d80*/  ISETP.NE.U32.AND P2, PT, R44, RZ, PT ;  /* 0x000000ff2c00720c */ /* 0x000fc80003f45070 */
[----:B------:R-:W-:-:S05]  /*8d90*/  ISETP.NE.AND.EX P2, PT, R45, RZ, PT, P2 ;  /* 0x000000ff2d00720c */ /* 0x000fca0003f45320 */
[----:B------:R-:W-:Y:S02]  /*8da0*/  FSEL R46, R40, R46, !P2 ;  /* 0x0000002e282e7208 */ /* 0x000fe40005000000 */
[----:B------:R-:W-:Y:S01]  /*8db0*/  FSEL R47, R41, R47, !P2 ;  /* 0x0000002f292f7208 */ /* 0x000fe20005000000 */
[----:B0-----:R-:W-:-:S10]  /*8dc0*/  DADD R40, R48, R56 ;  /* 0x0000000030287229 */ /* 0x001fd40000000038 */
[----:B------:R-:W-:Y:S02]  /*8dd0*/  FSEL R48, R40, R48, !P2 ;  /* 0x0000003028307208 */ /* 0x000fe40005000000 */
[----:B------:R-:W-:Y:S01]  /*8de0*/  FSEL R49, R41, R49, !P2 ;  /* 0x0000003129317208 */ /* 0x000fe20005000000 */
[----:B------:R-:W-:-:S10]  /*8df0*/  DADD R40, R50, R58 ;  /* 0x0000000032287229 */ /* 0x000fd4000000003a */
[----:B------:R-:W-:Y:S02]  /*8e00*/  FSEL R50, R40, R50, !P2 ;  /* 0x0000003228327208 */ /* 0x000fe40005000000 */
[----:B------:R-:W-:Y:S01]  /*8e10*/  FSEL R51, R41, R51, !P2 ;  /* 0x0000003329337208 */ /* 0x000fe20005000000 */
[----:B-1----:R-:W-:Y:S01]  /*8e20*/  DADD R40, R34, R46 ;  /* 0x0000000022287229 */ /* 0x002fe2000000002e */
[----:B------:R-:W-:-:S04]  /*8e30*/  ISETP.NE.U32.AND P2, PT, R32, RZ, PT ;  /* 0x000000ff2000720c */ /* 0x000fc80003f45070 */
[----:B------:R-:W-:-:S05]  /*8e40*/  ISETP.NE.AND.EX P2, PT, R33, RZ, PT, P2 ;  /* 0x000000ff2100720c */ /* 0x000fca0003f45320 */
[----:B------:R-:W-:Y:S02]  /*8e50*/  FSEL R34, R40, R34, !P2 ;  /* 0x0000002228227208 */ /* 0x000fe40005000000 */
[----:B------:R-:W-:Y:S02]  /*8e60*/  FSEL R35, R41, R35, !P2 ;  /* 0x0000002329237208 */ /* 0x000fe40005000000 */
[----:B------:R-:W0:Y:S01]  /*8e70*/  LDS.128 R40, [UR4+0x90] ;  /* 0x00009004ff287984 */ /* 0x000e220008000c00 */
[----:B------:R-:W-:Y:S02]  /*8e80*/  FSEL R74, R6, R62, !P4 ;  /* 0x0000003e064a7208 */ /* 0x000fe40006000000 */
[----:B------:R-:W-:Y:S02]  /*8e90*/  FSEL R76, R3, R7, !P4 ;  /* 0x00000007034c7208 */ /* 0x000fe40006000000 */
[----:B------:R-:W-:Y:S02]  /*8ea0*/  FSEL R75, R4, R63, !P4 ;  /* 0x0000003f044b7208 */ /* 0x000fe40006000000 */
[----:B------:R-:W-:-:S02]  /*8eb0*/  FSEL R69, R5, R69, !P4 ;  /* 0x0000004505457208 */ /* 0x000fc40006000000 */
[----:B------:R-:W-:Y:S02]  /*8ec0*/  FSEL R0, R0, R71, !P4 ;  /* 0x0000004700007208 */ /* 0x000fe40006000000 */
[----:B------:R-:W-:Y:S01]  /*8ed0*/  FSEL R2, R2, R70, !P4 ;  /* 0x0000004602027208 */ /* 0x000fe20006000000 */
[----:B0-----:R-:W-:Y:S02]  /*8ee0*/  DADD R6, R42, R50 ;  /* 0x000000002a067229 */ /* 0x001fe40000000032 */
[----:B------:R-:W-:-:S08]  /*8ef0*/  DADD R62, R40, R48 ;  /* 0x00000000283e7229 */ /* 0x000fd00000000030 */
[----:B------:R-:W-:Y:S02]  /*8f00*/  FSEL R64, R6, R42, !P2 ;  /* 0x0000002a06407208 */ /* 0x000fe40005000000 */
[----:B------:R-:W-:Y:S02]  /*8f10*/  FSEL R65, R7, R43, !P2 ;  /* 0x0000002b07417208 */ /* 0x000fe40005000000 */
[----:B------:R-:W0:Y:S01]  /*8f20*/  LDS.128 R4, [UR4+0xa0] ;  /* 0x0000a004ff047984 */ /* 0x000e220008000c00 */
[----:B------:R-:W-:Y:S02]  /*8f30*/  FSEL R62, R62, R40, !P2 ;  /* 0x000000283e3e7208 */ /* 0x000fe40005000000 */
[----:B------:R-:W-:Y:S02]  /*8f40*/  FSEL R63, R63, R41, !P2 ;  /* 0x000000293f3f7208 */ /* 0x000fe40005000000 */
[----:B------:R-:W-:-:S04]  /*8f50*/  ISETP.NE.AND P2, PT, R77, 0x1, PT ;  /* 0x000000014d00780c */ /* 0x000fc80003f45270 */
[----:B------:R-:W-:Y:S02]  /*8f60*/  FSEL R41, R28, RZ, !P2 ;  /* 0x000000ff1c297208 */ /* 0x000fe40005000000 */
[----:B------:R-:W-:Y:S02]  /*8f70*/  FSEL R70, R29, RZ, !P2 ;  /* 0x000000ff1d467208 */ /* 0x000fe40005000000 */
[----:B------:R-:W-:Y:S02]  /*8f80*/  FSEL R42, R30, RZ, !P2 ;  /* 0x000000ff1e2a7208 */ /* 0x000fe40005000000 */
[----:B------:R-:W-:Y:S02]  /*8f90*/  FSEL R71, R31, RZ, !P2 ;  /* 0x000000ff1f477208 */ /* 0x000fe40005000000 */
[----:B------:R-:W1:Y:S01]  /*8fa0*/  LDS.128 R28, [UR4+0xb0] ;  /* 0x0000b004ff1c7984 */ /* 0x000e620008000c00 */
[----:B------:R-:W-:Y:S02]  /*8fb0*/  FSEL R22, R22, RZ, !P2 ;  /* 0x000000ff16167208 */ /* 0x000fe40005000000 */
[----:B------:R-:W-:-:S02]  /*8fc0*/  FSEL R43, R23, RZ, !P2 ;  /* 0x000000ff172b7208 */ /* 0x000fc40005000000 */
[----:B------:R-:W-:Y:S02]  /*8fd0*/  ISETP.NE.AND P6, PT, R77, 0x2, PT ;  /* 0x000000024d00780c */ /* 0x000fe40003fc5270 */
[----:B------:R-:W-:Y:S02]  /*8fe0*/  IADD3 R3, P2, PT, R20, R24, RZ ;  /* 0x0000001814037210 */ /* 0x000fe40007f5e0ff */
[----:B------:R-:W-:-:S03]  /*8ff0*/  FSEL R26, R26, R22, !P6 ;  /* 0x000000161a1a7208 */ /* 0x000fc60007000000 */
[----:B------:R-:W-:Y:S01]  /*9000*/  IMAD.X R40, R21, 0x1, R25, P2 ;  /* 0x0000000115287824 */ /* 0x000fe200010e0619 */
[----:B------:R-:W-:Y:S01]  /*9010*/  ISETP.NE.AND P4, PT, R77, 0x3, PT ;  /* 0x000000034d00780c */ /* 0x000fe20003f85270 */
[----:B0-----:R-:W-:Y:S01]  /*9020*/  DADD R22, R6, R34 ;  /* 0x0000000006167229 */ /* 0x001fe20000000022 */
[----:B------:R-:W-:-:S04]  /*9030*/  ISETP.NE.U32.AND P2, PT, R4, RZ, PT ;  /* 0x000000ff0400720c */ /* 0x000fc80003f45070 */
[----:B------:R-:W-:Y:S02]  /*9040*/  ISETP.NE.AND.EX P2, PT, R5, RZ, PT, P2 ;  /* 0x000000ff0500720c */ /* 0x000fe40003f45320 */
[----:B------:R-:W-:Y:S02]  /*9050*/  FSEL R43, R27, R43, !P6 ;  /* 0x0000002b1b2b7208 */ /* 0x000fe40007000000 */
[----:B------:R-:W-:Y:S02]  /*9060*/  FSEL R38, R38, R26, !P4 ;  /* 0x0000001a26267208 */ /* 0x000fe40006000000 */
[----:B------:R-:W-:Y:S02]  /*9070*/  FSEL R6, R22, R6, !P2 ;  /* 0x0000000616067208 */ /* 0x000fe40005000000 */
[----:B------:R-:W-:Y:S01]  /*9080*/  FSEL R7, R23, R7, !P2 ;  /* 0x0000000717077208 */ /* 0x000fe20005000000 */
[----:B-1----:R-:W-:Y:S02]  /*9090*/  DADD R22, R28, R62 ;  /* 0x000000001c167229 */ /* 0x002fe4000000003e */
[----:B------:R-:W-:-:S08]  /*90a0*/  DADD R26, R30, R64 ;  /* 0x000000001e1a7229 */ /* 0x000fd00000000040 */
[----:B------:R-:W-:Y:S02]  /*90b0*/  FSEL R22, R22, R28, !P2 ;  /* 0x0000001c16167208 */ /* 0x000fe40005000000 */
[----:B------:R-:W-:Y:S02]  /*90c0*/  FSEL R23, R23, R29, !P2 ;  /* 0x0000001d17177208 */ /* 0x000fe40005000000 */
[----:B------:R-:W-:Y:S02]  /*90d0*/  FSEL R26, R26, R30, !P2 ;  /* 0x0000001e1a1a7208 */ /* 0x000fe40005000000 */
[----:B------:R-:W-:Y:S02]  /*90e0*/  FSEL R27, R27, R31, !P2 ;  /* 0x0000001f1b1b7208 */ /* 0x000fe40005000000 */
[----:B------:R-:W0:Y:S01]  /*90f0*/  LDS.128 R28, [UR4+0xc0] ;  /* 0x0000c004ff1c7984 */ /* 0x000e220008000c00 */
[----:B------:R-:W-:Y:S02]  /*9100*/  FSEL R41, R52, R41, !P6 ;  /* 0x0000002934297208 */ /* 0x000fe40007000000 */
[----:B------:R-:W-:-:S02]  /*9110*/  FSEL R52, R53, R70, !P6 ;  /* 0x0000004635347208 */ /* 0x000fc40007000000 */
[----:B------:R-:W-:Y:S02]  /*9120*/  FSEL R42, R54, R42, !P6 ;  /* 0x0000002a362a7208 */ /* 0x000fe40007000000 */
[----:B------:R-:W-:Y:S02]  /*9130*/  FSEL R53, R56, R41, !P4 ;  /* 0x0000002938357208 */ /* 0x000fe40006000000 */
[----:B------:R-:W-:Y:S02]  /*9140*/  IADD3 R41, P2, PT, R36, R3, RZ ;  /* 0x0000000324297210 */ /* 0x000fe40007f5e0ff */
[----:B------:R-:W-:Y:S02]  /*9150*/  FSEL R54, R55, R71, !P6 ;  /* 0x0000004737367208 */ /* 0x000fe40007000000 */
[----:B------:R-:W-:Y:S02]  /*9160*/  FSEL R39, R39, R43, !P4 ;  /* 0x0000002b27277208 */ /* 0x000fe40006000000 */
[----:B------:R-:W-:-:S02]  /*9170*/  FSEL R55, R58, R42, !P4 ;  /* 0x0000002a3a377208 */ /* 0x000fc40006000000 */
[----:B------:R-:W-:Y:S01]  /*9180*/  SEL R58, R3, R20, !P6 ;  /* 0x00000014033a7207 */ /* 0x000fe20007000000 */
[----:B------:R-:W-:Y:S01]  /*9190*/  IMAD.X R3, R37, 0x1, R40, P2 ;  /* 0x0000000125037824 */ /* 0x000fe200010e0628 */
[----:B------:R-:W-:Y:S02]  /*91a0*/  SEL R56, R40, R21, !P6 ;  /* 0x0000001528387207 */ /* 0x000fe40007000000 */
[----:B------:R-:W-:Y:S02]  /*91b0*/  ISETP.NE.AND P5, PT, R77, 0x4, PT ;  /* 0x000000044d00780c */ /* 0x000fe40003fa5270 */
[----:B------:R-:W-:Y:S01]  /*91c0*/  FSEL R52, R57, R52, !P4 ;  /* 0x0000003439347208 */ /* 0x000fe20006000000 */
[----:B------:R-:W1:Y:S01]  /*91d0*/  S2R R77, SR_TID.X ;  /* 0x00000000004d7919 */ /* 0x000e620000002100 */
[----:B------:R-:W-:Y:S02]  /*91e0*/  FSEL R54, R59, R54, !P4 ;  /* 0x000000363b367208 */ /* 0x000fe40006000000 */
[----:B------:R-:W-:-:S02]  /*91f0*/  SEL R58, R41, R58, !P4 ;  /* 0x0000003a293a7207 */ /* 0x000fc40006000000 */
[----:B------:R-:W-:Y:S01]  /*9200*/  SEL R56, R3, R56, !P4 ;  /* 0x0000003803387207 */ /* 0x000fe20006000000 */
[----:B0-----:R-:W-:Y:S01]  /*9210*/  DADD R42, R30, R6 ;  /* 0x000000001e2a7229 */ /* 0x001fe20000000006 */
[----:B------:R-:W-:-:S04]  /*9220*/  ISETP.NE.U32.AND P2, PT, R28, RZ, PT ;  /* 0x000000ff1c00720c */ /* 0x000fc80003f45070 */
[----:B------:R-:W-:Y:S02]  /*9230*/  ISETP.NE.AND.EX P2, PT, R29, RZ, PT, P2 ;  /* 0x000000ff1d00720c */ /* 0x000fe40003f45320 */
[----:B------:R-:W-:-:S03]  /*9240*/  IADD3 RZ, P4, PT, R44, R41, RZ ;  /* 0x000000292cff7210 */ /* 0x000fc60007f9e0ff */
[----:B------:R-:W-:Y:S02]  /*9250*/  FSEL R30, R42, R30, !P2 ;  /* 0x0000001e2a1e7208 */ /* 0x000fe40005000000 */
[----:B------:R-:W-:Y:S02]  /*9260*/  FSEL R31, R43, R31, !P2 ;  /* 0x0000001f2b1f7208 */ /* 0x000fe40005000000 */
[----:B------:R-:W0:Y:S01]  /*9270*/  LDS.128 R40, [UR4+0xd0] ;  /* 0x0000d004ff287984 */ /* 0x000e220008000c00 */
[----:B------:R-:W-:Y:S01]  /*9280*/  FSEL R47, R47, R39, !P5 ;  /* 0x000000272f2f7208 */ /* 0x000fe20006800000 */
[----:B------:R-:W-:-:S04]  /*9290*/  IMAD.IADD R39, R20, 0x1, R24 ;  /* 0x0000000114277824 */ /* 0x000fc800078e0218 */
[----:B------:R-:W-:Y:S01]  /*92a0*/  IMAD.IADD R39, R36, 0x1, R39 ;  /* 0x0000000124277824 */ /* 0x000fe200078e0227 */
[----:B------:R-:W-:-:S03]  /*92b0*/  FSEL R53, R48, R53, !P5 ;  /* 0x0000003530357208 */ /* 0x000fc60006800000 */
[----:B------:R-:W-:Y:S01]  /*92c0*/  IMAD.IADD R39, R44, 0x1, R39 ;  /* 0x000000012c277824 */ /* 0x000fe200078e0227 */
[----:B------:R-:W-:Y:S01]  /*92d0*/  FSEL R57, R49, R52, !P5 ;  /* 0x0000003431397208 */ /* 0x000fe20006800000 */
[----:B------:R-:W-:Y:S01]  /*92e0*/  IMAD.X R49, R45, 0x1, R3, P4 ;  /* 0x000000012d317824 */ /* 0x000fe200020e0603 */
[----:B-1----:R-:W-:Y:S02]  /*92f0*/  SHF.R.U32.HI R48, RZ, 0x5, R77 ;  /* 0x00000005ff307819 */ /* 0x002fe4000001164d */
[----:B------:R-:W-:Y:S02]  /*9300*/  FSEL R46, R46, R38, !P5 ;  /* 0x000000262e2e7208 */ /* 0x000fe40006800000 */
[----:B------:R-:W-:Y:S02]  /*9310*/  IADD3 R38, P4, PT, R32, R39, RZ ;  /* 0x0000002720267210 */ /* 0x000fe40007f9e0ff */
[----:B------:R-:W-:Y:S02]  /*9320*/  ISETP.NE.AND P6, PT, R48, 0x5, PT ;  /* 0x000000053000780c */ /* 0x000fe40003fc5270 */
[----:B------:R-:W-:Y:S01]  /*9330*/  SEL R3, R39, R58, !P5 ;  /* 0x0000003a27037207 */ /* 0x000fe20006800000 */
[----:B------:R-:W-:Y:S01]  /*9340*/  IMAD.X R52, R33, 0x1, R49, P4 ;  /* 0x0000000121347824 */ /* 0x000fe200020e0631 */
[----:B------:R-:W-:-:S02]  /*9350*/  FSEL R50, R50, R55, !P5 ;  /* 0x0000003732327208 */ /* 0x000fc40006800000 */
[----:B------:R-:W-:Y:S02]  /*9360*/  FSEL R51, R51, R54, !P5 ;  /* 0x0000003633337208 */ /* 0x000fe40006800000 */
[----:B------:R-:W-:Y:S02]  /*9370*/  SEL R39, R49, R56, !P5 ;  /* 0x0000003831277207 */ /* 0x000fe40006800000 */
[C---:B------:R-:W-:Y:S02]  /*9380*/  ISETP.NE.AND P5, PT, R48.reuse, 0x6, PT ;  /* 0x000000063000780c */ /* 0x040fe40003fa5270 */
[----:B------:R-:W-:Y:S02]  /*9390*/  ISETP.NE.AND P4, PT, R48, 0x7, PT ;  /* 0x000000073000780c */ /* 0x000fe40003f85270 */
[----:B------:R-:W-:Y:S02]  /*93a0*/  FSEL R55, R34, R46, !P6 ;  /* 0x0000002e22377208 */ /* 0x000fe40007000000 */
[----:B------:R-:W-:Y:S01]  /*93b0*/  FSEL R56, R35, R47, !P6 ;  /* 0x0000002f23387208 */ /* 0x000fe20007000000 */
[----:B0-----:R-:W-:-:S02]  /*93c0*/  DADD R48, R40, R22 ;  /* 0x0000000028307229 */ /* 0x001fc40000000016 */
[----:B------:R-:W-:Y:S01]  /*93d0*/  DADD R46, R42, R26 ;  /* 0x000000002a2e7229 */ /* 0x000fe2000000001a */
[----:B------:R-:W-:Y:S02]  /*93e0*/  FSEL R54, R64, R50, !P6 ;  /* 0x0000003240367208 */ /* 0x000fe40007000000 */
[----:B------:R-:W-:-:S05]  /*93f0*/  FSEL R64, R65, R51, !P6 ;  /* 0x0000003341407208 */ /* 0x000fca0007000000 */
[----:B------:R-:W-:Y:S02]  /*9400*/  FSEL R34, R48, R40, !P2 ;  /* 0x0000002830227208 */ /* 0x000fe40005000000 */
[----:B------:R-:W-:Y:S02]  /*9410*/  FSEL R35, R49, R41, !P2 ;  /* 0x0000002931237208 */ /* 0x000fe40005000000 */
[----:B------:R-:W-:Y:S01]  /*9420*/  FSEL R46, R46, R42, !P2 ;  /* 0x0000002a2e2e7208 */ /* 0x000fe20005000000 */
[----:B------:R-:W0:Y:S01]  /*9430*/  LDS.128 R48, [UR4+0xe0] ;  /* 0x0000e004ff307984 */ /* 0x000e220008000c00 */
[----:B------:R-:W-:-:S03]  /*9440*/  FSEL R47, R47, R43, !P2 ;  /* 0x0000002b2f2f7208 */ /* 0x000fc60005000000 */
[----:B------:R-:W1:Y:S01]  /*9450*/  LDS.128 R40, [UR4+0xf0] ;  /* 0x0000f004ff287984 */ /* 0x000e620008000c00 */
[----:B------:R-:W-:Y:S02]  /*9460*/  FSEL R53, R62, R53, !P6 ;  /* 0x000000353e357208 */ /* 0x000fe40007000000 */
[----:B------:R-:W-:Y:S01]  /*9470*/  FSEL R62, R63, R57, !P6 ;  /* 0x000000393f3e7208 */ /* 0x000fe20007000000 */
[----:B------:R-:W-:Y:S01]  /*9480*/  IMAD R58, R77, 0x3, RZ ;  /* 0x000000034d3a7824 */ /* 0x000fe200078e02ff */
[----:B------:R-:W-:Y:S02]  /*9490*/  IADD3 R57, P2, PT, R4, R38, RZ ;  /* 0x0000002604397210 */ /* 0x000fe40007f5e0ff */
[----:B------:R-:W-:-:S03]  /*94a0*/  SEL R3, R38, R3, !P6 ;  /* 0x0000000326037207 */ /* 0x000fc60007000000 */
[----:B------:R-:W-:Y:S01]  /*94b0*/  IMAD.X R38, R5, 0x1, R52, P2 ;  /* 0x0000000105267824 */ /* 0x000fe200010e0634 */
[----:B------:R-:W-:Y:S01]  /*94c0*/  ISETP.NE.U32.AND P2, PT, R58, UR14, PT ;  /* 0x0000000e3a007c0c */ /* 0x000fe2000bf45070 */
[----:B------:R-:W-:Y:S01]  /*94d0*/  SHFL.UP PT, R76, R76, 0x1, RZ ;  /* 0x042000004c4c7989 */ /* 0x000fe200000e00ff */
[----:B------:R-:W-:-:S03]  /*94e0*/  FSEL R62, R23, R62, !P5 ;  /* 0x0000003e173e7208 */ /* 0x000fc60006800000 */
[----:B------:R-:W2:Y:S01]  /*94f0*/  SHFL.UP PT, R58, R2, 0x1, RZ ;  /* 0x04200000023a7989 */ /* 0x000ea200000e00ff */
[----:B------:R-:W-:-:S03]  /*9500*/  SEL R39, R52, R39, !P6 ;  /* 0x0000002734277207 */ /* 0x000fc60007000000 */
[----:B------:R-:W3:Y:S01]  /*9510*/  SHFL.UP PT, R69, R69, 0x1, RZ ;  /* 0x0420000045457989 */ /* 0x000ee200000e00ff */
[----:B------:R-:W-:-:S03]  /*9520*/  IMAD.MOV.U32 R52, RZ, RZ, RZ ;  /* 0x000000ffff347224 */ /* 0x000fc600078e00ff */
[----:B------:R4:W5:Y:S01]  /*9530*/  SHFL.UP PT, R23, R0, 0x1, RZ ;  /* 0x0420000000177989 */ /* 0x00096200000e00ff */
[----:B------:R-:W-:Y:S02]  /*9540*/  ISETP.NE.AND.EX P6, PT, RZ, UR5, PT, P2 ;  /* 0x00000005ff007c0c */ /* 0x000fe4000bfc5320 */
[C---:B------:R-:W-:Y:S02]  /*9550*/  ISETP.NE.AND P2, PT, R77.reuse, RZ, PT ;  /* 0x000000ff4d00720c */ /* 0x040fe40003f45270 */
[----:B------:R-:W-:Y:S02]  /*9560*/  SEL R52, R52, RZ, P6 ;  /* 0x000000ff34347207 */ /* 0x000fe40003000000 */
[----:B------:R-:W-:Y:S02]  /*9570*/  ISETP.GE.U32.AND P6, PT, R77, 0x20, PT ;  /* 0x000000204d00780c */ /* 0x000fe40003fc6070 */
[----:B----4-:R-:W-:Y:S02]  /*9580*/  SEL R0, R52, RZ, P2 ;  /* 0x000000ff34007207 */ /* 0x010fe40001000000 */
[----:B------:R-:W-:-:S02]  /*9590*/  SEL R3, R57, R3, !P5 ;  /* 0x0000000339037207 */ /* 0x000fc40006800000 */
[----:B------:R-:W-:Y:S02]  /*95a0*/  IADD3 R57, P2, PT, R28, R57, RZ ;  /* 0x000000391c397210 */ /* 0x000fe40007f5e0ff */
[----:B------:R-:W-:Y:S02]  /*95b0*/  FSEL R55, R6, R55, !P5 ;  /* 0x0000003706377208 */ /* 0x000fe40006800000 */
[----:B------:R-:W-:Y:S02]  /*95c0*/  FSEL R56, R7, R56, !P5 ;  /* 0x0000003807387208 */ /* 0x000fe40006800000 */
[----:B------:R-:W-:Y:S02]  /*95d0*/  FSEL R22, R22, R53, !P5 ;  /* 0x0000003516167208 */ /* 0x000fe40006800000 */
[----:B------:R-:W-:Y:S01]  /*95e0*/  SEL R39, R38, R39, !P5 ;  /* 0x0000002726277207 */ /* 0x000fe20006800000 */
[----:B------:R-:W-:Y:S01]  /*95f0*/  IMAD.X R38, R29, 0x1, R38, P2 ;  /* 0x000000011d267824 */ /* 0x000fe200010e0626 */
[----:B------:R-:W-:Y:S01]  /*9600*/  FSEL R2, R26, R54, !P5 ;  /* 0x000000361a027208 */ /* 0x000fe20006800000 */
[----:B------:R4:W4:Y:S01]  /*9610*/  SHFL.UP PT, R6, R75, 0x1, RZ ;  /* 0x042000004b067989 */ /* 0x00092200000e00ff */
[----:B------:R-:W-:Y:S01]  /*9620*/  FSEL R64, R27, R64, !P5 ;  /* 0x000000401b407208 */ /* 0x000fe20006800000 */
[----:B------:R-:W-:Y:S01]  /*9630*/  BSSY.RECONVERGENT B0, `(.L_x_82) ;  /* 0x0000030000007945 */ /* 0x000fe20003800200 */
[----:B------:R-:W-:Y:S01]  /*9640*/  FSEL R26, R30, R55, !P4 ;  /* 0x000000371e1a7208 */ /* 0x000fe20006000000 */
[----:B------:R2:W4:Y:S01]  /*9650*/  SHFL.UP PT, R7, R74, 0x1, RZ ;  /* 0x042000004a077989 */ /* 0x00052200000e00ff */
[----:B------:R-:W-:Y:S01]  /*9660*/  FSEL R56, R31, R56, !P4 ;  /* 0x000000381f387208 */ /* 0x000fe20006000000 */
[----:B0-----:R-:W-:Y:S01]  /*9670*/  DADD R30, R50, R30 ;  /* 0x00000000321e7229 */ /* 0x001fe2000000001e */
[----:B------:R-:W-:Y:S01]  /*9680*/  FSEL R22, R34, R22, !P4 ;  /* 0x0000001622167208 */ /* 0x000fe20006000000 */
[----:B------:R-:W0:Y:S01]  /*9690*/  SHFL.UP PT, R73, R73, 0x1, RZ ;  /* 0x0420000049497989 */ /* 0x000e2200000e00ff */
[----:B------:R-:W-:Y:S01]  /*96a0*/  FSEL R62, R35, R62, !P4 ;  /* 0x0000003e233e7208 */ /* 0x000fe20006000000 */
[----:B-1----:R-:W-:-:S02]  /*96b0*/  DADD R34, R40, R34 ;  /* 0x0000000028227229 */ /* 0x002fc40000000022 */
[----:B------:R-:W1:Y:S01]  /*96c0*/  SHFL.UP PT, R72, R72, 0x1, RZ ;  /* 0x0420000048487989 */ /* 0x000e6200000e00ff */
[----:B--2---:R-:W-:Y:S01]  /*96d0*/  IMAD.MOV.U32 R55, RZ, RZ, R58 ;  /* 0x000000ffff377224 */ /* 0x004fe200078e003a */
[----:B------:R-:W-:Y:S01]  /*96e0*/  ISETP.NE.U32.AND P2, PT, R48, RZ, PT ;  /* 0x000000ff3000720c */ /* 0x000fe20003f45070 */
[----:B------:R-:W-:Y:S01]  /*96f0*/  IMAD.MOV.U32 R52, RZ, RZ, R76 ;  /* 0x000000ffff347224 */ /* 0x000fe200078e004c */
[----:B------:R-:W-:Y:S01]  /*9700*/  SEL R27, R57, R3, !P4 ;  /* 0x00000003391b7207 */ /* 0x000fe20006000000 */
[----:B---3--:R-:W-:Y:S01]  /*9710*/  IMAD.MOV.U32 R53, RZ, RZ, R69 ;  /* 0x000000ffff357224 */ /* 0x008fe200078e0045 */
[----:B------:R-:W-:Y:S01]  /*9720*/  SEL R39, R38, R39, !P4 ;  /* 0x0000002726277207 */ /* 0x000fe20006000000 */
[----:B-----5:R-:W-:Y:S01]  /*9730*/  IMAD.MOV.U32 R54, RZ, RZ, R23 ;  /* 0x000000ffff367224 */ /* 0x020fe200078e0017 */
[----:B------:R-:W-:Y:S02]  /*9740*/  FSEL R58, R46, R2, !P4 ;  /* 0x000000022e3a7208 */ /* 0x000fe40006000000 */
[----:B------:R-:W-:Y:S01]  /*9750*/  FSEL R59, R47, R64, !P4 ;  /* 0x000000402f3b7208 */ /* 0x000fe20006000000 */
[----:B------:R-:W-:Y:S06]  /*9760*/  @!P6 BRA `(.L_x_83) ;  /* 0x000000000070e947 */ /* 0x000fec0003800000 */
[----:B------:R-:W2:Y:S01]  /*9770*/  S2R R2, SR_LANEID ;  /* 0x0000000000027919 */ /* 0x000ea20000000000 */
[----:B------:R-:W-:Y:S01]  /*9780*/  IMAD.MOV.U32 R3, RZ, RZ, R56 ;  /* 0x000000ffff037224 */ /* 0x000fe200078e0038 */
[----:B0-----:R-:W-:Y:S01]  /*9790*/  ISETP.NE.U32.AND P4, PT, R73, RZ, PT ;  /* 0x000000ff4900720c */ /* 0x001fe20003f85070 */
[----:B------:R-:W-:-:S03]  /*97a0*/  IMAD.MOV.U32 R23, RZ, RZ, R62 ;  /* 0x000000ffff177224 */ /* 0x000fc600078e003e */
[----:B-1----:R-:W-:Y:S02]  /*97b0*/  ISETP.NE.AND.EX P4, PT, R72, RZ, PT, P4 ;  /* 0x000000ff4800720c */ /* 0x002fe40003f85340 */
[----:B--2---:R-:W-:Y:S01]  /*97c0*/  ISETP.NE.AND P5, PT, R2, RZ, PT ;  /* 0x000000ff0200720c */ /* 0x004fe20003fa5270 */
[----:B------:R-:W-:-:S03]  /*97d0*/  IMAD.MOV.U32 R2, RZ, RZ, R26 ;  /* 0x000000ffff027224 */ /* 0x000fc600078e001a */
[----:B------:R-:W-:Y:S02]  /*97e0*/  SEL R64, R73, RZ, P5 ;  /* 0x000000ff49407207 */ /* 0x000fe40002800000 */
[----:B------:R-:W-:Y:S01]  /*97f0*/  SEL R72, R72, RZ, P5 ;  /* 0x000000ff48487207 */ /* 0x000fe20002800000 */
[----:B----4-:R-:W-:Y:S01]  /*9800*/  DADD R2, R6, R2 ;  /* 0x0000000006027229 */ /* 0x010fe20000000002 */
[----:B------:R-:W-:-:S05]  /*9810*/  IADD3 R73, P6, PT, R64, R27, RZ ;  /* 0x0000001b40497210 */ /* 0x000fca0007fde0ff */
[----:B------:R-:W-:-:S04]  /*9820*/  IMAD.X R72, R72, 0x1, R39, P6 ;  /* 0x0000000148487824 */ /* 0x000fc800030e0627 */
[----:B------:R-:W-:Y:S01]  /*9830*/  @P5 FSEL R26, R2, R6, !P4 ;  /* 0x00000006021a5208 */ /* 0x000fe20006000000 */
[----:B------:R-:W-:Y:S01]  /*9840*/  IMAD.MOV.U32 R6, RZ, RZ, R58 ;  /* 0x000000ffff067224 */ /* 0x000fe200078e003a */
[----:B------:R-:W-:Y:S01]  /*9850*/  @P5 FSEL R56, R3, R7, !P4 ;  /* 0x0000000703385208 */ /* 0x000fe20006000000 */
[----:B------:R-:W-:Y:S01]  /*9860*/  IMAD.MOV.U32 R7, RZ, RZ, R59 ;  /* 0x000000ffff077224 */ /* 0x000fe200078e003b */
[----:B------:R-:W-:-:S05]  /*9870*/  DADD R2, R52, R22 ;  /* 0x0000000034027229 */ /* 0x000fca0000000016 */
[----:B------:R-:W-:-:S05]  /*9880*/  DADD R6, R54, R6 ;  /* 0x0000000036067229 */ /* 0x000fca0000000006 */
[----:B------:R-:W-:Y:S02]  /*9890*/  @P5 FSEL R22, R2, R52, !P4 ;  /* 0x0000003402165208 */ /* 0x000fe40006000000 */
[----:B------:R-:W-:-:S03]  /*98a0*/  @P5 FSEL R62, R3, R53, !P4 ;  /* 0x00000035033e5208 */ /* 0x000fc60006000000 */
[----:B------:R-:W-:Y:S01]  /*98b0*/  @P5 FSEL R58, R6, R54, !P4 ;  /* 0x00000036063a5208 */ /* 0x000fe20006000000 */
[----:B------:R-:W-:Y:S01]  /*98c0*/  IMAD.MOV.U32 R6, RZ, RZ, R26 ;  /* 0x000000ffff067224 */ /* 0x000fe200078e001a */
[----:B------:R-:W-:Y:S01]  /*98d0*/  @P5 FSEL R59, R7, R55, !P4 ;  /* 0x00000037073b5208 */ /* 0x000fe20006000000 */
[----:B------:R-:W-:Y:S02]  /*98e0*/  IMAD.MOV.U32 R7, RZ, RZ, R56 ;  /* 0x000000ffff077224 */ /* 0x000fe400078e0038 */
[----:B------:R-:W-:Y:S02]  /*98f0*/  IMAD.MOV.U32 R52, RZ, RZ, R22 ;  /* 0x000000ffff347224 */ /* 0x000fe400078e0016 */
[----:B------:R-:W-:Y:S02]  /*9900*/  IMAD.MOV.U32 R53, RZ, RZ, R62 ;  /* 0x000000ffff357224 */ /* 0x000fe400078e003e */
[----:B------:R-:W-:Y:S02]  /*9910*/  IMAD.MOV.U32 R54, RZ, RZ, R58 ;  /* 0x000000ffff367224 */ /* 0x000fe400078e003a */
[----:B------:R-:W-:-:S07]  /*9920*/  IMAD.MOV.U32 R55, RZ, RZ, R59 ;  /* 0x000000ffff377224 */ /* 0x000fce00078e003b */
.L_x_83:
[----:B------:R-:W-:Y:S05]  /*9930*/  BSYNC.RECONVERGENT B0 ;  /* 0x0000000000007941 */ /* 0x000fea0003800200 */
.L_x_82:
[----:B------:R-:W-:Y:S01]  /*9940*/  BSSY.RECONVERGENT B0, `(.L_x_84) ;  /* 0x0000014000007945 */ /* 0x000fe20003800200 */
[----:B------:R-:W-:Y:S01]  /*9950*/  CS2R R58, SRZ ;  /* 0x00000000003a7805 */ /* 0x000fe2000001ff00 */
[----:B------:R-:W-:Y:S02]  /*9960*/  IMAD.MOV.U32 R56, RZ, RZ, R0 ;  /* 0x000000ffff387224 */ /* 0x000fe400078e0000 */
[----:B------:R-:W-:Y:S01]  /*9970*/  IMAD.MOV.U32 R39, RZ, RZ, R60 ;  /* 0x000000ffff277224 */ /* 0x000fe200078e003c */
[----:B------:R-:W-:Y:S06]  /*9980*/  @!P3 BRA `(.L_x_85) ;  /* 0x00000000003cb947 */ /* 0x000fec0003800000 */
[----:B----4-:R-:W-:Y:S01]  /*9990*/  DADD R26, R8, R6 ;  /* 0x00000000081a7229 */ /* 0x010fe20000000006 */
[----:B------:R-:W-:Y:S01]  /*99a0*/  ISETP.NE.U32.AND P3, PT, R60, RZ, PT ;  /* 0x000000ff3c00720c */ /* 0x000fe20003f65070 */
[----:B------:R-:W-:Y:S01]  /*99b0*/  DADD R22, R16, R52 ;  /* 0x0000000010167229 */ /* 0x000fe20000000034 */
[----:B0-----:R-:W-:Y:S01]  /*99c0*/  IADD3 R39, P4, PT, R73, R60, RZ ;  /* 0x0000003c49277210 */ /* 0x001fe20007f9e0ff */
[----:B------:R-:W-:Y:S01]  /*99d0*/  DADD R2, R18, R54 ;  /* 0x0000000012027229 */ /* 0x000fe20000000036 */
[----:B------:R-:W-:Y:S01]  /*99e0*/  ISETP.NE.AND.EX P3, PT, R0, RZ, PT, P3 ;  /* 0x000000ff0000720c */ /* 0x000fe20003f65330 */
[----:B------:R-:W-:Y:S02]  /*99f0*/  IMAD.MOV.U32 R59, RZ, RZ, R73 ;  /* 0x000000ffff3b7224 */ /* 0x000fe400078e0049 */
[----:B-1----:R-:W-:Y:S02]  /*9a00*/  IMAD.MOV.U32 R58, RZ, RZ, R72 ;  /* 0x000000ffff3a7224 */ /* 0x002fe400078e0048 */
[----:B------:R-:W-:Y:S01]  /*9a10*/  FSEL R8, R26, R8, !P3 ;  /* 0x000000081a087208 */ /* 0x000fe20005800000 */
[----:B------:R-:W-:Y:S01]  /*9a20*/  IMAD.X R56, R72, 0x1, R0, P4 ;  /* 0x0000000148387824 */ /* 0x000fe200020e0600 */
[----:B------:R-:W-:-:S02]  /*9a30*/  FSEL R9, R27, R9, !P3 ;  /* 0x000000091b097208 */ /* 0x000fc40005800000 */
[----:B------:R-:W-:Y:S02]  /*9a40*/  FSEL R16, R22, R16, !P3 ;  /* 0x0000001016107208 */ /* 0x000fe40005800000 */
[----:B------:R-:W-:Y:S02]  /*9a50*/  FSEL R17, R23, R17, !P3 ;  /* 0x0000001117117208 */ /* 0x000fe40005800000 */
[----:B------:R-:W-:Y:S02]  /*9a60*/  FSEL R18, R2, R18, !P3 ;  /* 0x0000001202127208 */ /* 0x000fe40005800000 */
[----:B------:R-:W-:-:S07]  /*9a70*/  FSEL R19, R3, R19, !P3 ;  /* 0x0000001303137208 */ /* 0x000fce0005800000 */
.L_x_85:
[----:B------:R-:W-:Y:S05]  /*9a80*/  BSYNC.RECONVERGENT B0 ;  /* 0x0000000000007941 */ /* 0x000fea0003800200 */
.L_x_84:
[----:B------:R-:W-:Y:S01]  /*9a90*/  DADD R22, R10, R8 ;  /* 0x000000000a167229 */ /* 0x000fe20000000008 */
[----:B------:R-:W-:Y:S01]  /*9aa0*/  ISETP.NE.AND.EX P2, PT, R49, RZ, PT, P2 ;  /* 0x000000ff3100720c */ /* 0x000fe20003f45320 */
[----:B------:R-:W-:Y:S01]  /*9ab0*/  DADD R46, R42, R46 ;  /* 0x000000002a2e7229 */ /* 0x000fe2000000002e */
[----:B------:R-:W-:Y:S02]  /*9ac0*/  BSSY.RECONVERGENT B0, `(.L_x_86) ;  /* 0x00000c6000007945 */ /* 0x000fe40003800200 */
[----:B------:R-:W-:Y:S02]  /*9ad0*/  FSEL R2, R30, R50, !P2 ;  /* 0x000000321e027208 */ /* 0x000fe40005000000 */
[----:B------:R-:W-:Y:S01]  /*9ae0*/  FSEL R3, R31, R51, !P2 ;  /* 0x000000331f037208 */ /* 0x000fe20005000000 */
[----:B------:R-:W-:Y:S01]  /*9af0*/  DADD R30, R12, R16 ;  /* 0x000000000c1e7229 */ /* 0x000fe20000000010 */
[----:B------:R-:W-:Y:S02]  /*9b00*/  FSEL R26, R34, R40, !P2 ;  /* 0x00000028221a7208 */ /* 0x000fe40005000000 */
[----:B------:R-:W-:-:S02]  /*9b10*/  FSEL R10, R10, R22, P0 ;  /* 0x000000160a0a7208 */ /* 0x000fc40000000000 */
[----:B------:R-:W-:Y:S02]  /*9b20*/  IADD3 R22, P3, PT, R48, R57, RZ ;  /* 0x0000003930167210 */ /* 0x000fe40007f7e0ff */
[----:B------:R-:W-:Y:S02]  /*9b30*/  FSEL R11, R11, R23, P0 ;  /* 0x000000170b0b7208 */ /* 0x000fe40000000000 */
[----:B------:R-:W-:Y:S01]  /*9b40*/  FSEL R27, R35, R41, !P2 ;  /* 0x00000029231b7208 */ /* 0x000fe20005000000 */
[----:B------:R-:W-:Y:S01]  /*9b50*/  IMAD.X R23, R49, 0x1, R38, P3 ;  /* 0x0000000131177824 */ /* 0x000fe200018e0626 */
[----:B------:R-:W-:Y:S01]  /*9b60*/  ISETP.GE.U32.AND P3, PT, R22, 0x101, PT ;  /* 0x000001011600780c */ /* 0x000fe20003f66070 */
[----:B------:R-:W-:Y:S01]  /*9b70*/  DADD R34, R14, R18 ;  /* 0x000000000e227229 */ /* 0x000fe20000000012 */
[----:B------:R-:W-:Y:S02]  /*9b80*/  SEL R38, RZ, 0x1, !P0 ;  /* 0x00000001ff267807 */ /* 0x000fe40004000000 */
[----:B------:R-:W-:-:S02]  /*9b90*/  ISETP.GE.AND.EX P3, PT, R23, RZ, PT, P3 ;  /* 0x000000ff1700720c */ /* 0x000fc40003f66330 */
[----:B------:R-:W-:Y:S02]  /*9ba0*/  IADD3 R38, P4, PT, R39, R38, RZ ;  /* 0x0000002627267210 */ /* 0x000fe40007f9e0ff */
[----:B------:R-:W-:Y:S02]  /*9bb0*/  FSEL R12, R12, R30, P0 ;  /* 0x0000001e0c0c7208 */ /* 0x000fe40000000000 */
[----:B------:R-:W-:Y:S02]  /*9bc0*/  FSEL R13, R13, R31, P0 ;  /* 0x0000001f0d0d7208 */ /* 0x000fe40000000000 */
[----:B------:R-:W-:Y:S01]  /*9bd0*/  FSEL R15, R15, R35, P0 ;  /* 0x000000230f0f7208 */ /* 0x000fe20000000000 */
[----:B------:R-:W-:Y:S01]  /*9be0*/  IMAD.X R35, RZ, RZ, R56, P4 ;  /* 0x000000ffff237224 */ /* 0x000fe200020e0638 */
[----:B------:R-:W-:Y:S02]  /*9bf0*/  FSEL R14, R14, R34, P0 ;  /* 0x000000220e0e7208 */ /* 0x000fe40000000000 */
[----:B------:R-:W-:-:S02]  /*9c00*/  FSEL R30, R46, R42, !P2 ;  /* 0x0000002a2e1e7208 */ /* 0x000fc40005000000 */
[----:B------:R-:W-:Y:S01]  /*9c10*/  FSEL R31, R47, R43, !P2 ;  /* 0x0000002b2f1f7208 */ /* 0x000fe20005000000 */
[----:B------:R-:W-:Y:S06]  /*9c20*/  @!P3 BRA `(.L_x_87) ;  /* 0x000000080014b947 */ /* 0x000fec0003800000 */
[----:B------:R-:W2:Y:S08]  /*9c30*/  S2UR UR6, SR_CgaCtaId ;  /* 0x00000000000679c3 */ /* 0x000eb00000008800 */
[----:B------:R-:W-:Y:S01]  /*9c40*/  BAR.SYNC.DEFER_BLOCKING 0x0 ;  /* 0x0000000000007b1d */ /* 0x000fe20000010000 */
[----:B------:R-:W-:-:S04]  /*9c50*/  ISETP.NE.U32.AND P2, PT, R60, RZ, PT ;  /* 0x000000ff3c00720c */ /* 0x000fc80003f45070 */
[----:B------:R-:W-:Y:S01]  /*9c60*/  ISETP.NE.AND.EX P2, PT, R0, RZ, PT, P2 ;  /* 0x000000ff0000720c */ /* 0x000fe20003f45320 */
[----:B------:R-:W-:Y:S01]  /*9c70*/  UMOV UR4, 0x400 ;  /* 0x0000040000047882 */ /* 0x000fe20000000000 */
[----:B------:R-:W3:Y:S01]  /*9c80*/  LDCU.64 UR10, c[0x0][0x390] ;  /* 0x00007200ff0a77ac */ /* 0x000ee20008000a00 */
[----:B------:R-:W-:Y:S01]  /*9c90*/  BSSY.RECONVERGENT B1, `(.L_x_88) ;  /* 0x000007d000017945 */ /* 0x000fe20003800200 */
[----:B--2---:R-:W-:-:S09]  /*9ca0*/  ULEA UR6, UR6, UR4, 0x18 ;  /* 0x0000000406067291 */ /* 0x004fd2000f8ec0ff */
[----:B------:R-:W-:Y:S02]  /*9cb0*/  @P2 LEA R59, R59, UR6, 0x5 ;  /* 0x000000063b3b2c11 */ /* 0x000fe4000f8e28ff */
[----:B------:R-:W-:Y:S02]  /*9cc0*/  @P0 LEA R39, R39, UR6, 0x5 ;  /* 0x0000000627270c11 */ /* 0x000fe4000f8e28ff */
[----:B------:R-:W-:Y:S01]  /*9cd0*/  @P1 LEA R35, R38, UR6, 0x5 ;  /* 0x0000000626231c11 */ /* 0x000fe2000f8e28ff */
[----:B------:R2:W-:Y:S04]  /*9ce0*/  @P2 STS.128 [R59+0x10], R52 ;  /* 0x000010343b002388 */ /* 0x0005e80000000c00 */
[----:B----4-:R2:W-:Y:S04]  /*9cf0*/  @P2 STS.64 [R59+0x8], R6 ;  /* 0x000008063b002388 */ /* 0x0105e80000000a00 */
[----:B------:R2:W-:Y:S04]  /*9d00*/  @P2 STS [R59], R67 ;  /* 0x000000433b002388 */ /* 0x0005e80000000800 */
[----:B------:R2:W-:Y:S04]  /*9d10*/  @P0 STS.128 [R39+0x10], R16 ;  /* 0x0000101027000388 */ /* 0x0005e80000000c00 */
[----:B------:R2:W-:Y:S04]  /*9d20*/  @P0 STS.64 [R39+0x8], R8 ;  /* 0x0000080827000388 */ /* 0x0005e80000000a00 */
[----:B------:R2:W-:Y:S01]  /*9d30*/  @P0 STS [R39], R66 ;  /* 0x0000004227000388 */ /* 0x0005e20000000800 */
[----:B------:R-:W-:-:S03]  /*9d40*/  ISETP.GT.U32.AND P0, PT, R22, R77, PT ;  /* 0x0000004d1600720c */ /* 0x000fc60003f04070 */
[----:B------:R2:W-:Y:S01]  /*9d50*/  @P1 STS.128 [R35+0x10], R12 ;  /* 0x0000100c23001388 */ /* 0x0005e20000000c00 */
[----:B------:R-:W-:-:S03]  /*9d60*/  ISETP.GT.U32.AND.EX P0, PT, R23, RZ, PT, P0 ;  /* 0x000000ff1700720c */ /* 0x000fc60003f04100 */
[----:B------:R2:W-:Y:S04]  /*9d70*/  @P1 STS.64 [R35+0x8], R10 ;  /* 0x0000080a23001388 */ /* 0x0005e80000000a00 */
[----:B------:R2:W-:Y:S01]  /*9d80*/  @P1 STS [R35], R61 ;  /* 0x0000003d23001388 */ /* 0x0005e20000000800 */
[----:B------:R-:W-:Y:S06]  /*9d90*/  BAR.SYNC.DEFER_BLOCKING 0x0 ;  /* 0x0000000000007b1d */ /* 0x000fec0000010000 */
[----:B---3--:R-:W-:Y:S05]  /*9da0*/  @!P0 BRA `(.L_x_89) ;  /* 0x0000000400ac8947 */ /* 0x008fea0003800000 */
[----:B--2---:R-:W-:Y:S01]  /*9db0*/  IADD3 R9, P0, P1, R44, R24, R36 ;  /* 0x000000182c097210 */ /* 0x004fe2000791e024 */
[----:B------:R-:W-:Y:S01]  /*9dc0*/  IMAD.MOV.U32 R35, RZ, RZ, R77 ;  /* 0x000000ffff237224 */ /* 0x000fe200078e004d */
[----:B------:R-:W-:Y:S01]  /*9dd0*/  BSSY.RECONVERGENT B2, `(.L_x_90) ;  /* 0x0000036000027945 */ /* 0x000fe20003800200 */
[----:B------:R-:W-:Y:S01]  /*9de0*/  IMAD.MOV.U32 R0, RZ, RZ, RZ ;  /* 0x000000ffff007224 */ /* 0x000fe200078e00ff */
[----:B------:R-:W-:Y:S02]  /*9df0*/  IADD3 R9, P2, P3, R4, R9, R32 ;  /* 0x0000000904097210 */ /* 0x000fe40007b5e020 */
[----:B------:R-:W-:Y:S02]  /*9e00*/  IADD3.X R25, PT, PT, R45, R25, R37, P0, P1 ;  /* 0x000000192d197210 */ /* 0x000fe400007e2425 */
[----:B------:R-:W-:Y:S02]  /*9e10*/  LOP3.LUT R7, RZ, R35, RZ, 0x33, !PT ;  /* 0x00000023ff077212 */ /* 0x000fe400078e33ff */
[----:B------:R-:W-:-:S02]  /*9e20*/  IADD3 R4, P0, P1, R48, R9, R28 ;  /* 0x0000000930047210 */ /* 0x000fc4000791e01c */
[----:B------:R-:W-:Y:S02]  /*9e30*/  IADD3.X R33, PT, PT, R5, R25, R33, P2, P3 ;  /* 0x0000001905217210 */ /* 0x000fe400017e6421 */
[----:B------:R-:W-:Y:S02]  /*9e40*/  IADD3 R7, P2, P3, R7, R4, R20 ;  /* 0x0000000407077210 */ /* 0x000fe40007b5e014 */
        /* <DEDUP_REMOVED lines=8> */
[----:B------:R-:W-:Y:S06]  /*9ed0*/  @!P1 BRA `(.L_x_91) ;  /* 0x0000000000949947 */ /* 0x000fec0003800000 */
[----:B------:R-:W2:Y:S01]  /*9ee0*/  LDC.64 R4, c[0x0][0x398] ;  /* 0x0000e600ff047b82 */ /* 0x000ea20000000a00 */
[----:B------:R-:W3:Y:S01]  /*9ef0*/  LDCU.64 UR8, c[0x0][0x390] ;  /* 0x00007200ff0877ac */ /* 0x000ee20008000a00 */
[----:B------:R-:W-:Y:S01]  /*9f00*/  SHF.R.U64 R18, R7, 0x8, R20 ;  /* 0x0000000807127819 */ /* 0x000fe20000001214 */
[----:B------:R-:W-:Y:S01]  /*9f10*/  IMAD.MOV.U32 R19, RZ, RZ, RZ ;  /* 0x000000ffff137224 */ /* 0x000fe200078e00ff */
[----:B------:R-:W-:Y:S01]  /*9f20*/  LEA R12, R77, UR6, 0x5 ;  /* 0x000000064d0c7c11 */ /* 0x000fe2000f8e28ff */
[----:B------:R-:W-:Y:S02]  /*9f30*/  IMAD R17, R0, 0x18, RZ ;  /* 0x0000001800117824 */ /* 0x000fe400078e02ff */
[----:B------:R-:W-:Y:S02]  /*9f40*/  VIADD R18, R18, 0x1 ;  /* 0x0000000112127836 */ /* 0x000fe40000000000 */
[----:B------:R-:W-:-:S03]  /*9f50*/  VIADD R12, R12, 0x8 ;  /* 0x000000080c0c7836 */ /* 0x000fc60000000000 */
[----:B------:R-:W-:Y:S02]  /*9f60*/  LOP3.LUT R18, R18, 0x3, RZ, 0xc0, !PT ;  /* 0x0000000312127812 */ /* 0x000fe400078ec0ff */
[----:B---3--:R-:W-:-:S04]  /*9f70*/  LEA R14, P1, R35, UR8, 0x2 ;  /* 0x00000008230e7c11 */ /* 0x008fc8000f8210ff */
[C---:B------:R-:W-:Y:S01]  /*9f80*/  LEA.HI.X R15, R35.reuse, UR9, R0, 0x2, P1 ;  /* 0x00000009230f7c11 */ /* 0x040fe200088f1400 */
[----:B--2---:R-:W-:Y:S01]  /*9f90*/  IMAD.WIDE.U32 R4, R35, 0x18, R4 ;  /* 0x0000001823047825 */ /* 0x004fe200078e0004 */
[----:B------:R-:W-:Y:S02]  /*9fa0*/  LEA R35, P2, R18, R35, 0x8 ;  /* 0x0000002312237211 */ /* 0x000fe400078440ff */
[----:B------:R-:W-:Y:S02]  /*9fb0*/  IADD3 R16, P1, PT, R4, 0x10, RZ ;  /* 0x0000001004107810 */ /* 0x000fe40007f3e0ff */
[----:B------:R-:W-:-:S03]  /*9fc0*/  LEA.HI.X R0, R18, R0, R19, 0x8, P2 ;  /* 0x0000000012007211 */ /* 0x000fc600010f4413 */
[----:B------:R-:W-:-:S08]  /*9fd0*/  IMAD.X R17, R5, 0x1, R17, P1 ;  /* 0x0000000105117824 */ /* 0x000fd000008e0611 */
.L_x_92:
[----:B--2---:R-:W2:Y:S01]  /*9fe0*/  LDS R13, [R12+-0x8] ;  /* 0xfffff8000c0d7984 */ /* 0x004ea20000000800 */
[----:B------:R-:W-:Y:S01]  /*9ff0*/  IMAD.MOV.U32 R10, RZ, RZ, R14 ;  /* 0x000000ffff0a7224 */ /* 0x000fe200078e000e */
[----:B------:R-:W-:Y:S01]  /*a000*/  IADD3 R18, P1, PT, R18, -0x1, RZ ;  /* 0xffffffff12127810 */ /* 0x000fe20007f3e0ff */
[--C-:B------:R-:W-:Y:S01]  /*a010*/  IMAD.MOV.U32 R11, RZ, RZ, R15.reuse ;  /* 0x000000ffff0b7224 */ /* 0x100fe200078e000f */
[----:B------:R-:W3:Y:S01]  /*a020*/  LDS.128 R4, [R12+0x8] ;  /* 0x000008000c047984 */ /* 0x000ee20000000c00 */
[----:B------:R-:W-:Y:S02]  /*a030*/  IADD3 R14, P3, PT, R14, 0x400, RZ ;  /* 0x000004000e0e7810 */ /* 0x000fe40007f7e0ff */
[----:B------:R-:W-:Y:S01]  /*a040*/  IADD3.X R19, PT, PT, R19, -0x1, RZ, P1, !PT ;  /* 0xffffffff13137810 */ /* 0x000fe20000ffe4ff */
[----:B------:R4:W5:Y:S01]  /*a050*/  LDS.64 R8, [R12] ;  /* 0x000000000c087984 */ /* 0x0009620000000a00 */
[----:B------:R-:W-:Y:S01]  /*a060*/  ISETP.NE.U32.AND P1, PT, R18, RZ, PT ;  /* 0x000000ff1200720c */ /* 0x000fe20003f25070 */
[----:B------:R-:W-:-:S03]  /*a070*/  IMAD.X R15, RZ, RZ, R15, P3 ;  /* 0x000000ffff0f7224 */ /* 0x000fc600018e060f */
[----:B------:R-:W-:Y:S01]  /*a080*/  ISETP.NE.AND.EX P1, PT, R19, RZ, PT, P1 ;  /* 0x000000ff1300720c */ /* 0x000fe20003f25310 */
[----:B----4-:R-:W-:Y:S01]  /*a090*/  VIADD R12, R12, 0x2000 ;  /* 0x000020000c0c7836 */ /* 0x010fe20000000000 */
[----:B--2---:R2:W-:Y:S02]  /*a0a0*/  STG.E desc[UR12][R10.64], R13 ;  /* 0x0000000d0a007986 */ /* 0x0045e4000c10190c */
[----:B--2---:R-:W-:Y:S02]  /*a0b0*/  IMAD.MOV.U32 R10, RZ, RZ, R16 ;  /* 0x000000ffff0a7224 */ /* 0x004fe400078e0010 */
[----:B------:R-:W-:-:S03]  /*a0c0*/  IMAD.MOV.U32 R11, RZ, RZ, R17 ;  /* 0x000000ffff0b7224 */ /* 0x000fc600078e0011 */
[----:B------:R-:W-:Y:S02]  /*a0d0*/  IADD3 R16, P2, PT, R10, 0x1800, RZ ;  /* 0x000018000a107810 */ /* 0x000fe40007f5e0ff */
[----:B---3--:R2:W-:Y:S03]  /*a0e0*/  STG.E.64 desc[UR12][R10.64+-0x8], R4 ;  /* 0xfffff8040a007986 */ /* 0x0085e6000c101b0c */
[----:B------:R-:W-:Y:S01]  /*a0f0*/  IMAD.X R17, RZ, RZ, R11, P2 ;  /* 0x000000ffff117224 */ /* 0x000fe200010e060b */
[----:B------:R2:W-:Y:S04]  /*a100*/  STG.E.64 desc[UR12][R10.64], R6 ;  /* 0x000000060a007986 */ /* 0x0005e8000c101b0c */
[----:B-----5:R2:W-:Y:S01]  /*a110*/  STG.E.64 desc[UR12][R10.64+-0x10], R8 ;  /* 0xfffff0080a007986 */ /* 0x0205e2000c101b0c */
[----:B------:R-:W-:Y:S05]  /*a120*/  @P1 BRA `(.L_x_92) ;  /* 0xfffffffc00ac1947 */ /* 0x000fea000383ffff */
.L_x_91:
[----:B------:R-:W-:Y:S05]  /*a130*/  BSYNC.RECONVERGENT B2 ;  /* 0x0000000000027941 */ /* 0x000fea0003800200 */
.L_x_90:
[----:B------:R-:W-:Y:S05]  /*a140*/  @!P0 BRA `(.L_x_89) ;  /* 0x0000000000c48947 */ /* 0x000fea0003800000 */
.L_x_93:
[C---:B----4-:R-:W-:Y:S01]  /*a150*/  LEA R24, R35.reuse, UR6, 0x5 ;  /* 0x0000000623187c11 */ /* 0x050fe2000f8e28ff */
[----:B------:R-:W3:Y:S01]  /*a160*/  LDC.64 R36, c[0x0][0x398] ;  /* 0x0000e600ff247b82 */ /* 0x000ee20000000a00 */
[C---:B------:R-:W-:Y:S01]  /*a170*/  IMAD.SHL.U32 R32, R35.reuse, 0x4, RZ ;  /* 0x0000000423207824 */ /* 0x040fe200078e00ff */
[----:B------:R-:W-:Y:S01]  /*a180*/  UMOV UR4, URZ ;  /* 0x000000ff00047c82 */ /* 0x000fe20008000000 */
[----:B------:R-:W-:Y:S01]  /*a190*/  IMAD R25, R0, 0x18, RZ ;  /* 0x0000001800197824 */ /* 0x000fe200078e02ff */
[----:B------:R-:W4:Y:S01]  /*a1a0*/  LDS R45, [R24] ;  /* 0x00000000182d7984 */ /* 0x000f220000000800 */
[----:B------:R-:W-:Y:S02]  /*a1b0*/  SHF.L.U64.HI R0, R35, 0x2, R0 ;  /* 0x0000000223007819 */ /* 0x000fe40000010200 */
[C---:B------:R-:W-:Y:S01]  /*a1c0*/  IADD3 R42, P0, PT, R32.reuse, UR10, RZ ;  /* 0x0000000a202a7c10 */ /* 0x040fe2000ff1e0ff */
[----:B------:R-:W5:Y:S01]  /*a1d0*/  LDS.64 R20, [R24+0x8] ;  /* 0x0000080018147984 */ /* 0x000f620000000a00 */
[----:B------:R-:W-:-:S02]  /*a1e0*/  LOP3.LUT R32, R32, 0xfffffffc, RZ, 0xc0, !PT ;  /* 0xfffffffc20207812 */ /* 0x000fc400078ec0ff */
[C---:B------:R-:W-:Y:S01]  /*a1f0*/  IADD3.X R43, PT, PT, R0.reuse, UR11, RZ, P0, !PT ;  /* 0x0000000b002b7c10 */ /* 0x040fe200087fe4ff */
[----:B------:R-:W0:Y:S01]  /*a200*/  LDS.128 R12, [R24+0x10] ;  /* 0x00001000180c7984 */ /* 0x000e220000000c00 */
[----:B------:R-:W-:Y:S02]  /*a210*/  LOP3.LUT R0, R0, 0x3, RZ, 0xc0, !PT ;  /* 0x0000000300007812 */ /* 0x000fe400078ec0ff */
[----:B------:R-:W-:Y:S01]  /*a220*/  IADD3 R32, P0, PT, R32, UR10, RZ ;  /* 0x0000000a20207c10 */ /* 0x000fe2000ff1e0ff */
[----:B------:R-:W1:Y:S03]  /*a230*/  LDS R47, [R24+0x2000] ;  /* 0x00200000182f7984 */ /* 0x000e660000000800 */
[----:B------:R-:W-:Y:S01]  /*a240*/  IADD3.X R33, PT, PT, R0, UR11, RZ, P0, !PT ;  /* 0x0000000b00217c10 */ /* 0x000fe200087fe4ff */
[----:B--2---:R-:W2:Y:S01]  /*a250*/  LDS.128 R8, [R24+0x2010] ;  /* 0x0020100018087984 */ /* 0x004ea20000000c00 */
[----:B------:R-:W-:-:S03]  /*a260*/  IMAD.MOV.U32 R0, RZ, RZ, RZ ;  /* 0x000000ffff007224 */ /* 0x000fc600078e00ff */
[----:B------:R-:W2:Y:S01]  /*a270*/  LDS.64 R28, [R24+0x2008] ;  /* 0x00200800181c7984 */ /* 0x000ea20000000a00 */
[----:B---3--:R-:W-:-:S03]  /*a280*/  IMAD.WIDE.U32 R36, R35, 0x18, R36 ;  /* 0x0000001823247825 */ /* 0x008fc600078e0024 */
[----:B------:R-:W3:Y:S01]  /*a290*/  LDS R49, [R24+0x4000] ;  /* 0x0040000018317984 */ /* 0x000ee20000000800 */
[C---:B------:R-:W-:Y:S02]  /*a2a0*/  IMAD.IADD R25, R37.reuse, 0x1, R25 ;  /* 0x0000000125197824 */ /* 0x040fe400078e0219 */
[----:B------:R-:W-:Y:S01]  /*a2b0*/  VIADD R37, R37, UR4 ;  /* 0x0000000425257c36 */ /* 0x000fe20008000000 */
[----:B------:R-:W3:Y:S01]  /*a2c0*/  LDS.128 R4, [R24+0x4010] ;  /* 0x0040100018047984 */ /* 0x000ee20000000c00 */
[----:B------:R-:W-:-:S03]  /*a2d0*/  VIADD R35, R35, 0x400 ;  /* 0x0000040023237836 */ /* 0x000fc60000000000 */
[----:B------:R-:W3:Y:S02]  /*a2e0*/  LDS.64 R38, [R24+0x4008] ;  /* 0x0040080018267984 */ /* 0x000ee40000000a00 */
[----:B------:R-:W-:Y:S02]  /*a2f0*/  ISETP.GT.U32.AND P0, PT, R22, R35, PT ;  /* 0x000000231600720c */ /* 0x000fe40003f04070 */
[----:B------:R-:W3:Y:S02]  /*a300*/  LDS R51, [R24+0x6000] ;  /* 0x0060000018337984 */ /* 0x000ee40000000800 */
[----:B------:R-:W-:Y:S02]  /*a310*/  ISETP.GT.U32.AND.EX P0, PT, R23, RZ, PT, P0 ;  /* 0x000000ff1700720c */ /* 0x000fe40003f04100 */
[----:B------:R-:W3:Y:S04]  /*a320*/  LDS.64 R40, [R24+0x6008] ;  /* 0x0060080018287984 */ /* 0x000ee80000000a00 */
[----:B------:R5:W3:Y:S04]  /*a330*/  LDS.128 R16, [R24+0x6010] ;  /* 0x0060100018107984 */ /* 0x000ae80000000c00 */
[----:B----4-:R4:W-:Y:S01]  /*a340*/  STG.E desc[UR12][R42.64], R45 ;  /* 0x0000002d2a007986 */ /* 0x0109e2000c10190c */
[----:B-----5:R-:W-:-:S05]  /*a350*/  IMAD.MOV.U32 R24, RZ, RZ, R36 ;  /* 0x000000ffff187224 */ /* 0x020fca00078e0024 */
[----:B------:R4:W-:Y:S04]  /*a360*/  STG.E.64 desc[UR12][R24.64], R20 ;  /* 0x0000001418007986 */ /* 0x0009e8000c101b0c */
[----:B0-----:R4:W-:Y:S04]  /*a370*/  STG.E.64 desc[UR12][R24.64+0x8], R12 ;  /* 0x0000080c18007986 */ /* 0x0019e8000c101b0c */
[----:B------:R4:W-:Y:S04]  /*a380*/  STG.E.64 desc[UR12][R24.64+0x10], R14 ;  /* 0x0000100e18007986 */ /* 0x0009e8000c101b0c */
[----:B-1----:R4:W-:Y:S04]  /*a390*/  STG.E desc[UR12][R32.64+0x400], R47 ;  /* 0x0004002f20007986 */ /* 0x0029e8000c10190c */
[----:B--2---:R4:W-:Y:S04]  /*a3a0*/  STG.E.64 desc[UR12][R36.64+0x1808], R8 ;  /* 0x0018080824007986 */ /* 0x0049e8000c101b0c */
[----:B------:R4:W-:Y:S04]  /*a3b0*/  STG.E.64 desc[UR12][R36.64+0x1810], R10 ;  /* 0x0018100a24007986 */ /* 0x0009e8000c101b0c */
[----:B------:R4:W-:Y:S04]  /*a3c0*/  STG.E.64 desc[UR12][R36.64+0x1800], R28 ;  /* 0x0018001c24007986 */ /* 0x0009e8000c101b0c */
[----:B---3--:R4:W-:Y:S04]  /*a3d0*/  STG.E desc[UR12][R32.64+0x800], R49 ;  /* 0x0008003120007986 */ /* 0x0089e8000c10190c */
        /* <DEDUP_REMOVED lines=8> */
.L_x_89:
[----:B------:R-:W-:Y:S05]  /*a460*/  BSYNC.RECONVERGENT B1 ;  /* 0x0000000000017941 */ /* 0x000fea0003800200 */
.L_x_88:
[----:B------:R-:W-:Y:S05]  /*a470*/  BRA `(.L_x_94) ;  /* 0x0000000000a87947 */ /* 0x000fea0003800000 */
.L_x_87:
[----:B------:R-:W-:Y:S01]  /*a480*/  ISETP.NE.U32.AND P2, PT, R60, RZ, PT ;  /* 0x000000ff3c00720c */ /* 0x000fe20003f45070 */
[----:B------:R-:W-:Y:S03]  /*a490*/  BSSY.RECONVERGENT B1, `(.L_x_95) ;  /* 0x000000e000017945 */ /* 0x000fe60003800200 */
[----:B------:R-:W-:-:S13]  /*a4a0*/  ISETP.NE.AND.EX P2, PT, R0, RZ, PT, P2 ;  /* 0x000000ff0000720c */ /* 0x000fda0003f45320 */
[----:B------:R-:W-:Y:S05]  /*a4b0*/  @!P2 BRA `(.L_x_96) ;  /* 0x00000000002ca947 */ /* 0x000fea0003800000 */
[----:B------:R-:W2:Y:S01]  /*a4c0*/  LDC.64 R4, c[0x0][0x398] ;  /* 0x0000e600ff047b82 */ /* 0x000ea20000000a00 */
[----:B------:R-:W3:Y:S01]  /*a4d0*/  LDCU.64 UR6, c[0x0][0x390] ;  /* 0x00007200ff0677ac */ /* 0x000ee20008000a00 */
[----:B------:R-:W-:Y:S01]  /*a4e0*/  IMAD R21, R58, 0x18, RZ ;  /* 0x000000183a157824 */ /* 0x000fe200078e02ff */
[C---:B---3--:R-:W-:Y:S01]  /*a4f0*/  LEA R20, P2, R59.reuse, UR6, 0x2 ;  /* 0x000000063b147c11 */ /* 0x048fe2000f8410ff */
[----:B--2---:R-:W-:-:S04]  /*a500*/  IMAD.WIDE.U32 R4, R59, 0x18, R4 ;  /* 0x000000183b047825 */ /* 0x004fc800078e0004 */
[----:B------:R-:W-:Y:S01]  /*a510*/  IMAD.IADD R5, R5, 0x1, R21 ;  /* 0x0000000105057824 */ /* 0x000fe200078e0215 */
[----:B------:R-:W-:-:S05]  /*a520*/  LEA.HI.X R21, R59, UR7, R58, 0x2, P2 ;  /* 0x000000073b157c11 */ /* 0x000fca00090f143a */
[----:B------:R2:W-:Y:S04]  /*a530*/  STG.E desc[UR12][R20.64], R67 ;  /* 0x0000004314007986 */ /* 0x0005e8000c10190c */
[----:B----4-:R2:W-:Y:S04]  /*a540*/  STG.E.64 desc[UR12][R4.64], R6 ;  /* 0x0000000604007986 */ /* 0x0105e8000c101b0c */
[----:B------:R2:W-:Y:S04]  /*a550*/  STG.E.64 desc[UR12][R4.64+0x8], R52 ;  /* 0x0000083404007986 */ /* 0x0005e8000c101b0c */
[----:B------:R2:W-:Y:S02]  /*a560*/  STG.E.64 desc[UR12][R4.64+0x10], R54 ;  /* 0x0000103604007986 */ /* 0x0005e4000c101b0c */
.L_x_96:
[----:B------:R-:W-:Y:S05]  /*a570*/  BSYNC.RECONVERGENT B1 ;  /* 0x0000000000017941 */ /* 0x000fea0003800200 */
.L_x_95:
[----:B------:R-:W-:Y:S04]  /*a580*/  BSSY.RECONVERGENT B1, `(.L_x_97) ;  /* 0x000000d000017945 */ /* 0x000fe80003800200 */
[----:B------:R-:W-:Y:S05]  /*a590*/  @!P0 BRA `(.L_x_98) ;  /* 0x00000000002c8947 */ /* 0x000fea0003800000 */
[----:B--2---:R-:W2:Y:S01]  /*a5a0*/  LDC.64 R4, c[0x0][0x398] ;  /* 0x0000e600ff047b82 */ /* 0x004ea20000000a00 */
[----:B------:R-:W3:Y:S01]  /*a5b0*/  LDCU.64 UR6, c[0x0][0x390] ;  /* 0x00007200ff0677ac */ /* 0x000ee20008000a00 */
[----:B----4-:R-:W-:Y:S01]  /*a5c0*/  IMAD R7, R56, 0x18, RZ ;  /* 0x0000001838077824 */ /* 0x010fe200078e02ff */
[C---:B---3--:R-:W-:Y:S01]  /*a5d0*/  LEA R6, P0, R39.reuse, UR6, 0x2 ;  /* 0x0000000627067c11 */ /* 0x048fe2000f8010ff */
[----:B--2---:R-:W-:-:S04]  /*a5e0*/  IMAD.WIDE.U32 R4, R39, 0x18, R4 ;  /* 0x0000001827047825 */ /* 0x004fc800078e0004 */
[----:B------:R-:W-:Y:S01]  /*a5f0*/  IMAD.IADD R5, R5, 0x1, R7 ;  /* 0x0000000105057824 */ /* 0x000fe200078e0207 */
[----:B------:R-:W-:-:S05]  /*a600*/  LEA.HI.X R7, R39, UR7, R56, 0x2, P0 ;  /* 0x0000000727077c11 */ /* 0x000fca00080f1438 */
[----:B------:R3:W-:Y:S04]  /*a610*/  STG.E desc[UR12][R6.64], R66 ;  /* 0x0000004206007986 */ /* 0x0007e8000c10190c */
[----:B------:R3:W-:Y:S04]  /*a620*/  STG.E.64 desc[UR12][R4.64], R8 ;  /* 0x0000000804007986 */ /* 0x0007e8000c101b0c */
[----:B------:R3:W-:Y:S04]  /*a630*/  STG.E.64 desc[UR12][R4.64+0x8], R16 ;  /* 0x0000081004007986 */ /* 0x0007e8000c101b0c */
[----:B------:R3:W-:Y:S02]  /*a640*/  STG.E.64 desc[UR12][R4.64+0x10], R18 ;  /* 0x0000101204007986 */ /* 0x0007e4000c101b0c */
.L_x_98:
[----:B------:R-:W-:Y:S05]  /*a650*/  BSYNC.RECONVERGENT B1 ;  /* 0x0000000000017941 */ /* 0x000fea0003800200 */
.L_x_97:
[----:B------:R-:W-:Y:S05]  /*a660*/  @!P1 BRA `(.L_x_94) ;  /* 0x00000000002c9947 */ /* 0x000fea0003800000 */
[----:B--23--:R-:W2:Y:S01]  /*a670*/  LDC.64 R4, c[0x0][0x398] ;  /* 0x0000e600ff047b82 */ /* 0x00cea20000000a00 */
        /* <DEDUP_REMOVED lines=10> */
.L_x_94:
[----:B------:R-:W-:Y:S05]  /*a720*/  BSYNC.RECONVERGENT B0 ;  /* 0x0000000000007941 */ /* 0x000fea0003800200 */
.L_x_86:
[----:B------:R-:W5:Y:S02]  /*a730*/  S2R R0, SR_TID.X ;  /* 0x0000000000007919 */ /* 0x000f640000002100 */
[----:B-----5:R-:W-:-:S13]  /*a740*/  ISETP.NE.AND P0, PT, R0, 0xff, PT ;  /* 0x000000ff0000780c */ /* 0x020fda0003f05270 */
[----:B------:R-:W-:Y:S05]  /*a750*/  @P0 EXIT ;  /* 0x000000000000094d */ /* 0x000fea0003800000 */
[----:B--234-:R-:W2:Y:S01]  /*a760*/  LDC.64 R6, c[0x0][0x3a0] ;  /* 0x0000e800ff067b82 */ /* 0x01cea20000000a00 */
[----:B------:R-:W-:-:S04]  /*a770*/  UISETP.NE.U32.AND UP0, UPT, UR14, 0x300, UPT ;  /* 0x000003000e00788c */ /* 0x000fc8000bf05070 */
[----:B------:R-:W-:-:S09]  /*a780*/  UISETP.NE.AND.EX UP0, UPT, UR5, URZ, UPT, UP0 ;  /* 0x000000ff0500728c */ /* 0x000fd2000bf05300 */
[----:B------:R-:W-:Y:S05]  /*a790*/  BRA.U UP0, `(.L_x_99) ;  /* 0x0000000100347547 */ /* 0x000fea000b800000 */
[----:B------:R-:W3:Y:S01]  /*a7a0*/  LDC.64 R4, c[0x0][0x398] ;  /* 0x0000e600ff047b82 */ /* 0x000ee20000000a00 */
[----:B------:R-:W-:-:S07]  /*a7b0*/  IMAD R9, R23, 0x18, RZ ;  /* 0x0000001817097824 */ /* 0x000fce00078e02ff */
[----:B------:R-:W4:Y:S01]  /*a7c0*/  LDC.64 R10, c[0x0][0x390] ;  /* 0x0000e400ff0a7b82 */ /* 0x000f220000000a00 */
[----:B---3--:R-:W-:-:S04]  /*a7d0*/  IMAD.WIDE.U32 R4, R22, 0x18, R4 ;  /* 0x0000001816047825 */ /* 0x008fc800078e0004 */
[----:B------:R-:W-:Y:S01]  /*a7e0*/  IMAD.IADD R5, R5, 0x1, R9 ;  /* 0x0000000105057824 */ /* 0x000fe200078e0209 */
[----:B----4-:R-:W-:-:S04]  /*a7f0*/  LEA R8, P0, R22, R10, 0x2 ;  /* 0x0000000a16087211 */ /* 0x010fc800078010ff */
[C---:B------:R-:W-:Y:S02]  /*a800*/  LEA.HI.X R9, R22.reuse, R11, R23, 0x2, P0 ;  /* 0x0000000b16097211 */ /* 0x040fe400000f1417 */
[----:B------:R-:W-:-:S03]  /*a810*/  IADD3 R22, P0, PT, R22, 0x1, RZ ;  /* 0x0000000116167810 */ /* 0x000fc60007f1e0ff */
[----:B------:R3:W-:Y:S02]  /*a820*/  STG.E desc[UR12][R8.64], R68 ;  /* 0x0000004408007986 */ /* 0x0007e4000c10190c */
[----:B------:R-:W-:Y:S02]  /*a830*/  IMAD.X R23, RZ, RZ, R23, P0 ;  /* 0x000000ffff177224 */ /* 0x000fe400000e0617 */
[----:B------:R3:W-:Y:S04]  /*a840*/  STG.E.64 desc[UR12][R4.64], R2 ;  /* 0x0000000204007986 */ /* 0x0007e8000c101b0c */
[----:B------:R3:W-:Y:S04]  /*a850*/  STG.E.64 desc[UR12][R4.64+0x8], R26 ;  /* 0x0000081a04007986 */ /* 0x0007e8000c101b0c */
[----:B------:R3:W-:Y:S02]  /*a860*/  STG.E.64 desc[UR12][R4.64+0x10], R30 ;  /* 0x0000101e04007986 */ /* 0x0007e4000c101b0c */
.L_x_99:
[----:B--2---:R-:W-:Y:S01]  /*a870*/  STG.E.64 desc[UR12][R6.64], R22 ;  /* 0x0000001606007986 */ /* 0x004fe2000c101b0c */
[----:B------:R-:W-:Y:S05]  /*a880*/  EXIT ;  /* 0x000000000000794d */ /* 0x000fea0003800000 */
.L_x_81:
[----:B------:R-:W0:Y:S01]  /*a890*/  LDCU.64 UR8, c[0x0][0x380] ;  /* 0x00007000ff0877ac */ /* 0x000e220008000a00 */
[----:B------:R-:W1:Y:S01]  /*a8a0*/  LDCU.64 UR10, c[0x0][0x388] ;  /* 0x00007100ff0a77ac */ /* 0x000e620008000a00 */
[----:B------:R-:W-:Y:S02]  /*a8b0*/  UIMAD UR4, UR7, 0x18, URZ ;  /* 0x00000018070478a4 */ /* 0x000fe4000f8e02ff */
[----:B0-----:R-:W-:Y:S02]  /*a8c0*/  UIMAD.WIDE.U32 UR8, UR15, 0xc00, UR8 ;  /* 0x00000c000f0878a5 */ /* 0x001fe4000f8e0008 */
[----:B-1----:R-:W-:-:S04]  /*a8d0*/  UIMAD.WIDE.U32 UR10, UR6, 0x18, UR10 ;  /* 0x00000018060a78a5 */ /* 0x002fc8000f8e000a */
[----:B------:R-:W-:Y:S02]  /*a8e0*/  IMAD.U32 R8, RZ, RZ, UR8 ;  /* 0x00000008ff087e24 */ /* 0x000fe4000f8e00ff */
[----:B------:R-:W-:-:S05]  /*a8f0*/  IMAD.U32 R9, RZ, RZ, UR9 ;  /* 0x00000009ff097e24 */ /* 0x000fca000f8e00ff */
        /* <DEDUP_REMOVED lines=14> */
[C---:B------:R-:W-:Y:S01]  /*a9e0*/  ISETP.GE.U32.AND P0, PT, R0.reuse, UR14, PT ;  /* 0x0000000e00007c0c */ /* 0x040fe2000bf06070 */
[C---:B------:R-:W-:Y:S02]  /*a9f0*/  VIADD R3, R0.reuse, 0x40 ;  /* 0x0000004000037836 */ /* 0x040fe40000000000 */
[----:B------:R-:W-:Y:S01]  /*aa00*/  IMAD R7, R0, 0x18, RZ ;  /* 0x0000001800077824 */ /* 0x000fe200078e02ff */
[----:B------:R-:W-:Y:S02]  /*aa10*/  ISETP.GE.U32.AND P1, PT, R2, UR14, PT ;  /* 0x0000000e02007c0c */ /* 0x000fe4000bf26070 */
[----:B------:R-:W-:Y:S02]  /*aa20*/  ISETP.GE.U32.AND P2, PT, R3, UR14, PT ;  /* 0x0000000e03007c0c */ /* 0x000fe4000bf46070 */
[----:B------:R-:W-:-:S05]  /*aa30*/  LEA R2, P3, R0, UR8, 0x2 ;  /* 0x0000000800027c11 */ /* 0x000fca000f8610ff */
[----:B------:R-:W-:Y:S01]  /*aa40*/  IMAD.X R3, RZ, RZ, UR9, P3 ;  /* 0x00000009ff037e24 */ /* 0x000fe200098e06ff */
[----:B------:R-:W-:-:S05]  /*aa50*/  IADD3 R4, P3, PT, R7, R4, RZ ;  /* 0x0000000407047210 */ /* 0x000fca0007f7e0ff */
[----:B------:R-:W-:Y:S01]  /*aa60*/  IMAD.X R5, RZ, RZ, UR4, P3 ;  /* 0x00000004ff057e24 */ /* 0x000fe200098e06ff */
[----:B------:R-:W-:Y:S01]  /*aa70*/  ISETP.NE.AND P4, PT, R66, RZ, PT ;  /* 0x000000ff4200720c */ /* 0x000fe20003f85270 */
[----:B------:R-:W-:-:S12]  /*aa80*/  IMAD.MOV.U32 R0, RZ, RZ, RZ ;  /* 0x000000ffff007224 */ /* 0x000fd800078e00ff */
[----:B------:R-:W5:Y:S01]  /*aa90*/  @!P4 LDG.E.CONSTANT R0, desc[UR12][R8.64+-0x4] ;  /* 0xfffffc0c0800c981 */ /* 0x000f62000c1e9900 */
[----:B--2---:R-:W-:-:S03]  /*aaa0*/  IMAD.MOV.U32 R14, RZ, RZ, R15 ;  /* 0x000000ffff0e7224 */ /* 0x004fc600078e000f */
[----:B------:R-:W2:Y:S01]  /*aab0*/  @!P0 LDG.E.CONSTANT R15, desc[UR12][R2.64] ;  /* 0x0000000c020f8981 */ /* 0x000ea2000c1e9900 */
[----:B------:R-:W-:-:S03]  /*aac0*/  IMAD.MOV.U32 R28, RZ, RZ, R14 ;  /* 0x000000ffff1c7224 */ /* 0x000fc600078e000e */
[----:B------:R-:W2:Y:S04]  /*aad0*/  @!P2 LDG.E.CONSTANT R14, desc[UR12][R2.64+0x100] ;  /* 0x0001000c020ea981 */ /* 0x000ea8000c1e9900 */
[----:B------:R0:W2:Y:S01]  /*aae0*/  @!P1 LDG.E.CONSTANT R28, desc[UR12][R2.64+0x80] ;  /* 0x0000800c021c9981 */ /* 0x0000a2000c1e9900 */
[----:B---3--:R-:W-:Y:S02]  /*aaf0*/  IMAD.MOV.U32 R6, RZ, RZ, R10 ;  /* 0x000000ffff067224 */ /* 0x008fe400078e000a */
[----:B------:R-:W-:Y:S02]  /*ab00*/  IMAD.MOV.U32 R7, RZ, RZ, R11 ;  /* 0x000000ffff077224 */ /* 0x000fe400078e000b */
[----:B----4-:R-:W-:Y:S01]  /*ab10*/  IMAD.MOV.U32 R16, RZ, RZ, R20 ;  /* 0x000000ffff107224 */ /* 0x010fe200078e0014 */
[----:B------:R-:W3:Y:S01]  /*ab20*/  @!P0 LDG.E.64.CONSTANT R10, desc[UR12][R4.64] ;  /* 0x0000000c040a8981 */ /* 0x000ee2000c1e9b00 */
[----:B------:R-:W-:-:S02]  /*ab30*/  IMAD.MOV.U32 R17, RZ, RZ, R21 ;  /* 0x000000ffff117224 */ /* 0x000fc400078e0015 */
[----:B-----5:R-:W-:Y:S01]  /*ab40*/  IMAD.MOV.U32 R18, RZ, RZ, R22 ;  /* 0x000000ffff127224 */ /* 0x020fe200078e0016 */
[----:B------:R-:W4:Y:S01]  /*ab50*/  @!P0 LDG.E.64.CONSTANT R20, desc[UR12][R4.64+0x8] ;  /* 0x0000080c04148981 */ /* 0x000f22000c1e9b00 */
[----:B------:R-:W-:Y:S02]  /*ab60*/  IMAD.MOV.U32 R19, RZ, RZ, R23 ;  /* 0x000000ffff137224 */ /* 0x000fe400078e0017 */
[----:B------:R-:W-:Y:S01]  /*ab70*/  IMAD.MOV.U32 R12, RZ, RZ, R6 ;  /* 0x000000ffff0c7224 */ /* 0x000fe200078e0006 */
[----:B------:R-:W5:Y:S01]  /*ab80*/  @!P0 LDG.E.64.CONSTANT R22, desc[UR12][R4.64+0x10] ;  /* 0x0000100c04168981 */ /* 0x000f62000c1e9b00 */
[----:B------:R-:W-:Y:S02]  /*ab90*/  IMAD.MOV.U32 R13, RZ, RZ, R7 ;  /* 0x000000ffff0d7224 */ /* 0x000fe400078e0007 */
[----:B------:R-:W-:Y:S01]  /*aba0*/  IMAD.MOV.U32 R24, RZ, RZ, R16 ;  /* 0x000000ffff187224 */ /* 0x000fe200078e0010 */
[----:B------:R-:W4:Y:S01]  /*abb0*/  @!P2 LDG.E.64.CONSTANT R6, desc[UR12][R4.64+0x600] ;  /* 0x0006000c0406a981 */ /* 0x000f22000c1e9b00 */
[----:B------:R-:W-:-:S02]  /*abc0*/  IMAD.MOV.U32 R25, RZ, RZ, R17 ;  /* 0x000000ffff197224 */ /* 0x000fc400078e0011 */
[----:B------:R-:W-:Y:S01]  /*abd0*/  IMAD.MOV.U32 R26, RZ, RZ, R18 ;  /* 0x000000ffff1a7224 */ /* 0x000fe200078e0012 */
[----:B------:R-:W5:Y:S01]  /*abe0*/  @!P1 LDG.E.64.CONSTANT R12, desc[UR12][R4.64+0x300] ;  /* 0x0003000c040c9981 */ /* 0x000f62000c1e9b00 */
[----:B------:R-:W-:-:S03]  /*abf0*/  IMAD.MOV.U32 R27, RZ, RZ, R19 ;  /* 0x000000ffff1b7224 */ /* 0x000fc600078e0013 */
[----:B------:R-:W4:Y:S04]  /*ac00*/  @!P1 LDG.E.64.CONSTANT R24, desc[UR12][R4.64+0x308] ;  /* 0x0003080c04189981 */ /* 0x000f28000c1e9b00 */
[----:B------:R-:W4:Y:S04]  /*ac10*/  @!P1 LDG.E.64.CONSTANT R26, desc[UR12][R4.64+0x310] ;  /* 0x0003100c041a9981 */ /* 0x000f28000c1e9b00 */
[----:B------:R-:W4:Y:S04]  /*ac20*/  @!P2 LDG.E.64.CONSTANT R16, desc[UR12][R4.64+0x608] ;  /* 0x0006080c0410a981 */ /* 0x000f28000c1e9b00 */
[----:B------:R1:W4:Y:S01]  /*ac30*/  @!P2 LDG.E.64.CONSTANT R18, desc[UR12][R4.64+0x610] ;  /* 0x0006100c0412a981 */ /* 0x000322000c1e9b00 */
[----:B------:R-:W0:Y:S01]  /*ac40*/  S2R R69, SR_LANEID ;  /* 0x0000000000457919 */ /* 0x000e220000000000 */
[----:B------:R-:W1:Y:S01]  /*ac50*/  S2UR UR6, SR_CgaCtaId ;  /* 0x00000000000679c3 */ /* 0x000e620000008800 */
[----:B------:R-:W-:Y:S01]  /*ac60*/  SHF.R.U32.HI R53, RZ, 0x5, R66 ;  /* 0x00000005ff357819 */ /* 0x000fe20000011642 */
[----:B------:R-:W-:-:S02]  /*ac70*/  UMOV UR4, 0x400 ;  /* 0x0000040000047882 */ /* 0x000fc40000000000 */
[----:B-1----:R-:W-:Y:S02]  /*ac80*/  ULEA UR4, UR6, UR4, 0x18 ;  /* 0x0000000406047291 */ /* 0x002fe4000f8ec0ff */
[----:B0-----:R-:W-:-:S05]  /*ac90*/  IMAD R2, R53, 0x60, R69 ;  /* 0x0000006035027824 */ /* 0x001fca00078e0245 */
[----:B------:R-:W-:Y:S01]  /*aca0*/  LEA R29, R2, UR4, 0x2 ;  /* 0x00000004021d7c11 */ /* 0x000fe2000f8e10ff */
[----:B------:R-:W-:-:S04]  /*acb0*/  IMAD R4, R69, 0x2, R2 ;  /* 0x0000000245047824 */ /* 0x000fc800078e0202 */
[C-C-:B------:R-:W-:Y:S02]  /*acc0*/  IMAD R5, R69.reuse, 0x8, R29.reuse ;  /* 0x0000000845057824 */ /* 0x140fe400078e021d */
[----:B------:R-:W-:Y:S02]  /*acd0*/  IMAD R31, R2, 0x14, R29 ;  /* 0x00000014021f7824 */ /* 0x000fe400078e021d */
[----:B------:R-:W-:Y:S01]  /*ace0*/  IMAD R30, R4, 0x14, R5 ;  /* 0x00000014041e7824 */ /* 0x000fe200078e0205 */
[----:B------:R-:W-:Y:S02]  /*acf0*/  ISETP.NE.AND P0, PT, R66, RZ, PT ;  /* 0x000000ff4200720c */ /* 0x000fe40003f05270 */
[----:B------:R-:W-:Y:S01]  /*ad00*/  ISETP.GE.AND P5, PT, R69, 0x1, PT ;  /* 0x000000014500780c */ /* 0x000fe20003fa6270 */
[----:B--2---:R-:W-:Y:S04]  /*ad10*/  STS [R29], R15 ;  /* 0x0000000f1d007388 */ /* 0x004fe80000000800 */
[----:B------:R-:W-:Y:S04]  /*ad20*/  STS [R29+0x100], R14 ;  /* 0x0001000e1d007388 */ /* 0x000fe80000000800 */
[----:B------:R-:W-:Y:S01]  /*ad30*/  STS [R29+0x80], R28 ;  /* 0x0000801c1d007388 */ /* 0x000fe20000000800 */
[----:B------:R-:W-:-:S03]  /*ad40*/  NOP ;  /* 0x0000000000007918 */ /* 0x000fc60000000000 */
[----:B------:R-:W-:Y:S04]  /*ad50*/  LDS R2, [R5] ;  /* 0x0000000005027984 */ /* 0x000fe80000000800 */
[----:B------:R-:W-:Y:S04]  /*ad60*/  LDS R3, [R5+0x4] ;  /* 0x0000040005037984 */ /* 0x000fe80000000800 */
[----:B------:R0:W1:Y:S01]  /*ad70*/  LDS R4, [R5+0x8] ;  /* 0x0000080005047984 */ /* 0x0000620000000800 */
        /* <DEDUP_REMOVED lines=12> */
[----:B------:R-:W-:Y:S04]  /*ae40*/  LDS.64 R10, [R30+0x18] ;  /* 0x000018001e0a7984 */ /* 0x000fe80000000a00 */
[----:B------:R-:W-:Y:S04]  /*ae50*/  LDS.64 R12, [R30+0x8] ;  /* 0x000008001e0c7984 */ /* 0x000fe80000000a00 */
[----:B------:R-:W3:Y:S04]  /*ae60*/  LDS.64 R14, [R30+0x20] ;  /* 0x000020001e0e7984 */ /* 0x000ee80000000a00 */
[----:B------:R-:W-:Y:S04]  /*ae70*/  LDS.64 R44, [R30+0x10] ;  /* 0x000010001e2c7984 */ /* 0x000fe80000000a00 */
[----:B------:R-:W4:Y:S04]  /*ae80*/  LDS.64 R46, [R30+0x28] ;  /* 0x000028001e2e7984 */ /* 0x000f280000000a00 */
[----:B------:R-:W-:Y:S04]  /*ae90*/  LDS.64 R6, [R30+0x30] ;  /* 0x000030001e067984 */ /* 0x000fe80000000a00 */
[----:B------:R-:W5:Y:S04]  /*aea0*/  LDS.64 R16, [R30+0x38] ;  /* 0x000038001e107984 */ /* 0x000f680000000a00 */
[----:B------:R-:W5:Y:S01]  /*aeb0*/  LDS.64 R18, [R30+0x40] ;  /* 0x000040001e127984 */ /* 0x000f620000000a00 */
[----:B------:R-:W-:Y:S01]  /*aec0*/  BAR.SYNC.DEFER_BLOCKING 0x0 ;  /* 0x0000000000007b1d */ /* 0x000fe20000010000 */
[----:B0-----:R-:W-:-:S05]  /*aed0*/  LEA R5, R66, UR4, 0x2 ;  /* 0x0000000442057c11 */ /* 0x001fca000f8e10ff */
[----:B-1----:R-:W-:Y:S02]  /*aee0*/  STS [R5+0x5a8], R4 ;  /* 0x0005a80405007388 */ /* 0x002fe40000000800 */
[----:B------:R-:W-:Y:S01]  /*aef0*/  BAR.SYNC.DEFER_BLOCKING 0x0 ;  /* 0x0000000000007b1d */ /* 0x000fe20000010000 */
[----:B--2---:R-:W-:-:S04]  /*af00*/  IMAD R26, R66, 0x3, RZ ;  /* 0x00000003421a7824 */ /* 0x004fc800078e02ff */
[----:B------:R-:W-:Y:S01]  /*af10*/  VIADD R20, R26, 0x1 ;  /* 0x000000011a147836 */ /* 0x000fe20000000000 */
[----:B---3--:R-:W-:Y:S02]  /*af20*/  DADD R22, R12, R14 ;  /* 0x000000000c167229 */ /* 0x008fe4000000000e */
[----:B----4-:R-:W-:Y:S02]  /*af30*/  DADD R24, R44, R46 ;  /* 0x000000002c187229 */ /* 0x010fe4000000002e */
[----:B------:R-:W-:Y:S01]  /*af40*/  ISETP.EQ.U32.AND P1, PT, R20, UR14, PT ;  /* 0x0000000e14007c0c */ /* 0x000fe2000bf22070 */
[----:B------:R-:W0:Y:S01]  /*af50*/  @P0 LDS R0, [R5+0x5a4] ;  /* 0x0005a40005000984 */ /* 0x000e220000000800 */
[----:B------:R-:W-:-:S04]  /*af60*/  ISETP.NE.AND P0, PT, R2, R3, PT ;  /* 0x000000030200720c */ /* 0x000fc80003f05270 */
[----:B------:R-:W-:Y:S01]  /*af70*/  ISETP.EQ.OR.EX P0, PT, RZ, UR5, P0, P1 ;  /* 0x00000005ff007c0c */ /* 0x000fe20008702710 */
[----:B------:R-:W-:-:S03]  /*af80*/  VIADD R27, R26, 0x2 ;  /* 0x000000021a1b7836 */ /* 0x000fc60000000000 */
[----:B------:R-:W-:Y:S02]  /*af90*/  FSEL R22, R14, R22, P0 ;  /* 0x000000160e167208 */ /* 0x000fe40000000000 */
[----:B------:R-:W-:Y:S01]  /*afa0*/  FSEL R23, R15, R23, P0 ;  /* 0x000000170f177208 */ /* 0x000fe20000000000 */
[----:B------:R-:W-:Y:S01]  /*afb0*/  DADD R20, R8, R10 ;  /* 0x0000000008147229 */ /* 0x000fe2000000000a */
[----:B------:R-:W-:Y:S02]  /*afc0*/  FSEL R24, R46, R24, P0 ;  /* 0x000000182e187208 */ /* 0x000fe40000000000 */
[----:B------:R-:W-:Y:S02]  /*afd0*/  FSEL R25, R47, R25, P0 ;  /* 0x000000192f197208 */ /* 0x000fe40000000000 */
[----:B-----5:R-:W-:Y:S01]  /*afe0*/  DADD R22, R16, R22 ;  /* 0x0000000010167229 */ /* 0x020fe20000000016 */
[----:B------:R-:W-:Y:S02]  /*aff0*/  ISETP.EQ.U32.AND P2, PT, R27, UR14, PT ;  /* 0x0000000e1b007c0c */ /* 0x000fe4000bf42070 */
[----:B------:R-:W-:Y:S01]  /*b000*/  ISETP.NE.AND P1, PT, R3, R4, PT ;  /* 0x000000040300720c */ /* 0x000fe20003f25270 */
[----:B------:R-:W-:Y:S01]  /*b010*/  DADD R24, R18, R24 ;  /* 0x0000000012187229 */ /* 0x000fe20000000018 */
[----:B------:R-:W-:-:S02]  /*b020*/  FSEL R20, R10, R20, P0 ;  /* 0x000000140a147208 */ /* 0x000fc40000000000 */
[----:B------:R-:W-:Y:S02]  /*b030*/  ISETP.EQ.OR.EX P1, PT, RZ, UR5, P1, P2 ;  /* 0x00000005ff007c0c */ /* 0x000fe40008f22720 */
[----:B------:R-:W-:Y:S02]  /*b040*/  FSEL R21, R11, R21, P0 ;  /* 0x000000150b157208 */ /* 0x000fe40000000000 */
[----:B------:R-:W-:Y:S02]  /*b050*/  FSEL R52, R16, R22, P1 ;  /* 0x0000001610347208 */ /* 0x000fe40000800000 */
[----:B------:R-:W-:Y:S02]  /*b060*/  FSEL R55, R17, R23, P1 ;  /* 0x0000001711377208 */ /* 0x000fe40000800000 */
[----:B------:R-:W-:Y:S01]  /*b070*/  DADD R20, R6, R20 ;  /* 0x0000000006147229 */ /* 0x000fe20000000014 */
[----:B------:R-:W-:Y:S02]  /*b080*/  ISETP.EQ.U32.AND P3, PT, R26, UR14, PT ;  /* 0x0000000e1a007c0c */ /* 0x000fe4000bf62070 */
[----:B------:R-:W-:-:S02]  /*b090*/  FSEL R54, R18, R24, P1 ;  /* 0x0000001812367208 */ /* 0x000fc40000800000 */
[----:B------:R-:W-:Y:S01]  /*b0a0*/  FSEL R57, R19, R25, P1 ;  /* 0x0000001913397208 */ /* 0x000fe20000800000 */
[----:B------:R-:W-:Y:S01]  /*b0b0*/  SHFL.UP PT, R18, R52, 0x1, RZ ;  /* 0x0420000034127989 */ /* 0x000fe200000e00ff */
[----:B0-----:R-:W-:-:S03]  /*b0c0*/  ISETP.NE.AND P2, PT, R0, R2, PT ;  /* 0x000000020000720c */ /* 0x001fc60003f45270 */
[----:B------:R-:W0:Y:S01]  /*b0d0*/  SHFL.UP PT, R19, R55, 0x1, RZ ;  /* 0x0420000037137989 */ /* 0x000e2200000e00ff */
[----:B------:R-:W-:Y:S02]  /*b0e0*/  ISETP.EQ.OR.EX P2, PT, RZ, UR5, P2, P3 ;  /* 0x00000005ff007c0c */ /* 0x000fe40009742730 */
[----:B------:R-:W-:Y:S02]  /*b0f0*/  SEL R5, RZ, 0x1, !P0 ;  /* 0x00000001ff057807 */ /* 0x000fe40004000000 */
[----:B------:R-:W-:Y:S02]  /*b100*/  SEL R22, RZ, 0x1, !P2 ;  /* 0x00000001ff167807 */ /* 0x000fe40005000000 */
[----:B------:R-:W-:Y:S02]  /*b110*/  FSEL R6, R6, R20, P1 ;  /* 0x0000001406067208 */ /* 0x000fe40000800000 */
[----:B------:R-:W-:Y:S02]  /*b120*/  FSEL R7, R7, R21, P1 ;  /* 0x0000001507077208 */ /* 0x000fe40000800000 */
[----:B------:R-:W-:-:S02]  /*b130*/  IADD3 R5, P3, PT, R5, R22, RZ ;  /* 0x0000001605057210 */ /* 0x000fc40007f7e0ff */
[----:B------:R-:W-:Y:S01]  /*b140*/  SEL R48, RZ, 0x1, !P1 ;  /* 0x00000001ff307807 */ /* 0x000fe20004800000 */
[----:B------:R-:W-:Y:S02]  /*b150*/  SHFL.UP PT, R16, R6, 0x1, RZ ;  /* 0x0420000006107989 */ /* 0x000fe400000e00ff */
[----:B------:R-:W-:Y:S01]  /*b160*/  IMAD.X R25, RZ, RZ, RZ, P3 ;  /* 0x000000ffff197224 */ /* 0x000fe200018e06ff */
[----:B------:R-:W-:Y:S01]  /*b170*/  IADD3 R48, P6, PT, R5, R48, RZ ;  /* 0x0000003005307210 */ /* 0x000fe20007fde0ff */
[----:B------:R-:W1:Y:S04]  /*b180*/  SHFL.UP PT, R17, R7, 0x1, RZ ;  /* 0x0420000007117989 */ /* 0x000e6800000e00ff */
[----:B------:R-:W-:Y:S04]  /*b190*/  SHFL.UP PT, R20, R54, 0x1, RZ ;  /* 0x0420000036147989 */ /* 0x000fe800000e00ff */
[----:B------:R-:W2:Y:S01]  /*b1a0*/  SHFL.UP PT, R21, R57, 0x1, RZ ;  /* 0x0420000039157989 */ /* 0x000ea200000e00ff */
[----:B------:R-:W-:-:S02]  /*b1b0*/  IMAD.MOV.U32 R22, RZ, RZ, R52 ;  /* 0x000000ffff167224 */ /* 0x000fc400078e0034 */
[----:B------:R-:W-:Y:S01]  /*b1c0*/  IMAD.MOV.U32 R23, RZ, RZ, R55 ;  /* 0x000000ffff177224 */ /* 0x000fe200078e0037 */
[----:B------:R-:W3:Y:S01]  /*b1d0*/  SHFL.UP PT, R5, R48, 0x1, RZ ;  /* 0x0420000030057989 */ /* 0x000ee200000e00ff */
[----:B------:R-:W-:-:S04]  /*b1e0*/  IMAD.X R25, RZ, RZ, R25, P6 ;  /* 0x000000ffff197224 */ /* 0x000fc800030e0619 */
[----:B0-----:R-:W-:Y:S01]  /*b1f0*/  DADD R18, R18, R22 ;  /* 0x0000000012127229 */ /* 0x001fe20000000016 */
[----:B------:R-:W0:Y:S01]  /*b200*/  SHFL.UP PT, R22, R25, 0x1, RZ ;  /* 0x0420000019167989 */ /* 0x000e2200000e00ff */
[----:B------:R-:W-:Y:S01]  /*b210*/  IMAD.MOV.U32 R56, RZ, RZ, R54 ;  /* 0x000000ffff387224 */ /* 0x000fe200078e0036 */
[----:B------:R-:W-:Y:S01]  /*b220*/  ISETP.NE.U32.AND P3, PT, R48, RZ, PT ;  /* 0x000000ff3000720c */ /* 0x000fe20003f65070 */
[----:B-1----:R-:W-:-:S03]  /*b230*/  DADD R16, R16, R6 ;  /* 0x0000000010107229 */ /* 0x002fc60000000006 */
[----:B------:R-:W-:Y:S01]  /*b240*/  ISETP.NE.AND.EX P3, PT, R25, RZ, PT, P3 ;  /* 0x000000ff1900720c */ /* 0x000fe20003f65330 */
[----:B--2---:R-:W-:-:S03]  /*b250*/  DADD R20, R20, R56 ;  /* 0x0000000014147229 */ /* 0x004fc60000000038 */
[----:B------:R-:W-:Y:S02]  /*b260*/  @P5 FSEL R52, R18, R52, !P3 ;  /* 0x0000003412345208 */ /* 0x000fe40005800000 */
[----:B---3--:R-:W-:Y:S02]  /*b270*/  SEL R5, R5, RZ, P5 ;  /* 0x000000ff05057207 */ /* 0x008fe40002800000 */
[----:B------:R-:W-:Y:S02]  /*b280*/  @P5 FSEL R6, R16, R6, !P3 ;  /* 0x0000000610065208 */ /* 0x000fe40005800000 */
[----:B------:R-:W-:Y:S02]  /*b290*/  @P5 FSEL R7, R17, R7, !P3 ;  /* 0x0000000711075208 */ /* 0x000fe40005800000 */
[----:B------:R-:W-:Y:S02]  /*b2a0*/  @P5 FSEL R55, R19, R55, !P3 ;  /* 0x0000003713375208 */ /* 0x000fe40005800000 */
[----:B------:R-:W-:-:S02]  /*b2b0*/  @P5 FSEL R54, R20, R54, !P3 ;  /* 0x0000003614365208 */ /* 0x000fc40005800000 */
[----:B------:R-:W-:Y:S02]  /*b2c0*/  @P5 FSEL R57, R21, R57, !P3 ;  /* 0x0000003915395208 */ /* 0x000fe40005800000 */
[----:B------:R-:W-:Y:S02]  /*b2d0*/  IADD3 R48, P3, PT, R5, R48, RZ ;  /* 0x0000003005307210 */ /* 0x000fe40007f7e0ff */
[----:B0-----:R-:W-:Y:S01]  /*b2e0*/  SEL R22, R22, RZ, P5 ;  /* 0x000000ff16167207 */ /* 0x001fe20002800000 */
[----:B------:R-:W-:Y:S04]  /*b2f0*/  SHFL.UP PT, R16, R6, 0x2, RZ ;  /* 0x0440000006107989 */ /* 0x000fe800000e00ff */
[----:B------:R-:W0:Y:S01]  /*b300*/  SHFL.UP PT, R17, R7, 0x2, RZ ;  /* 0x0440000007117989 */ /* 0x000e2200000e00ff */
[----:B------:R-:W-:-:S03]  /*b310*/  IMAD.X R25, R22, 0x1, R25, P3 ;  /* 0x0000000116197824 */ /* 0x000fc600018e0619 */
[----:B------:R-:W-:Y:S04]  /*b320*/  SHFL.UP PT, R18, R52, 0x2, RZ ;  /* 0x0440000034127989 */ /* 0x000fe800000e00ff */
[----:B------:R-:W1:Y:S04]  /*b330*/  SHFL.UP PT, R19, R55, 0x2, RZ ;  /* 0x0440000037137989 */ /* 0x000e6800000e00ff */
[----:B------:R-:W-:Y:S04]  /*b340*/  SHFL.UP PT, R20, R54, 0x2, RZ ;  /* 0x0440000036147989 */ /* 0x000fe800000e00ff */
[----:B------:R-:W2:Y:S04]  /*b350*/  SHFL.UP PT, R21, R57, 0x2, RZ ;  /* 0x0440000039157989 */ /* 0x000ea800000e00ff */
[----:B------:R-:W3:Y:S04]  /*b360*/  SHFL.UP PT, R5, R48, 0x2, RZ ;  /* 0x0440000030057989 */ /* 0x000ee800000e00ff */
[----:B------:R-:W4:Y:S01]  /*b370*/  SHFL.UP PT, R24, R25, 0x2, RZ ;  /* 0x0440000019187989 */ /* 0x000f2200000e00ff */
[----:B------:R-:W-:-:S02]  /*b380*/  IMAD.MOV.U32 R22, RZ, RZ, R52 ;  /* 0x000000ffff167224 */ /* 0x000fc400078e0034 */
[----:B------:R-:W-:Y:S02]  /*b390*/  IMAD.MOV.U32 R23, RZ, RZ, R55 ;  /* 0x000000ffff177224 */ /* 0x000fe400078e0037 */
[----:B------:R-:W-:Y:S01]  /*b3a0*/  IMAD.MOV.U32 R56, RZ, RZ, R54 ;  /* 0x000000ffff387224 */ /* 0x000fe200078e0036 */
[----:B------:R-:W-:Y:S01]  /*b3b0*/  ISETP.GE.AND P5, PT, R69, 0x2, PT ;  /* 0x000000024500780c */ /* 0x000fe20003fa6270 */
[----:B0-----:R-:W-:Y:S02]  /*b3c0*/  DADD R16, R16, R6 ;  /* 0x0000000010107229 */ /* 0x001fe40000000006 */
[----:B-1----:R-:W-:Y:S01]  /*b3d0*/  DADD R18, R18, R22 ;  /* 0x0000000012127229 */ /* 0x002fe20000000016 */
[----:B------:R-:W-:Y:S01]  /*b3e0*/  ISETP.NE.U32.AND P3, PT, R48, RZ, PT ;  /* 0x000000ff3000720c */ /* 0x000fe20003f65070 */
[----:B--2---:R-:W-:Y:S01]  /*b3f0*/  DADD R20, R20, R56 ;  /* 0x0000000014147229 */ /* 0x004fe20000000038 */
[----:B---3--:R-:W-:Y:S02]  /*b400*/  SEL R5, R5, RZ, P5 ;  /* 0x000000ff05057207 */ /* 0x008fe40002800000 */
[----:B------:R-:W-:-:S02]  /*b410*/  ISETP.NE.AND.EX P3, PT, R25, RZ, PT, P3 ;  /* 0x000000ff1900720c */ /* 0x000fc40003f65330 */
[----:B------:R-:W-:Y:S02]  /*b420*/  IADD3 R48, P6, PT, R5, R48, RZ ;  /* 0x0000003005307210 */ /* 0x000fe40007fde0ff */
[----:B----4-:R-:W-:Y:S02]  /*b430*/  SEL R24, R24, RZ, P5 ;  /* 0x000000ff18187207 */ /* 0x010fe40002800000 */
[----:B------:R-:W-:Y:S02]  /*b440*/  @P5 FSEL R6, R16, R6, !P3 ;  /* 0x0000000610065208 */ /* 0x000fe40005800000 */
[----:B------:R-:W-:Y:S01]  /*b450*/  @P5 FSEL R7, R17, R7, !P3 ;  /* 0x0000000711075208 */ /* 0x000fe20005800000 */
[----:B------:R-:W-:Y:S01]  /*b460*/  IMAD.X R25, R24, 0x1, R25, P6 ;  /* 0x0000000118197824 */ /* 0x000fe200030e0619 */
[----:B------:R-:W-:Y:S02]  /*b470*/  @P5 FSEL R52, R18, R52, !P3 ;  /* 0x0000003412345208 */ /* 0x000fe40005800000 */
[----:B------:R-:W-:-:S02]  /*b480*/  @P5 FSEL R55, R19, R55, !P3 ;  /* 0x0000003713375208 */ /* 0x000fc40005800000 */
[----:B------:R-:W-:Y:S02]  /*b490*/  @P5 FSEL R54, R20, R54, !P3 ;  /* 0x0000003614365208 */ /* 0x000fe40005800000 */
[----:B------:R-:W-:Y:S01]  /*b4a0*/  @P5 FSEL R57, R21, R57, !P3 ;  /* 0x0000003915395208 */ /* 0x000fe20005800000 */
[----:B------:R-:W0:Y:S04]  /*b4b0*/  SHFL.UP PT, R5, R48, 0x4, RZ ;  /* 0x0480000030057989 */ /* 0x000e2800000e00ff */
[----:B------:R-:W-:Y:S04]  /*b4c0*/  SHFL.UP PT, R16, R6, 0x4, RZ ;  /* 0x0480000006107989 */ /* 0x000fe800000e00ff */
[----:B------:R-:W1:Y:S04]  /*b4d0*/  SHFL.UP PT, R17, R7, 0x4, RZ ;  /* 0x0480000007117989 */ /* 0x000e6800000e00ff */
[----:B------:R-:W-:Y:S04]  /*b4e0*/  SHFL.UP PT, R18, R52, 0x4, RZ ;  /* 0x0480000034127989 */ /* 0x000fe800000e00ff */
[----:B------:R-:W2:Y:S04]  /*b4f0*/  SHFL.UP PT, R19, R55, 0x4, RZ ;  /* 0x0480000037137989 */ /* 0x000ea800000e00ff */
[----:B------:R-:W-:Y:S04]  /*b500*/  SHFL.UP PT, R20, R54, 0x4, RZ ;  /* 0x0480000036147989 */ /* 0x000fe800000e00ff */
[----:B------:R-:W3:Y:S04]  /*b510*/  SHFL.UP PT, R21, R57, 0x4, RZ ;  /* 0x0480000039157989 */ /* 0x000ee800000e00ff */
[----:B------:R-:W4:Y:S01]  /*b520*/  SHFL.UP PT, R24, R25, 0x4, RZ ;  /* 0x0480000019187989 */ /* 0x000f2200000e00ff */
[----:B------:R-:W-:Y:S01]  /*b530*/  ISETP.GE.AND P5, PT, R69, 0x4, PT ;  /* 0x000000044500780c */ /* 0x000fe20003fa6270 */
[----:B------:R-:W-:-:S02]  /*b540*/  IMAD.MOV.U32 R22, RZ, RZ, R52 ;  /* 0x000000ffff167224 */ /* 0x000fc400078e0034 */
[----:B------:R-:W-:Y:S02]  /*b550*/  IMAD.MOV.U32 R23, RZ, RZ, R55 ;  /* 0x000000ffff177224 */ /* 0x000fe400078e0037 */
[----:B------:R-:W-:Y:S01]  /*b560*/  IMAD.MOV.U32 R56, RZ, RZ, R54 ;  /* 0x000000ffff387224 */ /* 0x000fe200078e0036 */
[----:B0-----:R-:W-:Y:S01]  /*b570*/  SEL R5, R5, RZ, P5 ;  /* 0x000000ff05057207 */ /* 0x001fe20002800000 */
[----:B-1----:R-:W-:Y:S01]  /*b580*/  DADD R16, R16, R6 ;  /* 0x0000000010107229 */ /* 0x002fe20000000006 */
[----:B------:R-:W-:Y:S02]  /*b590*/  ISETP.NE.U32.AND P3, PT, R48, RZ, PT ;  /* 0x000000ff3000720c */ /* 0x000fe40003f65070 */
[----:B------:R-:W-:Y:S01]  /*b5a0*/  IADD3 R48, P6, PT, R5, R48, RZ ;  /* 0x0000003005307210 */ /* 0x000fe20007fde0ff */
[----:B--2---:R-:W-:Y:S01]  /*b5b0*/  DADD R18, R18, R22 ;  /* 0x0000000012127229 */ /* 0x004fe20000000016 */
[----:B------:R-:W-:Y:S01]  /*b5c0*/  ISETP.NE.AND.EX P3, PT, R25, RZ, PT, P3 ;  /* 0x000000ff1900720c */ /* 0x000fe20003f65330 */
[----:B---3--:R-:W-:Y:S01]  /*b5d0*/  DADD R20, R20, R56 ;  /* 0x0000000014147229 */ /* 0x008fe20000000038 */
[----:B----4-:R-:W-:Y:S01]  /*b5e0*/  SEL R24, R24, RZ, P5 ;  /* 0x000000ff18187207 */ /* 0x010fe20002800000 */
[----:B------:R-:W0:Y:S04]  /*b5f0*/  SHFL.UP PT, R5, R48, 0x8, RZ ;  /* 0x0500000030057989 */ /* 0x000e2800000e00ff */
[----:B------:R-:W-:Y:S01]  /*b600*/  IMAD.X R25, R24, 0x1, R25, P6 ;  /* 0x0000000118197824 */ /* 0x000fe200030e0619 */
[----:B------:R-:W-:-:S02]  /*b610*/  @P5 FSEL R6, R16, R6, !P3 ;  /* 0x0000000610065208 */ /* 0x000fc40005800000 */
[----:B------:R-:W-:Y:S02]  /*b620*/  @P5 FSEL R7, R17, R7, !P3 ;  /* 0x0000000711075208 */ /* 0x000fe40005800000 */
[----:B------:R-:W-:Y:S01]  /*b630*/  @P5 FSEL R52, R18, R52, !P3 ;  /* 0x0000003412345208 */ /* 0x000fe20005800000 */
[----:B------:R-:W1:Y:S01]  /*b640*/  SHFL.UP PT, R24, R25, 0x8, RZ ;  /* 0x0500000019187989 */ /* 0x000e6200000e00ff */
[----:B------:R-:W-:Y:S02]  /*b650*/  @P5 FSEL R55, R19, R55, !P3 ;  /* 0x0000003713375208 */ /* 0x000fe40005800000 */
[----:B------:R-:W-:Y:S02]  /*b660*/  @P5 FSEL R54, R20, R54, !P3 ;  /* 0x0000003614365208 */ /* 0x000fe40005800000 */
[----:B------:R-:W-:Y:S01]  /*b670*/  @P5 FSEL R57, R21, R57, !P3 ;  /* 0x0000003915395208 */ /* 0x000fe20005800000 */
[----:B------:R-:W-:Y:S04]  /*b680*/  SHFL.UP PT, R16, R6, 0x8, RZ ;  /* 0x0500000006107989 */ /* 0x000fe800000e00ff */
[----:B------:R-:W2:Y:S04]  /*b690*/  SHFL.UP PT, R17, R7, 0x8, RZ ;  /* 0x0500000007117989 */ /* 0x000ea800000e00ff */
[----:B------:R-:W-:Y:S04]  /*b6a0*/  SHFL.UP PT, R18, R52, 0x8, RZ ;  /* 0x0500000034127989 */ /* 0x000fe800000e00ff */
[----:B------:R-:W3:Y:S04]  /*b6b0*/  SHFL.UP PT, R19, R55, 0x8, RZ ;  /* 0x0500000037137989 */ /* 0x000ee800000e00ff */
[----:B------:R-:W-:Y:S04]  /*b6c0*/  SHFL.UP PT, R20, R54, 0x8, RZ ;  /* 0x0500000036147989 */ /* 0x000fe800000e00ff */
[----:B------:R-:W4:Y:S01]  /*b6d0*/  SHFL.UP PT, R21, R57, 0x8, RZ ;  /* 0x0500000039157989 */ /* 0x000f2200000e00ff */
[----:B------:R-:W-:Y:S01]  /*b6e0*/  ISETP.GE.AND P5, PT, R69, 0x8, PT ;  /* 0x000000084500780c */ /* 0x000fe20003fa6270 */
[----:B------:R-:W-:-:S03]  /*b6f0*/  IMAD.MOV.U32 R22, RZ, RZ, R52 ;  /* 0x000000ffff167224 */ /* 0x000fc600078e0034 */
[----:B0-----:R-:W-:Y:S01]  /*b700*/  SEL R5, R5, RZ, P5 ;  /* 0x000000ff05057207 */ /* 0x001fe20002800000 */
[----:B------:R-:W-:Y:S01]  /*b710*/  IMAD.MOV.U32 R23, RZ, RZ, R55 ;  /* 0x000000ffff177224 */ /* 0x000fe200078e0037 */
[----:B------:R-:W-:Y:S01]  /*b720*/  ISETP.NE.U32.AND P3, PT, R48, RZ, PT ;  /* 0x000000ff3000720c */ /* 0x000fe20003f65070 */
[----:B------:R-:W-:Y:S01]  /*b730*/  IMAD.MOV.U32 R56, RZ, RZ, R54 ;  /* 0x000000ffff387224 */ /* 0x000fe200078e0036 */
[----:B------:R-:W-:Y:S02]  /*b740*/  IADD3 R48, P6, PT, R5, R48, RZ ;  /* 0x0000003005307210 */ /* 0x000fe40007fde0ff */
[----:B-1----:R-:W-:Y:S01]  /*b750*/  SEL R24, R24, RZ, P5 ;  /* 0x000000ff18187207 */ /* 0x002fe20002800000 */
[----:B--2---:R-:W-:Y:S02]  /*b760*/  DADD R16, R16, R6 ;  /* 0x0000000010107229 */ /* 0x004fe40000000006 */
[----:B------:R-:W0:Y:S01]  /*b770*/  SHFL.UP PT, R5, R48, 0x10, RZ ;  /* 0x0600000030057989 */ /* 0x000e2200000e00ff */
[----:B---3--:R-:W-:Y:S01]  /*b780*/  DADD R18, R18, R22 ;  /* 0x0000000012127229 */ /* 0x008fe20000000016 */
[----:B------:R-:W-:Y:S01]  /*b790*/  IMAD.X R24, R24, 0x1, R25, P6 ;  /* 0x0000000118187824 */ /* 0x000fe200030e0619 */
[----:B------:R-:W-:Y:S01]  /*b7a0*/  ISETP.NE.AND.EX P3, PT, R25, RZ, PT, P3 ;  /* 0x000000ff1900720c */ /* 0x000fe20003f65330 */
[----:B----4-:R-:W-:-:S03]  /*b7b0*/  DADD R20, R20, R56 ;  /* 0x0000000014147229 */ /* 0x010fc60000000038 */
[----:B------:R-:W1:Y:S01]  /*b7c0*/  SHFL.UP PT, R22, R24, 0x10, RZ ;  /* 0x0600000018167989 */ /* 0x000e6200000e00ff */
[----:B------:R-:W-:Y:S02]  /*b7d0*/  @P5 FSEL R6, R16, R6, !P3 ;  /* 0x0000000610065208 */ /* 0x000fe40005800000 */
[----:B------:R-:W-:Y:S02]  /*b7e0*/  @P5 FSEL R7, R17, R7, !P3 ;  /* 0x0000000711075208 */ /* 0x000fe40005800000 */
[----:B------:R-:W-:Y:S02]  /*b7f0*/  @P5 FSEL R52, R18, R52, !P3 ;  /* 0x0000003412345208 */ /* 0x000fe40005800000 */
        /* <DEDUP_REMOVED lines=9> */
[----:B------:R-:W-:-:S04]  /*b890*/  ISETP.GE.AND P5, PT, R69, 0x10, PT ;  /* 0x000000104500780c */ /* 0x000fc80003fa6270 */
[----:B0-----:R-:W-:Y:S02]  /*b8a0*/  SEL R5, R5, RZ, P5 ;  /* 0x000000ff05057207 */ /* 0x001fe40002800000 */
[----:B------:R-:W-:Y:S02]  /*b8b0*/  ISETP.NE.U32.AND P3, PT, R48, RZ, PT ;  /* 0x000000ff3000720c */ /* 0x000fe40003f65070 */
[----:B------:R-:W-:Y:S02]  /*b8c0*/  IADD3 R48, P6, PT, R5, R48, RZ ;  /* 0x0000003005307210 */ /* 0x000fe40007fde0ff */
[----:B-1----:R-:W-:Y:S01]  /*b8d0*/  SEL R5, R22, RZ, P5 ;  /* 0x000000ff16057207 */ /* 0x002fe20002800000 */
[----:B------:R-:W-:Y:S02]  /*b8e0*/  IMAD.MOV.U32 R22, RZ, RZ, R52 ;  /* 0x000000ffff167224 */ /* 0x000fe400078e0034 */
[----:B------:R-:W-:Y:S02]  /*b8f0*/  IMAD.MOV.U32 R23, RZ, RZ, R55 ;  /* 0x000000ffff177224 */ /* 0x000fe400078e0037 */
[----:B------:R-:W-:-:S02]  /*b900*/  IMAD.MOV.U32 R56, RZ, RZ, R54 ;  /* 0x000000ffff387224 */ /* 0x000fc400078e0036 */
[----:B------:R-:W-:Y:S01]  /*b910*/  IMAD.X R5, R5, 0x1, R24, P6 ;  /* 0x0000000105057824 */ /* 0x000fe200030e0618 */
[----:B------:R-:W-:Y:S01]  /*b920*/  ISETP.NE.AND P6, PT, R69, 0x1f, PT ;  /* 0x0000001f4500780c */ /* 0x000fe20003fc5270 */
[----:B--2---:R-:W-:Y:S02]  /*b930*/  DADD R16, R16, R6 ;  /* 0x0000000010107229 */ /* 0x004fe40000000006 */
[----:B---3--:R-:W-:Y:S02]  /*b940*/  DADD R18, R18, R22 ;  /* 0x0000000012127229 */ /* 0x008fe40000000016 */
[----:B----4-:R-:W-:Y:S01]  /*b950*/  DADD R20, R20, R56 ;  /* 0x0000000014147229 */ /* 0x010fe20000000038 */
[----:B------:R-:W-:-:S05]  /*b960*/  ISETP.NE.AND.EX P3, PT, R24, RZ, PT, P3 ;  /* 0x000000ff1800720c */ /* 0x000fca0003f65330 */
[----:B------:R-:W-:Y:S02]  /*b970*/  FSEL R50, R16, R6, !P3 ;  /* 0x0000000610327208 */ /* 0x000fe40005800000 */
[----:B------:R-:W-:Y:S01]  /*b980*/  FSEL R51, R17, R7, !P3 ;  /* 0x0000000711337208 */ /* 0x000fe20005800000 */
[----:B------:R-:W-:Y:S01]  /*b990*/  @!P6 IMAD.MOV.U32 R49, RZ, RZ, R5 ;  /* 0x000000ffff31e224 */ /* 0x000fe200078e0005 */
[----:B------:R-:W-:Y:S02]  /*b9a0*/  FSEL R40, R18, R52, !P3 ;  /* 0x0000003412287208 */ /* 0x000fe40005800000 */
[----:B------:R-:W-:Y:S02]  /*b9b0*/  FSEL R41, R19, R55, !P3 ;  /* 0x0000003713297208 */ /* 0x000fe40005800000 */
[----:B------:R-:W-:Y:S02]  /*b9c0*/  FSEL R42, R20, R54, !P3 ;  /* 0x00000036142a7208 */ /* 0x000fe40005800000 */
[----:B------:R-:W-:-:S02]  /*b9d0*/  FSEL R43, R21, R57, !P3 ;  /* 0x00000039152b7208 */ /* 0x000fc40005800000 */
[----:B------:R-:W-:-:S05]  /*b9e0*/  @!P6 LEA R59, R53, UR4, 0x5 ;  /* 0x00000004353bec11 */ /* 0x000fca000f8e28ff */
[----:B------:R0:W-:Y:S04]  /*b9f0*/  @!P6 STS.128 [R59], R48 ;  /* 0x000000303b00e388 */ /* 0x0001e80000000c00 */
[----:B------:R-:W-:Y:S01]  /*ba00*/  @!P6 STS.128 [R59+0x10], R40 ;  /* 0x000010283b00e388 */ /* 0x000fe20000000c00 */
[----:B------:R-:W-:Y:S06]  /*ba10*/  BAR.SYNC.DEFER_BLOCKING 0x0 ;  /* 0x0000000000007b1d */ /* 0x000fec0000010000 */
[----:B------:R-:W1:Y:S04]  /*ba20*/  LDS.128 R16, [UR4+0x20] ;  /* 0x00002004ff107984 */ /* 0x000e680008000c00 */
[----:B------:R-:W2:Y:S04]  /*ba30*/  LDS.128 R20, [UR4] ;  /* 0x00000004ff147984 */ /* 0x000ea80008000c00 */
[----:B------:R-:W-:Y:S04]  /*ba40*/  LDS.128 R24, [UR4+0x10] ;  /* 0x00001004ff187984 */ /* 0x000fe80008000c00 */
[----:B------:R-:W3:Y:S04]  /*ba50*/  LDS.128 R28, [UR4+0x30] ;  /* 0x00003004ff1c7984 */ /* 0x000ee80008000c00 */
[----:B------:R-:W4:Y:S04]  /*ba60*/  LDS.128 R32, [UR4+0x40] ;  /* 0x00004004ff207984 */ /* 0x000f280008000c00 */
[----:B------:R-:W5:Y:S01]  /*ba70*/  LDS.128 R36, [UR4+0x50] ;  /* 0x00005004ff247984 */ /* 0x000f620008000c00 */
[----:B------:R-:W-:-:S02]  /*ba80*/  FSEL R6, R6, R50, !P5 ;  /* 0x0000003206067208 */ /* 0x000fc40006800000 */
[----:B------:R-:W-:Y:S02]  /*ba90*/  FSEL R7, R7, R51, !P5 ;  /* 0x0000003307077208 */ /* 0x000fe40006800000 */
[----:B0-----:R-:W-:Y:S02]  /*baa0*/  FSEL R50, R52, R40, !P5 ;  /* 0x0000002834327208 */ /* 0x001fe40006800000 */
[----:B------:R-:W-:Y:S02]  /*bab0*/  FSEL R49, R55, R41, !P5 ;  /* 0x0000002937317208 */ /* 0x000fe40006800000 */
[----:B------:R-:W-:Y:S02]  /*bac0*/  FSEL R52, R54, R42, !P5 ;  /* 0x0000002a36347208 */ /* 0x000fe40006800000 */
[----:B------:R-:W-:Y:S02]  /*bad0*/  FSEL R51, R57, R43, !P5 ;  /* 0x0000002b39337208 */ /* 0x000fe40006800000 */
[----:B------:R-:W0:Y:S01]  /*bae0*/  LDS.128 R40, [UR4+0x60] ;  /* 0x00006004ff287984 */ /* 0x000e220008000c00 */
[----:B-1----:R-:W-:Y:S01]  /*baf0*/  ISETP.NE.U32.AND P3, PT, R16, RZ, PT ;  /* 0x000000ff1000720c */ /* 0x002fe20003f65070 */
[----:B--2---:R-:W-:Y:S01]  /*bb00*/  DADD R58, R22, R18 ;  /* 0x00000000163a7229 */ /* 0x004fe20000000012 */
[----:B------:R-:W-:-:S02]  /*bb10*/  IADD3 R56, P5, PT, R20, R16, RZ ;  /* 0x0000001014387210 */ /* 0x000fc40007fbe0ff */
[----:B------:R-:W-:-:S03]  /*bb20*/  ISETP.NE.AND.EX P3, PT, R17, RZ, PT, P3 ;  /* 0x000000ff1100720c */ /* 0x000fc60003f65330 */
[----:B------:R-:W-:-:S04]  /*bb30*/  IMAD.X R63, R21, 0x1, R17, P5 ;  /* 0x00000001153f7824 */ /* 0x000fc800028e0611 */
[----:B------:R-:W-:Y:S02]  /*bb40*/  FSEL R58, R58, R18, !P3 ;  /* 0x000000123a3a7208 */ /* 0x000fe40005800000 */
[----:B------:R-:W-:Y:S02]  /*bb50*/  FSEL R59, R59, R19, !P3 ;  /* 0x000000133b3b7208 */ /* 0x000fe40005800000 */
[----:B------:R-:W1:Y:S01]  /*bb60*/  LDS.128 R16, [UR4+0x70] ;  /* 0x00007004ff107984 */ /* 0x000e620008000c00 */
[----:B------:R-:W-:-:S04]  /*bb70*/  ISETP.NE.AND P6, PT, R53, 0x1, PT ;  /* 0x000000013500780c */ /* 0x000fc80003fc5270 */
[----:B------:R-:W-:Y:S02]  /*bb80*/  FSEL R55, R22, RZ, !P6 ;  /* 0x000000ff16377208 */ /* 0x000fe40007000000 */
[----:B------:R-:W-:Y:S01]  /*bb90*/  FSEL R62, R23, RZ, !P6 ;  /* 0x000000ff173e7208 */ /* 0x000fe20007000000 */
[----:B---3--:R-:W-:Y:S02]  /*bba0*/  DADD R22, R24, R28 ;  /* 0x0000000018167229 */ /* 0x008fe4000000001c */
[----:B------:R-:W-:Y:S01]  /*bbb0*/  DADD R60, R26, R30 ;  /* 0x000000001a3c7229 */ /* 0x000fe2000000001e */
[----:B------:R-:W-:Y:S02]  /*bbc0*/  FSEL R67, R24, RZ, !P6 ;  /* 0x000000ff18437208 */ /* 0x000fe40007000000 */
[----:B------:R-:W-:Y:S02]  /*bbd0*/  FSEL R71, R25, RZ, !P6 ;  /* 0x000000ff19477208 */ /* 0x000fe40007000000 */
[----:B------:R-:W-:-:S03]  /*bbe0*/  ISETP.NE.AND P5, PT, R53, 0x2, PT ;  /* 0x000000023500780c */ /* 0x000fc60003fa5270 */
[----:B------:R-:W-:Y:S02]  /*bbf0*/  FSEL R24, R22, R28, !P3 ;  /* 0x0000001c16187208 */ /* 0x000fe40005800000 */
[----:B------:R-:W-:Y:S02]  /*bc00*/  FSEL R25, R23, R29, !P3 ;  /* 0x0000001d17197208 */ /* 0x000fe40005800000 */
[----:B------:R-:W-:Y:S02]  /*bc10*/  FSEL R65, R26, RZ, !P6 ;  /* 0x000000ff1a417208 */ /* 0x000fe40007000000 */
[----:B------:R-:W-:Y:S02]  /*bc20*/  FSEL R64, R27, RZ, !P6 ;  /* 0x000000ff1b407208 */ /* 0x000fe40007000000 */
[----:B------:R-:W-:Y:S02]  /*bc30*/  FSEL R26, R60, R30, !P3 ;  /* 0x0000001e3c1a7208 */ /* 0x000fe40005800000 */
[----:B------:R-:W-:-:S02]  /*bc40*/  FSEL R27, R61, R31, !P3 ;  /* 0x0000001f3d1b7208 */ /* 0x000fc40005800000 */
[----:B------:R-:W-:Y:S02]  /*bc50*/  FSEL R55, R58, R55, !P5 ;  /* 0x000000373a377208 */ /* 0x000fe40006800000 */
[----:B------:R-:W-:Y:S01]  /*bc60*/  FSEL R62, R59, R62, !P5 ;  /* 0x0000003e3b3e7208 */ /* 0x000fe20006800000 */
[----:B----4-:R-:W-:Y:S01]  /*bc70*/  DADD R58, R34, R58 ;  /* 0x00000000223a7229 */ /* 0x010fe2000000003a */
[----:B------:R-:W-:Y:S02]  /*bc80*/  FSEL R60, R24, R67, !P5 ;  /* 0x00000043183c7208 */ /* 0x000fe40006800000 */
[----:B------:R-:W-:Y:S01]  /*bc90*/  FSEL R61, R25, R71, !P5 ;  /* 0x00000047193d7208 */ /* 0x000fe20006800000 */
[----:B-----5:R-:W-:Y:S01]  /*bca0*/  DADD R24, R36, R24 ;  /* 0x0000000024187229 */ /* 0x020fe20000000018 */
[----:B------:R-:W-:Y:S02]  /*bcb0*/  ISETP.NE.U32.AND P3, PT, R32, RZ, PT ;  /* 0x000000ff2000720c */ /* 0x000fe40003f65070 */
[----:B------:R-:W-:-:S02]  /*bcc0*/  SEL R54, R56, R20, !P5 ;  /* 0x0000001438367207 */ /* 0x000fc40006800000 */
[----:B------:R-:W-:Y:S02]  /*bcd0*/  SEL R57, R63, R21, !P5 ;  /* 0x000000153f397207 */ /* 0x000fe40006800000 */
[----:B------:R-:W2:Y:S01]  /*bce0*/  LDS.128 R20, [UR4+0x80] ;  /* 0x00008004ff147984 */ /* 0x000ea20008000c00 */
[----:B------:R-:W-:Y:S02]  /*bcf0*/  IADD3 R56, P6, PT, R32, R56, RZ ;  /* 0x0000003820387210 */ /* 0x000fe40007fde0ff */
[C---:B------:R-:W-:Y:S01]  /*bd00*/  ISETP.NE.AND.EX P3, PT, R33.reuse, RZ, PT, P3 ;  /* 0x000000ff2100720c */ /* 0x040fe20003f65330 */
[----:B------:R-:W-:Y:S02]  /*bd10*/  DADD R28, R38, R26 ;  /* 0x00000000261c7229 */ /* 0x000fe4000000001a */
[----:B------:R-:W-:Y:S01]  /*bd20*/  IMAD.X R63, R33, 0x1, R63, P6 ;  /* 0x00000001213f7824 */ /* 0x000fe200030e063f */
[----:B------:R-:W-:Y:S02]  /*bd30*/  FSEL R32, R58, R34, !P3 ;  /* 0x000000223a207208 */ /* 0x000fe40005800000 */
[----:B------:R-:W-:-:S02]  /*bd40*/  FSEL R33, R59, R35, !P3 ;  /* 0x000000233b217208 */ /* 0x000fc40005800000 */
[----:B------:R-:W-:Y:S02]  /*bd50*/  FSEL R65, R26, R65, !P5 ;  /* 0x000000411a417208 */ /* 0x000fe40006800000 */
[----:B------:R-:W-:Y:S02]  /*bd60*/  FSEL R64, R27, R64, !P5 ;  /* 0x000000401b407208 */ /* 0x000fe40006800000 */
[----:B------:R-:W-:Y:S02]  /*bd70*/  FSEL R34, R24, R36, !P3 ;  /* 0x0000002418227208 */ /* 0x000fe40005800000 */
[----:B------:R-:W-:Y:S02]  /*bd80*/  FSEL R35, R25, R37, !P3 ;  /* 0x0000002519237208 */ /* 0x000fe40005800000 */
[----:B------:R-:W-:Y:S01]  /*bd90*/  ISETP.NE.AND P5, PT, R53, 0x3, PT ;  /* 0x000000033500780c */ /* 0x000fe20003fa5270 */
[----:B------:R-:W3:Y:S01]  /*bda0*/  LDS.128 R24, [UR4+0x90] ;  /* 0x00009004ff187984 */ /* 0x000ee20008000c00 */
[----:B0-----:R-:W-:-:S02]  /*bdb0*/  ISETP.NE.U32.AND P6, PT, R40, RZ, PT ;  /* 0x000000ff2800720c */ /* 0x001fc40003fc5070 */
[----:B------:R-:W-:Y:S02]  /*bdc0*/  FSEL R55, R32, R55, !P5 ;  /* 0x0000003720377208 */ /* 0x000fe40006800000 */
[----:B------:R-:W-:Y:S01]  /*bdd0*/  FSEL R62, R33, R62, !P5 ;  /* 0x0000003e213e7208 */ /* 0x000fe20006800000 */
[----:B------:R-:W-:Y:S01]  /*bde0*/  DADD R32, R42, R32 ;  /* 0x000000002a207229 */ /* 0x000fe20000000020 */
[----:B------:R-:W-:Y:S02]  /*bdf0*/  FSEL R60, R34, R60, !P5 ;  /* 0x0000003c223c7208 */ /* 0x000fe40006800000 */
[----:B------:R-:W-:Y:S01]  /*be00*/  FSEL R61, R35, R61, !P5 ;  /* 0x0000003d233d7208 */ /* 0x000fe20006800000 */
[----:B-1----:R-:W-:Y:S01]  /*be10*/  DADD R34, R16, R34 ;  /* 0x0000000010227229 */ /* 0x002fe20000000022 */
[----:B------:R-:W-:Y:S02]  /*be20*/  FSEL R36, R28, R38, !P3 ;  /* 0x000000261c247208 */ /* 0x000fe40005800000 */
[----:B------:R-:W-:-:S02]  /*be30*/  FSEL R37, R29, R39, !P3 ;  /* 0x000000271d257208 */ /* 0x000fc40005800000 */
[----:B------:R-:W0:Y:S01]  /*be40*/  LDS.128 R28, [UR4+0xa0] ;  /* 0x0000a004ff1c7984 */ /* 0x000e220008000c00 */
[----:B------:R-:W-:Y:S02]  /*be50*/  ISETP.NE.AND.EX P3, PT, R41, RZ, PT, P6 ;  /* 0x000000ff2900720c */ /* 0x000fe40003f65360 */
[----:B------:R-:W-:Y:S02]  /*be60*/  SEL R54, R56, R54, !P5 ;  /* 0x0000003638367207 */ /* 0x000fe40006800000 */
[----:B------:R-:W-:Y:S01]  /*be70*/  IADD3 R56, P6, PT, R40, R56, RZ ;  /* 0x0000003828387210 */ /* 0x000fe20007fde0ff */
[----:B------:R-:W-:Y:S01]  /*be80*/  DADD R38, R18, R36 ;  /* 0x0000000012267229 */ /* 0x000fe20000000024 */
[----:B------:R-:W-:Y:S02]  /*be90*/  SEL R57, R63, R57, !P5 ;  /* 0x000000393f397207 */ /* 0x000fe40006800000 */
[----:B------:R-:W-:Y:S01]  /*bea0*/  FSEL R65, R36, R65, !P5 ;  /* 0x0000004124417208 */ /* 0x000fe20006800000 */
[----:B------:R-:W-:Y:S01]  /*beb0*/  IMAD.X R63, R41, 0x1, R63, P6 ;  /* 0x00000001293f7824 */ /* 0x000fe200030e063f */
[----:B------:R-:W-:-:S02]  /*bec0*/  FSEL R64, R37, R64, !P5 ;  /* 0x0000004025407208 */ /* 0x000fc40006800000 */
[----:B------:R-:W-:Y:S02]  /*bed0*/  FSEL R36, R32, R42, !P3 ;  /* 0x0000002a20247208 */ /* 0x000fe40005800000 */
[----:B------:R-:W-:Y:S02]  /*bee0*/  FSEL R37, R33, R43, !P3 ;  /* 0x0000002b21257208 */ /* 0x000fe40005800000 */
[----:B------:R-:W-:Y:S02]  /*bef0*/  FSEL R40, R34, R16, !P3 ;  /* 0x0000001022287208 */ /* 0x000fe40005800000 */
[----:B------:R-:W-:Y:S02]  /*bf00*/  FSEL R41, R35, R17, !P3 ;  /* 0x0000001123297208 */ /* 0x000fe40005800000 */
[----:B------:R-:W1:Y:S01]  /*bf10*/  LDS.128 R32, [UR4+0xb0] ;  /* 0x0000b004ff207984 */ /* 0x000e620008000c00 */
[----:B------:R-:W-:Y:S02]  /*bf20*/  ISETP.NE.AND P5, PT, R53, 0x4, PT ;  /* 0x000000043500780c */ /* 0x000fe40003fa5270 */
[----:B--2---:R-:W-:-:S02]  /*bf30*/  ISETP.NE.U32.AND P6, PT, R20, RZ, PT ;  /* 0x000000ff1400720c */ /* 0x004fc40003fc5070 */
[----:B------:R-:W-:Y:S02]  /*bf40*/  FSEL R59, R36, R55, !P5 ;  /* 0x00000037243b7208 */ /* 0x000fe40006800000 */
[----:B------:R-:W-:Y:S01]  /*bf50*/  FSEL R55, R37, R62, !P5 ;  /* 0x0000003e25377208 */ /* 0x000fe20006800000 */
[----:B------:R-:W-:Y:S01]  /*bf60*/  DADD R36, R22, R36 ;  /* 0x0000000016247229 */ /* 0x000fe20000000024 */
[----:B------:R-:W-:Y:S02]  /*bf70*/  FSEL R38, R38, R18, !P3 ;  /* 0x0000001226267208 */ /* 0x000fe40005800000 */
[----:B------:R-:W-:Y:S02]  /*bf80*/  FSEL R39, R39, R19, !P3 ;  /* 0x0000001327277208 */ /* 0x000fe40005800000 */
[----:B------:R-:W-:Y:S01]  /*bf90*/  ISETP.NE.AND.EX P3, PT, R21, RZ, PT, P6 ;  /* 0x000000ff1500720c */ /* 0x000fe20003f65360 */
[----:B------:R-:W2:Y:S01]  /*bfa0*/  LDS.128 R16, [UR4+0xc0] ;  /* 0x0000c004ff107984 */ /* 0x000ea20008000c00 */
[----:B------:R-:W-:-:S02]  /*bfb0*/  IADD3 R67, P6, PT, R20, R56, RZ ;  /* 0x0000003814437210 */ /* 0x000fc40007fde0ff */
[----:B------:R-:W-:Y:S01]  /*bfc0*/  FSEL R60, R40, R60, !P5 ;  /* 0x0000003c283c7208 */ /* 0x000fe20006800000 */
[----:B---3--:R-:W-:Y:S01]  /*bfd0*/  DADD R42, R26, R38 ;  /* 0x000000001a2a7229 */ /* 0x008fe20000000026 */
[----:B------:R-:W-:Y:S01]  /*bfe0*/  FSEL R61, R41, R61, !P5 ;  /* 0x0000003d293d7208 */ /* 0x000fe20006800000 */
[----:B------:R-:W-:Y:S01]  /*bff0*/  DADD R40, R24, R40 ;  /* 0x0000000018287229 */ /* 0x000fe20000000028 */
[----:B------:R-:W-:Y:S01]  /*c000*/  SEL R57, R63, R57, !P5 ;  /* 0x000000393f397207 */ /* 0x000fe20006800000 */
[----:B------:R-:W-:Y:S01]  /*c010*/  IMAD.X R63, R21, 0x1, R63, P6 ;  /* 0x00000001153f7824 */ /* 0x000fe200030e063f */
[----:B------:R-:W-:Y:S02]  /*c020*/  SEL R54, R56, R54, !P5 ;  /* 0x0000003638367207 */ /* 0x000fe40006800000 */
[----:B------:R-:W-:Y:S02]  /*c030*/  FSEL R65, R38, R65, !P5 ;  /* 0x0000004126417208 */ /* 0x000fe40006800000 */
[----:B------:R-:W-:-:S02]  /*c040*/  FSEL R39, R39, R64, !P5 ;  /* 0x0000004027277208 */ /* 0x000fc40006800000 */
[----:B------:R-:W-:Y:S02]  /*c050*/  FSEL R36, R36, R22, !P3 ;  /* 0x0000001624247208 */ /* 0x000fe40005800000 */
[----:B------:R-:W-:Y:S02]  /*c060*/  FSEL R37, R37, R23, !P3 ;  /* 0x0000001725257208 */ /* 0x000fe40005800000 */
[----:B------:R-:W-:Y:S01]  /*c070*/  ISETP.NE.AND P5, PT, R53, 0x5, PT ;  /* 0x000000053500780c */ /* 0x000fe20003fa5270 */
[----:B------:R-:W3:Y:S01]  /*c080*/  LDS.128 R20, [UR4+0xd0] ;  /* 0x0000d004ff147984 */ /* 0x000ee20008000c00 */
[----:B0-----:R-:W-:Y:S02]  /*c090*/  ISETP.NE.U32.AND P6, PT, R28, RZ, PT ;  /* 0x000000ff1c00720c */ /* 0x001fe40003fc5070 */
[----:B------:R-:W-:Y:S02]  /*c0a0*/  FSEL R59, R36, R59, !P5 ;  /* 0x0000003b243b7208 */ /* 0x000fe40006800000 */
[----:B------:R-:W-:Y:S01]  /*c0b0*/  FSEL R55, R37, R55, !P5 ;  /* 0x0000003725377208 */ /* 0x000fe20006800000 */
[----:B------:R-:W-:Y:S01]  /*c0c0*/  DADD R36, R30, R36 ;  /* 0x000000001e247229 */ /* 0x000fe20000000024 */
[----:B------:R-:W-:-:S02]  /*c0d0*/  FSEL R24, R40, R24, !P3 ;  /* 0x0000001828187208 */ /* 0x000fc40005800000 */
[----:B------:R-:W-:Y:S02]  /*c0e0*/  FSEL R25, R41, R25, !P3 ;  /* 0x0000001929197208 */ /* 0x000fe40005800000 */
[----:B------:R-:W-:Y:S02]  /*c0f0*/  FSEL R26, R42, R26, !P3 ;  /* 0x0000001a2a1a7208 */ /* 0x000fe40005800000 */
[----:B------:R-:W-:Y:S02]  /*c100*/  FSEL R27, R43, R27, !P3 ;  /* 0x0000001b2b1b7208 */ /* 0x000fe40005800000 */
[----:B------:R-:W-:Y:S02]  /*c110*/  ISETP.NE.AND.EX P3, PT, R29, RZ, PT, P6 ;  /* 0x000000ff1d00720c */ /* 0x000fe40003f65360 */
[----:B------:R-:W-:Y:S02]  /*c120*/  SEL R54, R67, R54, !P5 ;  /* 0x0000003643367207 */ /* 0x000fe40006800000 */
[----:B------:R-:W-:Y:S01]  /*c130*/  IADD3 R67, P6, PT, R28, R67, RZ ;  /* 0x000000431c437210 */ /* 0x000fe20007fde0ff */
[----:B-1----:R-:W-:Y:S01]  /*c140*/  DADD R40, R32, R24 ;  /* 0x0000000020287229 */ /* 0x002fe20000000018 */
[----:B------:R-:W-:Y:S01]  /*c150*/  FSEL R60, R24, R60, !P5 ;  /* 0x0000003c183c7208 */ /* 0x000fe20006800000 */
[----:B------:R-:W-:Y:S01]  /*c160*/  DADD R42, R34, R26 ;  /* 0x00000000222a7229 */ /* 0x000fe2000000001a */
[----:B------:R-:W-:-:S02]  /*c170*/  FSEL R61, R25, R61, !P5 ;  /* 0x0000003d193d7208 */ /* 0x000fc40006800000 */
[----:B------:R-:W-:Y:S02]  /*c180*/  FSEL R65, R26, R65, !P5 ;  /* 0x000000411a417208 */ /* 0x000fe40006800000 */
[----:B------:R-:W-:Y:S02]  /*c190*/  FSEL R39, R27, R39, !P5 ;  /* 0x000000271b277208 */ /* 0x000fe40006800000 */
[----:B------:R-:W-:Y:S01]  /*c1a0*/  SEL R57, R63, R57, !P5 ;  /* 0x000000393f397207 */ /* 0x000fe20006800000 */
[----:B------:R-:W0:Y:S01]  /*c1b0*/  LDS.128 R24, [UR4+0xe0] ;  /* 0x0000e004ff187984 */ /* 0x000e220008000c00 */
[----:B------:R-:W-:Y:S01]  /*c1c0*/  IMAD.X R63, R29, 0x1, R63, P6 ;  /* 0x000000011d3f7824 */ /* 0x000fe200030e063f */
[----:B------:R-:W-:Y:S02]  /*c1d0*/  FSEL R36, R36, R30, !P3 ;  /* 0x0000001e24247208 */ /* 0x000fe40005800000 */
[----:B------:R-:W-:Y:S02]  /*c1e0*/  FSEL R37, R37, R31, !P3 ;  /* 0x0000001f25257208 */ /* 0x000fe40005800000 */
[----:B------:R-:W1:Y:S01]  /*c1f0*/  LDS.128 R28, [UR4+0xf0] ;  /* 0x0000f004ff1c7984 */ /* 0x000e620008000c00 */
[----:B------:R-:W-:-:S02]  /*c200*/  FSEL R32, R40, R32, !P3 ;  /* 0x0000002028207208 */ /* 0x000fc40005800000 */
[----:B------:R-:W-:Y:S02]  /*c210*/  FSEL R33, R41, R33, !P3 ;  /* 0x0000002129217208 */ /* 0x000fe40005800000 */
[----:B------:R-:W-:Y:S02]  /*c220*/  ISETP.NE.AND P5, PT, R53, 0x6, PT ;  /* 0x000000063500780c */ /* 0x000fe40003fa5270 */
[----:B------:R-:W-:Y:S02]  /*c230*/  FSEL R34, R42, R34, !P3 ;  /* 0x000000222a227208 */ /* 0x000fe40005800000 */
[----:B------:R-:W-:Y:S02]  /*c240*/  FSEL R35, R43, R35, !P3 ;  /* 0x000000232b237208 */ /* 0x000fe40005800000 */
[----:B--2---:R-:W-:Y:S02]  /*c250*/  ISETP.NE.U32.AND P6, PT, R16, RZ, PT ;  /* 0x000000ff1000720c */ /* 0x004fe40003fc5070 */
[----:B------:R-:W-:-:S02]  /*c260*/  FSEL R59, R36, R59, !P5 ;  /* 0x0000003b243b7208 */ /* 0x000fc40006800000 */
[----:B------:R-:W-:Y:S01]  /*c270*/  FSEL R55, R37, R55, !P5 ;  /* 0x0000003725377208 */ /* 0x000fe20006800000 */
[----:B------:R-:W-:Y:S01]  /*c280*/  DADD R36, R18, R36 ;  /* 0x0000000012247229 */ /* 0x000fe20000000024 */
[----:B------:R-:W-:Y:S01]  /*c290*/  FSEL R60, R32, R60, !P5 ;  /* 0x0000003c203c7208 */ /* 0x000fe20006800000 */
[----:B---3--:R-:W-:Y:S01]  /*c2a0*/  DADD R40, R20, R32 ;  /* 0x0000000014287229 */ /* 0x008fe20000000020 */
[----:B------:R-:W-:Y:S01]  /*c2b0*/  FSEL R61, R33, R61, !P5 ;  /* 0x0000003d213d7208 */ /* 0x000fe20006800000 */
[----:B------:R-:W-:Y:S01]  /*c2c0*/  DADD R32, R22, R34 ;  /* 0x0000000016207229 */ /* 0x000fe20000000022 */
[----:B------:R-:W-:Y:S02]  /*c2d0*/  ISETP.NE.AND.EX P3, PT, R17, RZ, PT, P6 ;  /* 0x000000ff1100720c */ /* 0x000fe40003f65360 */
[----:B------:R-:W-:Y:S02]  /*c2e0*/  SEL R54, R67, R54, !P5 ;  /* 0x0000003643367207 */ /* 0x000fe40006800000 */
[----:B------:R-:W-:-:S02]  /*c2f0*/  IADD3 R67, P6, PT, R16, R67, RZ ;  /* 0x0000004310437210 */ /* 0x000fc40007fde0ff */
[----:B------:R-:W-:Y:S02]  /*c300*/  FSEL R65, R34, R65, !P5 ;  /* 0x0000004122417208 */ /* 0x000fe40006800000 */
[----:B------:R-:W-:Y:S02]  /*c310*/  SEL R57, R63, R57, !P5 ;  /* 0x000000393f397207 */ /* 0x000fe40006800000 */
[----:B------:R-:W-:Y:S01]  /*c320*/  FSEL R39, R35, R39, !P5 ;  /* 0x0000002723277208 */ /* 0x000fe20006800000 */
[----:B------:R-:W2:Y:S01]  /*c330*/  SHFL.UP PT, R50, R50, 0x1, RZ ;  /* 0x0420000032327989 */ /* 0x000ea200000e00ff */
[----:B------:R-:W-:Y:S01]  /*c340*/  ISETP.NE.AND P5, PT, R53, 0x7, PT ;  /* 0x000000073500780c */ /* 0x000fe20003fa5270 */
[----:B------:R-:W-:Y:S02]  /*c350*/  IMAD.X R63, R17, 0x1, R63, P6 ;  /* 0x00000001113f7824 */ /* 0x000fe400030e063f */
[----:B------:R-:W3:Y:S01]  /*c360*/  SHFL.UP PT, R49, R49, 0x1, RZ ;  /* 0x0420000031317989 */ /* 0x000ee200000e00ff */
[----:B------:R-:W-:-:S03]  /*c370*/  FSEL R16, R36, R18, !P3 ;  /* 0x0000001224107208 */ /* 0x000fc60005800000 */
[----:B------:R-:W4:Y:S01]  /*c380*/  SHFL.UP PT, R52, R52, 0x1, RZ ;  /* 0x0420000034347989 */ /* 0x000f2200000e00ff */
[----:B------:R-:W-:-:S03]  /*c390*/  FSEL R17, R37, R19, !P3 ;  /* 0x0000001325117208 */ /* 0x000fc60005800000 */
[----:B------:R-:W5:Y:S01]  /*c3a0*/  SHFL.UP PT, R53, R51, 0x1, RZ ;  /* 0x0420000033357989 */ /* 0x000f6200000e00ff */
[----:B------:R-:W-:Y:S02]  /*c3b0*/  FSEL R18, R40, R20, !P3 ;  /* 0x0000001428127208 */ /* 0x000fe40005800000 */
[----:B------:R-:W-:Y:S02]  /*c3c0*/  FSEL R19, R41, R21, !P3 ;  /* 0x0000001529137208 */ /* 0x000fe40005800000 */
[----:B------:R-:W-:Y:S02]  /*c3d0*/  FSEL R20, R32, R22, !P3 ;  /* 0x0000001620147208 */ /* 0x000fe40005800000 */
[----:B------:R-:W-:Y:S01]  /*c3e0*/  FSEL R21, R33, R23, !P3 ;  /* 0x0000001721157208 */ /* 0x000fe20005800000 */
[----:B------:R1:W2:Y:S01]  /*c3f0*/  SHFL.UP PT, R34, R6, 0x1, RZ ;  /* 0x0420000006227989 */ /* 0x0002a200000e00ff */
[C---:B0-----:R-:W-:Y:S02]  /*c400*/  ISETP.NE.U32.AND P3, PT, R24.reuse, RZ, PT ;  /* 0x000000ff1800720c */ /* 0x041fe40003f65070 */
[----:B------:R-:W-:Y:S01]  /*c410*/  IADD3 R36, P6, PT, R24, R67, RZ ;  /* 0x0000004318247210 */ /* 0x000fe20007fde0ff */
[----:B------:R0:W2:Y:S01]  /*c420*/  SHFL.UP PT, R35, R7, 0x1, RZ ;  /* 0x0420000007237989 */ /* 0x0000a200000e00ff */
[----:B------:R-:W-:Y:S01]  /*c430*/  SEL R54, R67, R54, !P5 ;  /* 0x0000003643367207 */ /* 0x000fe20006800000 */
[----:B------:R-:W-:Y:S01]  /*c440*/  DADD R22, R26, R16 ;  /* 0x000000001a167229 */ /* 0x000fe20000000010 */
[----:B------:R-:W-:-:S02]  /*c450*/  FSEL R24, R16, R59, !P5 ;  /* 0x0000003b10187208 */ /* 0x000fc40006800000 */
[----:B------:R-:W-:Y:S02]  /*c460*/  FSEL R55, R17, R55, !P5 ;  /* 0x0000003711377208 */ /* 0x000fe40006800000 */
[----:B------:R-:W-:Y:S02]  /*c470*/  FSEL R60, R18, R60, !P5 ;  /* 0x0000003c123c7208 */ /* 0x000fe40006800000 */
[----:B-1----:R-:W-:Y:S02]  /*c480*/  FSEL R6, R20, R65, !P5 ;  /* 0x0000004114067208 */ /* 0x002fe40006800000 */
[----:B------:R-:W-:Y:S01]  /*c490*/  FSEL R61, R19, R61, !P5 ;  /* 0x0000003d133d7208 */ /* 0x000fe20006800000 */
[----:B------:R-:W-:Y:S01]  /*c4a0*/  DADD R18, R28, R18 ;  /* 0x000000001c127229 */ /* 0x000fe20000000012 */
[----:B------:R-:W-:Y:S02]  /*c4b0*/  SEL R57, R63, R57, !P5 ;  /* 0x000000393f397207 */ /* 0x000fe40006800000 */
[----:B0-----:R-:W-:-:S02]  /*c4c0*/  FSEL R7, R21, R39, !P5 ;  /* 0x0000002715077208 */ /* 0x001fc40006800000 */
[----:B------:R-:W-:Y:S01]  /*c4d0*/  ISETP.GE.U32.AND P5, PT, R66, 0x20, PT ;  /* 0x000000204200780c */ /* 0x000fe20003fa6070 */
[----:B------:R-:W-:Y:S01]  /*c4e0*/  DADD R16, R30, R20 ;  /* 0x000000001e107229 */ /* 0x000fe20000000014 */
[----:B------:R-:W-:Y:S01]  /*c4f0*/  ISETP.NE.AND.EX P3, PT, R25, RZ, PT, P3 ;  /* 0x000000ff1900720c */ /* 0x000fe20003f65330 */
[----:B------:R-:W0:Y:S03]  /*c500*/  SHFL.UP PT, R48, R48, 0x1, RZ ;  /* 0x0420000030307989 */ /* 0x000e2600000e00ff */
[----:B------:R-:W-:Y:S02]  /*c510*/  FSEL R38, R22, R26, !P3 ;  /* 0x0000001a16267208 */ /* 0x000fe40005800000 */
[----:B------:R-:W-:Y:S02]  /*c520*/  FSEL R39, R23, R27, !P3 ;  /* 0x0000001b17277208 */ /* 0x000fe40005800000 */
[----:B------:R-:W-:-:S02]  /*c530*/  FSEL R42, R18, R28, !P3 ;  /* 0x0000001c122a7208 */ /* 0x000fc40005800000 */
[----:B------:R-:W-:Y:S01]  /*c540*/  FSEL R43, R19, R29, !P3 ;  /* 0x0000001d132b7208 */ /* 0x000fe20005800000 */
[----:B------:R-:W1:Y:S01]  /*c550*/  SHFL.UP PT, R5, R5, 0x1, RZ ;  /* 0x0420000005057989 */ /* 0x000e6200000e00ff */
[----:B------:R-:W-:Y:S01]  /*c560*/  FSEL R40, R16, R30, !P3 ;  /* 0x0000001e10287208 */ /* 0x000fe20005800000 */
[----:B------:R-:W-:Y:S01]  /*c570*/  IMAD.X R37, R25, 0x1, R63, P6 ;  /* 0x0000000119257824 */ /* 0x000fe200030e063f */
[----:B------:R-:W-:Y:S01]  /*c580*/  FSEL R41, R17, R31, !P3 ;  /* 0x0000001f11297208 */ /* 0x000fe20005800000 */
[----:B--2---:R-:W-:Y:S02]  /*c590*/  IMAD.MOV.U32 R16, RZ, RZ, R50 ;  /* 0x000000ffff107224 */ /* 0x004fe400078e0032 */
[----:B---3--:R-:W-:Y:S02]  /*c5a0*/  IMAD.MOV.U32 R17, RZ, RZ, R49 ;  /* 0x000000ffff117224 */ /* 0x008fe400078e0031 */
[----:B----4-:R-:W-:Y:S02]  /*c5b0*/  IMAD.MOV.U32 R18, RZ, RZ, R52 ;  /* 0x000000ffff127224 */ /* 0x010fe400078e0034 */
[----:B-----5:R-:W-:-:S02]  /*c5c0*/  IMAD.MOV.U32 R19, RZ, RZ, R53 ;  /* 0x000000ffff137224 */ /* 0x020fc400078e0035 */
[----:B------:R-:W-:Y:S02]  /*c5d0*/  IMAD.MOV.U32 R20, RZ, RZ, R38 ;  /* 0x000000ffff147224 */ /* 0x000fe400078e0026 */
[----:B------:R-:W-:Y:S02]  /*c5e0*/  IMAD.MOV.U32 R21, RZ, RZ, R39 ;  /* 0x000000ffff157224 */ /* 0x000fe400078e0027 */
[----:B------:R-:W-:Y:S02]  /*c5f0*/  IMAD.MOV.U32 R22, RZ, RZ, R42 ;  /* 0x000000ffff167224 */ /* 0x000fe400078e002a */
[----:B------:R-:W-:Y:S01]  /*c600*/  IMAD.MOV.U32 R23, RZ, RZ, R43 ;  /* 0x000000ffff177224 */ /* 0x000fe200078e002b */
[----:B0-----:R-:W-:Y:S06]  /*c610*/  @!P5 BRA `(.L_x_100) ;  /* 0x000000000060d947 */ /* 0x001fec0003800000 */
[----:B------:R-:W-:Y:S01]  /*c620*/  IMAD.MOV.U32 R25, RZ, RZ, R55 ;  /* 0x000000ffff197224 */ /* 0x000fe200078e0037 */
[----:B------:R-:W-:Y:S01]  /*c630*/  ISETP.NE.AND P5, PT, R69, RZ, PT ;  /* 0x000000ff4500720c */ /* 0x000fe20003fa5270 */
[----:B------:R-:W-:Y:S01]  /*c640*/  DADD R22, R16, R60 ;  /* 0x0000000010167229 */ /* 0x000fe2000000003c */
[C---:B------:R-:W-:Y:S01]  /*c650*/  ISETP.NE.U32.AND P3, PT, R48.reuse, RZ, PT ;  /* 0x000000ff3000720c */ /* 0x040fe20003f65070 */
[----:B------:R-:W-:Y:S02]  /*c660*/  DADD R26, R18, R6 ;  /* 0x00000000121a7229 */ /* 0x000fe40000000006 */
[----:B------:R-:W-:Y:S01]  /*c670*/  DADD R20, R34, R24 ;  /* 0x0000000022147229 */ /* 0x000fe20000000018 */
[----:B-1----:R-:W-:Y:S02]  /*c680*/  ISETP.NE.AND.EX P3, PT, R5, RZ, PT, P3 ;  /* 0x000000ff0500720c */ /* 0x002fe40003f65330 */
[----:B------:R-:W-:-:S04]  /*c690*/  SEL R25, R48, RZ, P5 ;  /* 0x000000ff30197207 */ /* 0x000fc80002800000 */
[----:B------:R-:W-:Y:S02]  /*c6a0*/  IADD3 R48, P4, PT, R25, R54, RZ ;  /* 0x0000003619307210 */ /* 0x000fe40007f9e0ff */
[----:B------:R-:W-:Y:S02]  /*c6b0*/  @P5 FSEL R60, R22, R16, !P3 ;  /* 0x00000010163c5208 */ /* 0x000fe40005800000 */
        /* <DEDUP_REMOVED lines=9> */
[----:B------:R-:W-:-:S02]  /*c750*/  IMAD.MOV.U32 R16, RZ, RZ, R60 ;  /* 0x000000ffff107224 */ /* 0x000fc400078e003c */
[----:B------:R-:W-:Y:S02]  /*c760*/  IMAD.MOV.U32 R17, RZ, RZ, R61 ;  /* 0x000000ffff117224 */ /* 0x000fe400078e003d */
[----:B------:R-:W-:Y:S02]  /*c770*/  IMAD.MOV.U32 R18, RZ, RZ, R6 ;  /* 0x000000ffff127224 */ /* 0x000fe400078e0006 */
[----:B------:R-:W-:Y:S01]  /*c780*/  IMAD.MOV.U32 R19, RZ, RZ, R7 ;  /* 0x000000ffff137224 */ /* 0x000fe200078e0007 */
[----:B------:R-:W-:Y:S06]  /*c790*/  BRA `(.L_x_101) ;  /* 0x00000020000c7947 */ /* 0x000fec0003800000 */
.L_x_100:
        /* <DEDUP_REMOVED lines=21> */
.L_x_103:
[----:B------:R-:W-:Y:S05]  /*c8f0*/  BSYNC.RECONVERGENT B0 ;  /* 0x0000000000007941 */ /* 0x000fea0003800200 */
.L_x_102:
[----:B------:R-:W0:Y:S01]  /*c900*/  LDCU UR6, c[0x0][0x370] ;  /* 0x00006e00ff0677ac */ /* 0x000e220008000800 */
[----:B--2---:R-:W-:-:S05]  /*c910*/  LOP3.LUT R21, RZ, R66, RZ, 0x33, !PT ;  /* 0x00000042ff157212 */ /* 0x004fca00078e33ff */
[----:B------:R-:W-:Y:S01]  /*c920*/  VIADD R23, R21, UR15 ;  /* 0x0000000f15177c36 */ /* 0x000fe20008000000 */
[----:B0-----:R-:W-:-:S09]  /*c930*/  UISETP.GT.U32.AND UP0, UPT, UR6, 0x1f3, UPT ;  /* 0x000001f30600788c */ /* 0x001fd2000bf04070 */
[----:B------:R-:W-:Y:S05]  /*c940*/  BRA.U UP0, `(.L_x_104) ;  /* 0x0000000100087547 */ /* 0x000fea000b800000 */
[----:B------:R0:W-:Y:S06]  /*c950*/  MEMBAR.SC.CTA ;  /* 0x0000000000007992 */ /* 0x0001ec0000000000 */
[----:B0-----:R-:W-:Y:S05]  /*c960*/  BRA `(.L_x_105) ;  /* 0x0000000000087947 */ /* 0x001fea0003800000 */
.L_x_104:
[----:B------:R-:W-:Y:S05]  /*c970*/  NANOSLEEP 0x1c2 ;  /* 0x000001c20000795d */ /* 0x000fea0003800000 */
[----:B------:R-:W-:Y:S01]  /*c980*/  NOP ;  /* 0x0000000000007918 */ /* 0x000fe20000000000 */
.L_x_105:
[----:B------:R-:W-:-:S07]  /*c990*/  IMAD.WIDE R6, R21, 0x4, R6 ;  /* 0x0000000415067825 */ /* 0x000fce00078e0206 */
.L_x_107:
        /* <DEDUP_REMOVED lines=10> */
.L_x_284:
        /* <DEDUP_REMOVED lines=16> */
.L_x_109:
[----:B------:R-:W0:Y:S02]  /*cb40*/  LDC.64 R6, c[0x0][0x3b8] ;  /* 0x0000ee00ff067b82 */ /* 0x000e240000000a00 */
[----:B0-----:R-:W-:-:S05]  /*cb50*/  IMAD.WIDE R6, R23, 0x20, R6 ;  /* 0x0000002017067825 */ /* 0x001fca00078e0206 */
[----:B------:R2:W5:Y:S04]  /*cb60*/  LD.E.64.STRONG.GPU R58, desc[UR12][R6.64+0x400] ;  /* 0x0004000c063a7980 */ /* 0x000568000c10fb00 */
[----:B------:R2:W5:Y:S04]  /*cb70*/  LD.E.64.STRONG.GPU R24, desc[UR12][R6.64+0x408] ;  /* 0x0004080c06187980 */ /* 0x000568000c10fb00 */
[----:B------:R2:W5:Y:S04]  /*cb80*/  LD.E.64.STRONG.GPU R26, desc[UR12][R6.64+0x410] ;  /* 0x0004100c061a7980 */ /* 0x000568000c10fb00 */
[----:B------:R2:W5:Y:S02]  /*cb90*/  LD.E.64.STRONG.GPU R28, desc[UR12][R6.64+0x418] ;  /* 0x0004180c061c7980 */ /* 0x000564000c10fb00 */
.L_x_110:
[----:B------:R-:W-:Y:S05]  /*cba0*/  BSYNC.RECONVERGENT B0 ;  /* 0x0000000000007941 */ /* 0x000fea0003800200 */
.L_x_108:
[----:B------:R-:W-:-:S03]  /*cbb0*/  UMOV UR6, 0xffffffff ;  /* 0xffffffff00067882 */ /* 0x000fc60000000000 */
[----:B------:R-:W-:Y:S05]  /*cbc0*/  BRA.DIV UR6, `(.L_x_111) ;  /* 0x0000004e06347947 */ /* 0x000fea000b800000 */
[----:B------:R-:W3:Y:S01]  /*cbd0*/  S2R R66, SR_GEMASK ;  /* 0x0000000000427919 */ /* 0x000ee20000003c00 */
[----:B------:R-:W-:-:S04]  /*cbe0*/  VOTE.ANY R21, PT, !P3 ;  /* 0x0000000000157806 */ /* 0x000fc800058e0100 */
[----:B---3--:R-:W-:-:S05]  /*cbf0*/  LOP3.LUT R21, R21, 0x80000000, R66, 0xec, !PT ;  /* 0x8000000015157812 */ /* 0x008fca00078eec42 */
[----:B0-2---:R-:W-:-:S05]  /*cc00*/  VIADD R6, R21, 0xffffffff ;  /* 0xffffffff15067836 */ /* 0x005fca0000000000 */
[----:B------:R-:W-:-:S06]  /*cc10*/  LOP3.LUT R6, R21, R6, RZ, 0xc, !PT ;  /* 0x0000000615067212 */ /* 0x000fcc00078e0cff */
[----:B------:R-:W0:Y:S02]  /*cc20*/  POPC R6, R6 ;  /* 0x0000000600067309 */ /* 0x000e240000000000 */
[----:B0----5:R0:W2:Y:S04]  /*cc30*/  SHFL.DOWN PT, R51, R58, 0x1, R6 ;  /* 0x082000003a337989 */ /* 0x0210a800000e0006 */
[----:B------:R0:W3:Y:S04]  /*cc40*/  SHFL.DOWN PT, R50, R59, 0x1, R6 ;  /* 0x082000003b327989 */ /* 0x0000e800000e0006 */
[----:B------:R0:W4:Y:S04]  /*cc50*/  SHFL.DOWN PT, R32, R24, 0x1, R6 ;  /* 0x0820000018207989 */ /* 0x00012800000e0006 */
[----:B------:R0:W0:Y:S04]  /*cc60*/  SHFL.DOWN PT, R33, R25, 0x1, R6 ;  /* 0x0820000019217989 */ /* 0x00002800000e0006 */
[----:B------:R0:W0:Y:S04]  /*cc70*/  SHFL.DOWN PT, R30, R26, 0x1, R6 ;  /* 0x082000001a1e7989 */ /* 0x00002800000e0006 */
[----:B------:R0:W0:Y:S04]  /*cc80*/  SHFL.DOWN PT, R31, R27, 0x1, R6 ;  /* 0x082000001b1f7989 */ /* 0x00002800000e0006 */
[----:B------:R0:W0:Y:S04]  /*cc90*/  SHFL.DOWN PT, R52, R28, 0x1, R6 ;  /* 0x082000001c347989 */ /* 0x00002800000e0006 */
[----:B--23--:R0:W0:Y:S02]  /*cca0*/  SHFL.DOWN PT, R22, R29, 0x1, R6 ;  /* 0x082000001d167989 */ /* 0x00c02400000e0006 */
.L_x_295:
[----:B------:R-:W-:Y:S01]  /*ccb0*/  ISETP.GE.AND P3, PT, R69, R6, PT ;  /* 0x000000064500720c */ /* 0x000fe20003f66270 */
[----:B------:R-:W-:-:S12]  /*ccc0*/  BSSY.RECONVERGENT B0, `(.L_x_112) ;  /* 0x0000013000007945 */ /* 0x000fd80003800200 */
[----:B------:R-:W-:Y:S05]  /*ccd0*/  @P3 BRA `(.L_x_113) ;  /* 0x0000000000443947 */ /* 0x000fea0003800000 */
[----:B0-----:R-:W-:Y:S01]  /*cce0*/  IMAD.MOV.U32 R20, RZ, RZ, R30 ;  /* 0x000000ffff147224 */ /* 0x001fe200078e001e */
[----:B----4-:R-:W-:Y:S01]  /*ccf0*/  DADD R32, R24, R32 ;  /* 0x0000000018207229 */ /* 0x010fe20000000020 */
        /* <DEDUP_REMOVED lines=15> */
.L_x_113:
[----:B------:R-:W-:Y:S05]  /*cdf0*/  BSYNC.RECONVERGENT B0 ;  /* 0x0000000000007941 */ /* 0x000fea0003800200 */
.L_x_112:
[----:B------:R-:W-:-:S03]  /*ce00*/  UMOV UR6, 0xffffffff ;  /* 0xffffffff00067882 */ /* 0x000fc60000000000 */
[----:B------:R-:W-:Y:S05]  /*ce10*/  BRA.DIV UR6, `(.L_x_114) ;  /* 0x0000004e06787947 */ /* 0x000fea000b800000 */
[----:B------:R2:W3:Y:S04]  /*ce20*/  SHFL.DOWN PT, R51, R58, 0x2, R6 ;  /* 0x084000003a337989 */ /* 0x0004e800000e0006 */
[----:B------:R2:W1:Y:S04]  /*ce30*/  SHFL.DOWN PT, R50, R59, 0x2, R6 ;  /* 0x084000003b327989 */ /* 0x00046800000e0006 */
[----:B0-----:R2:W0:Y:S04]  /*ce40*/  SHFL.DOWN PT, R30, R24, 0x2, R6 ;  /* 0x08400000181e7989 */ /* 0x00142800000e0006 */
[----:B------:R2:W0:Y:S04]  /*ce50*/  SHFL.DOWN PT, R31, R25, 0x2, R6 ;  /* 0x08400000191f7989 */ /* 0x00042800000e0006 */
[----:B----4-:R2:W4:Y:S04]  /*ce60*/  SHFL.DOWN PT, R32, R26, 0x2, R6 ;  /* 0x084000001a207989 */ /* 0x01052800000e0006 */
[----:B------:R2:W0:Y:S04]  /*ce70*/  SHFL.DOWN PT, R33, R27, 0x2, R6 ;  /* 0x084000001b217989 */ /* 0x00042800000e0006 */
[----:B------:R2:W0:Y:S04]  /*ce80*/  SHFL.DOWN PT, R52, R28, 0x2, R6 ;  /* 0x084000001c347989 */ /* 0x00042800000e0006 */
[----:B-1-3--:R2:W0:Y:S02]  /*ce90*/  SHFL.DOWN PT, R22, R29, 0x2, R6 ;  /* 0x084000001d167989 */ /* 0x00a42400000e0006 */
.L_x_305:
[----:B------:R-:W-:Y:S01]  /*cea0*/  VIADD R61, R69, 0x2 ;  /* 0x00000002453d7836 */ /* 0x000fe20000000000 */
[----:B------:R-:W-:Y:S04]  /*ceb0*/  BSSY.RECONVERGENT B0, `(.L_x_115) ;  /* 0x0000014000007945 */ /* 0x000fe80003800200 */
[----:B------:R-:W-:-:S13]  /*cec0*/  ISETP.GT.AND P3, PT, R61, R6, PT ;  /* 0x000000063d00720c */ /* 0x000fda0003f64270 */
[----:B------:R-:W-:Y:S05]  /*ced0*/  @P3 BRA `(.L_x_116) ;  /* 0x0000000000443947 */ /* 0x000fea0003800000 */
[----:B----4-:R-:W-:Y:S01]  /*cee0*/  IMAD.MOV.U32 R20, RZ, RZ, R32 ;  /* 0x000000ffff147224 */ /* 0x010fe200078e0020 */
[----:B0-----:R-:W-:Y:S01]  /*cef0*/  DADD R30, R24, R30 ;  /* 0x00000000181e7229 */ /* 0x001fe2000000001e */
[----:B------:R-:W-:Y:S01]  /*cf00*/  IMAD.MOV.U32 R21, RZ, RZ, R33 ;  /* 0x000000ffff157224 */ /* 0x000fe200078e0021 */
[----:B------:R-:W-:Y:S01]  /*cf10*/  ISETP.NE.U32.AND P3, PT, R58, RZ, PT ;  /* 0x000000ff3a00720c */ /* 0x000fe20003f65070 */
[----:B------:R-:W-:Y:S01]  /*cf20*/  IMAD.MOV.U32 R32, RZ, RZ, R52 ;  /* 0x000000ffff207224 */ /* 0x000fe200078e0034 */
[----:B--2---:R-:W-:Y:S01]  /*cf30*/  IADD3 R58, P4, PT, R51, R58, RZ ;  /* 0x0000003a333a7210 */ /* 0x004fe20007f9e0ff */
        /* <DEDUP_REMOVED lines=11> */
.L_x_116:
[----:B------:R-:W-:Y:S05]  /*cff0*/  BSYNC.RECONVERGENT B0 ;  /* 0x0000000000007941 */ /* 0x000fea0003800200 */
.L_x_115:
[----:B------:R-:W-:-:S03]  /*d000*/  UMOV UR6, 0xffffffff ;  /* 0xffffffff00067882 */ /* 0x000fc60000000000 */
[----:B------:R-:W-:Y:S05]  /*d010*/  BRA.DIV UR6, `(.L_x_117) ;  /* 0x0000004e06b07947 */ /* 0x000fea000b800000 */
[----:B0-----:R0:W1:Y:S04]  /*d020*/  SHFL.DOWN PT, R31, R58, 0x4, R6 ;  /* 0x088000003a1f7989 */ /* 0x00106800000e0006 */
[----:B------:R0:W3:Y:S04]  /*d030*/  SHFL.DOWN PT, R52, R59, 0x4, R6 ;  /* 0x088000003b347989 */ /* 0x0000e800000e0006 */
[----:B----4-:R0:W4:Y:S04]  /*d040*/  SHFL.DOWN PT, R32, R24, 0x4, R6 ;  /* 0x0880000018207989 */ /* 0x01012800000e0006 */
[----:B------:R0:W0:Y:S04]  /*d050*/  SHFL.DOWN PT, R33, R25, 0x4, R6 ;  /* 0x0880000019217989 */ /* 0x00002800000e0006 */
[----:B------:R0:W0:Y:S04]  /*d060*/  SHFL.DOWN PT, R50, R26, 0x4, R6 ;  /* 0x088000001a327989 */ /* 0x00002800000e0006 */
[----:B------:R0:W0:Y:S04]  /*d070*/  SHFL.DOWN PT, R51, R27, 0x4, R6 ;  /* 0x088000001b337989 */ /* 0x00002800000e0006 */
[----:B------:R0:W0:Y:S04]  /*d080*/  SHFL.DOWN PT, R53, R28, 0x4, R6 ;  /* 0x088000001c357989 */ /* 0x00002800000e0006 */
[----:B-1-3--:R0:W0:Y:S02]  /*d090*/  SHFL.DOWN PT, R22, R29, 0x4, R6 ;  /* 0x088000001d167989 */ /* 0x00a02400000e0006 */
.L_x_315:
[----:B------:R-:W-:Y:S01]  /*d0a0*/  VIADD R30, R69, 0x4 ;  /* 0x00000004451e7836 */ /* 0x000fe20000000000 */
[----:B------:R-:W-:Y:S04]  /*d0b0*/  BSSY.RECONVERGENT B0, `(.L_x_118) ;  /* 0x0000014000007945 */ /* 0x000fe80003800200 */
[----:B------:R-:W-:-:S13]  /*d0c0*/  ISETP.GT.AND P3, PT, R30, R6, PT ;  /* 0x000000061e00720c */ /* 0x000fda0003f64270 */
[----:B------:R-:W-:Y:S05]  /*d0d0*/  @P3 BRA `(.L_x_119) ;  /* 0x0000000000443947 */ /* 0x000fea0003800000 */
[----:B0-----:R-:W-:Y:S01]  /*d0e0*/  IMAD.MOV.U32 R20, RZ, RZ, R50 ;  /* 0x000000ffff147224 */ /* 0x001fe200078e0032 */
[----:B----4-:R-:W-:Y:S01]  /*d0f0*/  DADD R32, R24, R32 ;  /* 0x0000000018207229 */ /* 0x010fe20000000020 */
        /* <DEDUP_REMOVED lines=15> */
.L_x_119:
[----:B------:R-:W-:Y:S05]  /*d1f0*/  BSYNC.RECONVERGENT B0 ;  /* 0x0000000000007941 */ /* 0x000fea0003800200 */
.L_x_118:
        /* <DEDUP_REMOVED lines=10> */
.L_x_325:
        /* <DEDUP_REMOVED lines=21> */
.L_x_122:
[----:B------:R-:W-:Y:S05]  /*d3f0*/  BSYNC.RECONVERGENT B0 ;  /* 0x0000000000007941 */ /* 0x000fea0003800200 */
.L_x_121:
[----:B------:R-:W-:-:S03]  /*d400*/  UMOV UR6, 0xffffffff ;  /* 0xffffffff00067882 */ /* 0x000fc60000000000 */
[----:B------:R-:W-:Y:S05]  /*d410*/  BRA.DIV UR6, `(.L_x_123) ;  /* 0x0000005206207947 */ /* 0x000fea000b800000 */
[----:B0-----:R0:W1:Y:S04]  /*d420*/  SHFL.DOWN PT, R33, R58, 0x10, R6 ;  /* 0x0a0000003a217989 */ /* 0x00106800000e0006 */
[----:B------:R0:W3:Y:S04]  /*d430*/  SHFL.DOWN PT, R52, R59, 0x10, R6 ;  /* 0x0a0000003b347989 */ /* 0x0000e800000e0006 */
[----:B------:R0:W0:Y:S04]  /*d440*/  SHFL.DOWN PT, R50, R24, 0x10, R6 ;  /* 0x0a00000018327989 */ /* 0x00002800000e0006 */
[----:B------:R0:W0:Y:S04]  /*d450*/  SHFL.DOWN PT, R51, R25, 0x10, R6 ;  /* 0x0a00000019337989 */ /* 0x00002800000e0006 */
[----:B------:R0:W0:Y:S04]  /*d460*/  SHFL.DOWN PT, R53, R26, 0x10, R6 ;  /* 0x0a0000001a357989 */ /* 0x00002800000e0006 */
[----:B------:R0:W0:Y:S04]  /*d470*/  SHFL.DOWN PT, R54, R27, 0x10, R6 ;  /* 0x0a0000001b367989 */ /* 0x00002800000e0006 */
[----:B------:R0:W0:Y:S04]  /*d480*/  SHFL.DOWN PT, R55, R28, 0x10, R6 ;  /* 0x0a0000001c377989 */ /* 0x00002800000e0006 */
[----:B-1-3--:R0:W0:Y:S02]  /*d490*/  SHFL.DOWN PT, R22, R29, 0x10, R6 ;  /* 0x0a0000001d167989 */ /* 0x00a02400000e0006 */
.L_x_335:
[----:B----4-:R-:W-:Y:S01]  /*d4a0*/  VIADD R32, R69, 0x10 ;  /* 0x0000001045207836 */ /* 0x010fe20000000000 */
[----:B------:R-:W-:Y:S01]  /*d4b0*/  BSSY.RECONVERGENT B0, `(.L_x_124) ;  /* 0x0000017000007945 */ /* 0x000fe20003800200 */
[----:B------:R-:W-:-:S03]  /*d4c0*/  ISETP.NE.AND P3, PT, R49, 0x65, PT ;  /* 0x000000653100780c */ /* 0x000fc60003f65270 */
[----:B------:R-:W-:-:S13]  /*d4d0*/  ISETP.GT.AND P4, PT, R32, R6, PT ;  /* 0x000000062000720c */ /* 0x000fda0003f84270 */
[----:B------:R-:W-:Y:S05]  /*d4e0*/  @P4 BRA `(.L_x_125) ;  /* 0x00000000004c4947 */ /* 0x000fea0003800000 */
[----:B0-----:R-:W-:Y:S01]  /*d4f0*/  IMAD.MOV.U32 R20, RZ, RZ, R50 ;  /* 0x000000ffff147224 */ /* 0x001fe200078e0032 */
[----:B------:R-:W-:Y:S01]  /*d500*/  ISETP.NE.U32.AND P4, PT, R58, RZ, PT ;  /* 0x000000ff3a00720c */ /* 0x000fe20003f85070 */
[----:B------:R-:W-:Y:S01]  /*d510*/  IMAD.MOV.U32 R21, RZ, RZ, R51 ;  /* 0x000000ffff157224 */ /* 0x000fe200078e0033 */
[----:B--2---:R-:W-:Y:S01]  /*d520*/  IADD3 R58, P5, PT, R33, R58, RZ ;  /* 0x0000003a213a7210 */ /* 0x004fe20007fbe0ff */
[----:B------:R-:W-:Y:S01]  /*d530*/  IMAD.MOV.U32 R6, RZ, RZ, R53 ;  /* 0x000000ffff067224 */ /* 0x000fe200078e0035 */
        /* <DEDUP_REMOVED lines=8> */
[----:B------:R-:W-:Y:S02]  /*d5c0*/  FSEL R24, R20, R24, !P4 ;  /* 0x0000001814187208 */ /* 0x000fe40006000000 */
[----:B------:R-:W-:Y:S02]  /*d5d0*/  FSEL R25, R21, R25, !P4 ;  /* 0x0000001915197208 */ /* 0x000fe40006000000 */
[----:B------:R-:W-:Y:S02]  /*d5e0*/  FSEL R26, R6, R26, !P4 ;  /* 0x0000001a061a7208 */ /* 0x000fe40006000000 */
[----:B------:R-:W-:Y:S02]  /*d5f0*/  FSEL R27, R7, R27, !P4 ;  /* 0x0000001b071b7208 */ /* 0x000fe40006000000 */
[----:B------:R-:W-:Y:S02]  /*d600*/  FSEL R28, R50, R28, !P4 ;  /* 0x0000001c321c7208 */ /* 0x000fe40006000000 */
[----:B------:R-:W-:-:S07]  /*d610*/  FSEL R29, R51, R29, !P4 ;  /* 0x0000001d331d7208 */ /* 0x000fce0006000000 */
.L_x_125:
[----:B------:R-:W-:Y:S05]  /*d620*/  BSYNC.RECONVERGENT B0 ;  /* 0x0000000000007941 */ /* 0x000fea0003800200 */
.L_x_124:
[----:B------:R-:W-:-:S03]  /*d630*/  UMOV UR6, 0xffffffff ;  /* 0xffffffff00067882 */ /* 0x000fc60000000000 */
[----:B------:R-:W-:Y:S05]  /*d640*/  BRA.DIV UR6, `(.L_x_126) ;  /* 0x00000052064c7947 */ /* 0x000fea000b800000 */
[----:B------:R-:W-:-:S13]  /*d650*/  VOTE.ALL P3, P3 ;  /* 0x0000000000ff7806 */ /* 0x000fda0001860000 */
.L_x_338:
[----:B------:R-:W-:Y:S05]  /*d660*/  @!P3 BRA `(.L_x_127) ;  /* 0x0000000c0058b947 */ /* 0x000fea0003800000 */
.L_x_149:
[----:B0-2---:R-:W0:Y:S01]  /*d670*/  LDC.64 R6, c[0x0][0x3a8] ;  /* 0x0000ea00ff067b82 */ /* 0x005e220000000a00 */
[----:B------:R-:W-:Y:S05]  /*d680*/  YIELD ;  /* 0x0000000000007946 */ /* 0x000fea0003800000 */
[----:B0-----:R-:W-:-:S07]  /*d690*/  IMAD.WIDE R6, R23, 0x4, R6 ;  /* 0x0000000417067825 */ /* 0x001fce00078e0206 */
.L_x_129:
        /* <DEDUP_REMOVED lines=10> */
.L_x_341:
        /* <DEDUP_REMOVED lines=16> */
.L_x_131:
[----:B------:R-:W0:Y:S02]  /*d840*/  LDC.64 R6, c[0x0][0x3b8] ;  /* 0x0000ee00ff067b82 */ /* 0x000e240000000a00 */
[----:B0-----:R-:W-:-:S05]  /*d850*/  IMAD.WIDE R6, R23, 0x20, R6 ;  /* 0x0000002017067825 */ /* 0x001fca00078e0206 */
[----:B------:R0:W5:Y:S04]  /*d860*/  LD.E.64.STRONG.GPU R56, desc[UR12][R6.64+0x8] ;  /* 0x0000080c06387980 */ /* 0x000168000c10fb00 */
[----:B------:R0:W5:Y:S04]  /*d870*/  LD.E.64.STRONG.GPU R54, desc[UR12][R6.64+0x10] ;  /* 0x0000100c06367980 */ /* 0x000168000c10fb00 */
[----:B------:R0:W5:Y:S04]  /*d880*/  LD.E.64.STRONG.GPU R52, desc[UR12][R6.64+0x18] ;  /* 0x0000180c06347980 */ /* 0x000168000c10fb00 */
[----:B------:R0:W5:Y:S02]  /*d890*/  LD.E.64.STRONG.GPU R50, desc[UR12][R6.64] ;  /* 0x0000000c06327980 */ /* 0x000164000c10fb00 */
.L_x_132:
[----:B------:R-:W-:Y:S05]  /*d8a0*/  BSYNC.RECONVERGENT B0 ;  /* 0x0000000000007941 */ /* 0x000fea0003800200 */
.L_x_130:
[----:B------:R-:W-:-:S03]  /*d8b0*/  UMOV UR6, 0xffffffff ;  /* 0xffffffff00067882 */ /* 0x000fc60000000000 */
[----:B------:R-:W-:Y:S05]  /*d8c0*/  BRA.DIV UR6, `(.L_x_133) ;  /* 0x0000004e06e87947 */ /* 0x000fea000b800000 */
[----:B------:R-:W-:-:S04]  /*d8d0*/  VOTE.ANY R21, PT, !P3 ;  /* 0x0000000000157806 */ /* 0x000fc800058e0100 */
[----:B------:R-:W-:-:S05]  /*d8e0*/  LOP3.LUT R21, R21, 0x80000000, R66, 0xec, !PT ;  /* 0x8000000015157812 */ /* 0x000fca00078eec42 */
[----:B01----:R-:W-:-:S05]  /*d8f0*/  VIADD R6, R21, 0xffffffff ;  /* 0xffffffff15067836 */ /* 0x003fca0000000000 */
        /* <DEDUP_REMOVED lines=10> */
.L_x_352:
[----:B------:R-:W-:Y:S01]  /*d9a0*/  ISETP.GE.AND P3, PT, R69, R6, PT ;  /* 0x000000064500720c */ /* 0x000fe20003f66270 */
[----:B------:R-:W-:Y:S01]  /*d9b0*/  BSSY.RECONVERGENT B0, `(.L_x_134) ;  /* 0x0000014000007945 */ /* 0x000fe20003800200 */
[----:B------:R-:W-:Y:S02]  /*d9c0*/  IMAD.MOV.U32 R49, RZ, RZ, R50 ;  /* 0x000000ffff317224 */ /* 0x000fe400078e0032 */
[----:B------:R-:W-:-:S09]  /*d9d0*/  IMAD.MOV.U32 R60, RZ, RZ, R51 ;  /* 0x000000ffff3c7224 */ /* 0x000fd200078e0033 */
[----:B------:R-:W-:Y:S05]  /*d9e0*/  @P3 BRA `(.L_x_135) ;  /* 0x0000000000403947 */ /* 0x000fea0003800000 */
[----:B---3--:R-:W-:Y:S01]  /*d9f0*/  IMAD.MOV.U32 R20, RZ, RZ, R65 ;  /* 0x000000ffff147224 */ /* 0x008fe200078e0041 */
[----:B0-----:R-:W-:Y:S01]  /*da00*/  DADD R62, R54, R62 ;  /* 0x00000000363e7229 */ /* 0x001fe2000000003e */
[----:B----4-:R-:W-:Y:S01]  /*da10*/  IMAD.MOV.U32 R21, RZ, RZ, R70 ;  /* 0x000000ffff157224 */ /* 0x010fe200078e0046 */
[----:B------:R-:W-:Y:S01]  /*da20*/  ISETP.NE.U32.AND P3, PT, R50, RZ, PT ;  /* 0x000000ff3200720c */ /* 0x000fe20003f65070 */
[----:B------:R-:W-:Y:S01]  /*da30*/  IMAD.MOV.U32 R65, RZ, RZ, R22 ;  /* 0x000000ffff417224 */ /* 0x000fe200078e0016 */
[----:B------:R-:W-:Y:S02]  /*da40*/  IADD3 R49, P4, PT, R67, R50, RZ ;  /* 0x0000003243317210 */ /* 0x000fe40007f9e0ff */
[----:B------:R-:W-:Y:S01]  /*da50*/  ISETP.NE.AND.EX P3, PT, R51, RZ, PT, P3 ;  /* 0x000000ff3300720c */ /* 0x000fe20003f65330 */
[----:B------:R-:W-:Y:S02]  /*da60*/  DADD R20, R56, R20 ;  /* 0x0000000038147229 */ /* 0x000fe40000000014 */
[----:B------:R-:W-:Y:S01]  /*da70*/  DADD R64, R52, R64 ;  /* 0x0000000034407229 */ /* 0x000fe20000000040 */
[----:B------:R-:W-:Y:S01]  /*da80*/  FSEL R54, R62, R54, !P3 ;  /* 0x000000363e367208 */ /* 0x000fe20005800000 */
[----:B------:R-:W-:Y:S01]  /*da90*/  IMAD.X R60, R68, 0x1, R51, P4 ;  /* 0x00000001443c7824 */ /* 0x000fe200020e0633 */
[----:B------:R-:W-:-:S05]  /*daa0*/  FSEL R55, R63, R55, !P3 ;  /* 0x000000373f377208 */ /* 0x000fca0005800000 */
[----:B------:R-:W-:Y:S02]  /*dab0*/  FSEL R56, R20, R56, !P3 ;  /* 0x0000003814387208 */ /* 0x000fe40005800000 */
[----:B------:R-:W-:Y:S02]  /*dac0*/  FSEL R57, R21, R57, !P3 ;  /* 0x0000003915397208 */ /* 0x000fe40005800000 */
[----:B------:R-:W-:Y:S02]  /*dad0*/  FSEL R52, R64, R52, !P3 ;  /* 0x0000003440347208 */ /* 0x000fe40005800000 */
[----:B------:R-:W-:-:S07]  /*dae0*/  FSEL R53, R65, R53, !P3 ;  /* 0x0000003541357208 */ /* 0x000fce0005800000 */
.L_x_135:
[----:B------:R-:W-:Y:S05]  /*daf0*/  BSYNC.RECONVERGENT B0 ;  /* 0x0000000000007941 */ /* 0x000fea0003800200 */
.L_x_134:
[----:B------:R-:W-:-:S03]  /*db00*/  UMOV UR6, 0xffffffff ;  /* 0xffffffff00067882 */ /* 0x000fc60000000000 */
[----:B------:R-:W-:Y:S05]  /*db10*/  BRA.DIV UR6, `(.L_x_136) ;  /* 0x0000005206287947 */ /* 0x000fea000b800000 */
[----:B------:R1:W2:Y:S04]  /*db20*/  SHFL.DOWN PT, R67, R49, 0x2, R6 ;  /* 0x0840000031437989 */ /* 0x0002a800000e0006 */
[----:B------:R1:W1:Y:S04]  /*db30*/  SHFL.DOWN PT, R68, R60, 0x2, R6 ;  /* 0x084000003c447989 */ /* 0x00026800000e0006 */
[----:B0-----:R0:W0:Y:S04]  /*db40*/  SHFL.DOWN PT, R62, R56, 0x2, R6 ;  /* 0x08400000383e7989 */ /* 0x00102800000e0006 */
[----:B------:R0:W0:Y:S04]  /*db50*/  SHFL.DOWN PT, R63, R57, 0x2, R6 ;  /* 0x08400000393f7989 */ /* 0x00002800000e0006 */
[----:B---3--:R3:W0:Y:S04]  /*db60*/  SHFL.DOWN PT, R65, R54, 0x2, R6 ;  /* 0x0840000036417989 */ /* 0x00862800000e0006 */
[----:B----4-:R3:W4:Y:S04]  /*db70*/  SHFL.DOWN PT, R70, R55, 0x2, R6 ;  /* 0x0840000037467989 */ /* 0x01072800000e0006 */
[----:B------:R3:W0:Y:S04]  /*db80*/  SHFL.DOWN PT, R64, R52, 0x2, R6 ;  /* 0x0840000034407989 */ /* 0x00062800000e0006 */
[----:B-12---:R3:W0:Y:S02]  /*db90*/  SHFL.DOWN PT, R22, R53, 0x2, R6 ;  /* 0x0840000035167989 */ /* 0x00662400000e0006 */
.L_x_362:
[----:B------:R-:W-:Y:S01]  /*dba0*/  ISETP.GT.AND P3, PT, R61, R6, PT ;  /* 0x000000063d00720c */ /* 0x000fe20003f64270 */
[----:B------:R-:W-:-:S12]  /*dbb0*/  BSSY.RECONVERGENT B0, `(.L_x_137) ;  /* 0x0000012000007945 */ /* 0x000fd80003800200 */
[----:B------:R-:W-:Y:S05]  /*dbc0*/  @P3 BRA `(.L_x_138) ;  /* 0x0000000000403947 */ /* 0x000fea0003800000 */
[----:B0-----:R-:W-:Y:S01]  /*dbd0*/  IMAD.MOV.U32 R20, RZ, RZ, R65 ;  /* 0x000000ffff147224 */ /* 0x001fe200078e0041 */
[----:B------:R-:W-:Y:S01]  /*dbe0*/  DADD R62, R56, R62 ;  /* 0x00000000383e7229 */ /* 0x000fe2000000003e */
[----:B----4-:R-:W-:Y:S01]  /*dbf0*/  IMAD.MOV.U32 R21, RZ, RZ, R70 ;  /* 0x000000ffff157224 */ /* 0x010fe200078e0046 */
[----:B------:R-:W-:Y:S01]  /*dc00*/  ISETP.NE.U32.AND P3, PT, R49, RZ, PT ;  /* 0x000000ff3100720c */ /* 0x000fe20003f65070 */
[----:B------:R-:W-:Y:S01]  /*dc10*/  IMAD.MOV.U32 R65, RZ, RZ, R22 ;  /* 0x000000ffff417224 */ /* 0x000fe200078e0016 */
[----:B------:R-:W-:Y:S02]  /*dc20*/  IADD3 R49, P4, PT, R67, R49, RZ ;  /* 0x0000003143317210 */ /* 0x000fe40007f9e0ff */
[----:B------:R-:W-:Y:S01]  /*dc30*/  ISETP.NE.AND.EX P3, PT, R60, RZ, PT, P3 ;  /* 0x000000ff3c00720c */ /* 0x000fe20003f65330 */
[----:B------:R-:W-:Y:S02]  /*dc40*/  DADD R20, R54, R20 ;  /* 0x0000000036147229 */ /* 0x000fe40000000014 */
[----:B------:R-:W-:Y:S01]  /*dc50*/  DADD R64, R52, R64 ;  /* 0x0000000034407229 */ /* 0x000fe20000000040 */
[----:B------:R-:W-:Y:S01]  /*dc60*/  IMAD.X R60, R68, 0x1, R60, P4 ;  /* 0x00000001443c7824 */ /* 0x000fe200020e063c */
[----:B------:R-:W-:-:S02]  /*dc70*/  FSEL R56, R62, R56, !P3 ;  /* 0x000000383e387208 */ /* 0x000fc40005800000 */
[----:B------:R-:W-:-:S04]  /*dc80*/  FSEL R57, R63, R57, !P3 ;  /* 0x000000393f397208 */ /* 0x000fc80005800000 */
[----:B---3--:R-:W-:Y:S02]  /*dc90*/  FSEL R54, R20, R54, !P3 ;  /* 0x0000003614367208 */ /* 0x008fe40005800000 */
[----:B------:R-:W-:Y:S02]  /*dca0*/  FSEL R55, R21, R55, !P3 ;  /* 0x0000003715377208 */ /* 0x000fe40005800000 */
[----:B------:R-:W-:Y:S02]  /*dcb0*/  FSEL R52, R64, R52, !P3 ;  /* 0x0000003440347208 */ /* 0x000fe40005800000 */
[----:B------:R-:W-:-:S07]  /*dcc0*/  FSEL R53, R65, R53, !P3 ;  /* 0x0000003541357208 */ /* 0x000fce0005800000 */
.L_x_138:
[----:B------:R-:W-:Y:S05]  /*dcd0*/  BSYNC.RECONVERGENT B0 ;  /* 0x0000000000007941 */ /* 0x000fea0003800200 */
.L_x_137:
        /* <DEDUP_REMOVED lines=10> */
.L_x_372:
[----:B------:R-:W-:Y:S01]  /*dd80*/  ISETP.GT.AND P3, PT, R30, R6, PT ;  /* 0x000000061e00720c */ /* 0x000fe20003f64270 */
[----:B------:R-:W-:-:S12]  /*dd90*/  BSSY.RECONVERGENT B0, `(.L_x_140) ;  /* 0x0000012000007945 */ /* 0x000fd80003800200 */
[----:B------:R-:W-:Y:S05]  /*dda0*/  @P3 BRA `(.L_x_141) ;  /* 0x0000000000403947 */ /* 0x000fea0003800000 */
[----:B0-----:R-:W-:Y:S01]  /*ddb0*/  IMAD.MOV.U32 R20, RZ, RZ, R65 ;  /* 0x000000ffff147224 */ /* 0x001fe200078e0041 */
[----:B------:R-:W-:Y:S01]  /*ddc0*/  DADD R62, R56, R62 ;  /* 0x00000000383e7229 */ /* 0x000fe2000000003e */
[----:B------:R-:W-:Y:S01]  /*ddd0*/  IMAD.MOV.U32 R21, RZ, RZ, R70 ;  /* 0x000000ffff157224 */ /* 0x000fe200078e0046 */
        /* <DEDUP_REMOVED lines=10> */
[----:B----4-:R-:W-:Y:S02]  /*de80*/  FSEL R55, R21, R55, !P3 ;  /* 0x0000003715377208 */ /* 0x010fe40005800000 */
[----:B------:R-:W-:Y:S02]  /*de90*/  FSEL R52, R64, R52, !P3 ;  /* 0x0000003440347208 */ /* 0x000fe40005800000 */
[----:B------:R-:W-:-:S07]  /*dea0*/  FSEL R53, R65, R53, !P3 ;  /* 0x0000003541357208 */ /* 0x000fce0005800000 */
.L_x_141:
[----:B------:R-:W-:Y:S05]  /*deb0*/  BSYNC.RECONVERGENT B0 ;  /* 0x0000000000007941 */ /* 0x000fea0003800200 */
.L_x_140:
        /* <DEDUP_REMOVED lines=10> */
.L_x_382:
        /* <DEDUP_REMOVED lines=19> */
.L_x_144:
[----:B------:R-:W-:Y:S05]  /*e090*/  BSYNC.RECONVERGENT B0 ;  /* 0x0000000000007941 */ /* 0x000fea0003800200 */
.L_x_143:
        /* <DEDUP_REMOVED lines=10> */
.L_x_392:
[----:B------:R-:W-:Y:S01]  /*e140*/  ISETP.GT.AND P3, PT, R32, R6, PT ;  /* 0x000000062000720c */ /* 0x000fe20003f64270 */
[----:B------:R-:W-:-:S12]  /*e150*/  BSSY.RECONVERGENT B0, `(.L_x_146) ;  /* 0x0000014000007945 */ /* 0x000fd80003800200 */
[----:B------:R-:W-:Y:S05]  /*e160*/  @P3 BRA `(.L_x_147) ;  /* 0x0000000000483947 */ /* 0x000fea0003800000 */
[----:B0-----:R-:W-:Y:S01]  /*e170*/  IMAD.MOV.U32 R20, RZ, RZ, R63 ;  /* 0x000000ffff147224 */ /* 0x001fe200078e003f */
[----:B------:R-:W-:Y:S01]  /*e180*/  ISETP.NE.U32.AND P3, PT, R49, RZ, PT ;  /* 0x000000ff3100720c */ /* 0x000fe20003f65070 */
[----:B---34-:R-:W-:Y:S01]  /*e190*/  IMAD.MOV.U32 R6, RZ, RZ, R67 ;  /* 0x000000ffff067224 */ /* 0x018fe200078e0043 */
[----:B------:R-:W-:Y:S01]  /*e1a0*/  IADD3 R49, P4, PT, R64, R49, RZ ;  /* 0x0000003140317210 */ /* 0x000fe20007f9e0ff */
[----:B------:R-:W-:Y:S01]  /*e1b0*/  IMAD.MOV.U32 R7, RZ, RZ, R70 ;  /* 0x000000ffff077224 */ /* 0x000fe200078e0046 */
[----:B------:R-:W-:Y:S01]  /*e1c0*/  ISETP.NE.AND.EX P3, PT, R60, RZ, PT, P3 ;  /* 0x000000ff3c00720c */ /* 0x000fe20003f65330 */
[----:B------:R-:W-:Y:S02]  /*e1d0*/  IMAD.MOV.U32 R21, RZ, RZ, R68 ;  /* 0x000000ffff157224 */ /* 0x000fe400078e0044 */
[----:B------:R-:W-:Y:S02]  /*e1e0*/  IMAD.MOV.U32 R63, RZ, RZ, R22 ;  /* 0x000000ffff3f7224 */ /* 0x000fe400078e0016 */
[----:B------:R-:W-:Y:S01]  /*e1f0*/  DADD R6, R54, R6 ;  /* 0x0000000036067229 */ /* 0x000fe20000000006 */
[----:B------:R-:W-:Y:S01]  /*e200*/  IMAD.X R60, R65, 0x1, R60, P4 ;  /* 0x00000001413c7824 */ /* 0x000fe200020e063c */
[----:B------:R-:W-:-:S02]  /*e210*/  DADD R20, R56, R20 ;  /* 0x0000000038147229 */ /* 0x000fc40000000014 */
[----:B------:R-:W-:-:S06]  /*e220*/  DADD R62, R52, R62 ;  /* 0x00000000343e7229 */ /* 0x000fcc000000003e */
[----:B------:R-:W-:Y:S02]  /*e230*/  FSEL R54, R6, R54, !P3 ;  /* 0x0000003606367208 */ /* 0x000fe40005800000 */
[----:B------:R-:W-:Y:S02]  /*e240*/  FSEL R56, R20, R56, !P3 ;  /* 0x0000003814387208 */ /* 0x000fe40005800000 */
[----:B------:R-:W-:Y:S02]  /*e250*/  FSEL R57, R21, R57, !P3 ;  /* 0x0000003915397208 */ /* 0x000fe40005800000 */
[----:B------:R-:W-:Y:S02]  /*e260*/  FSEL R55, R7, R55, !P3 ;  /* 0x0000003707377208 */ /* 0x000fe40005800000 */
[----:B------:R-:W-:Y:S02]  /*e270*/  FSEL R52, R62, R52, !P3 ;  /* 0x000000343e347208 */ /* 0x000fe40005800000 */
[----:B------:R-:W-:-:S07]  /*e280*/  FSEL R53, R63, R53, !P3 ;  /* 0x000000353f357208 */ /* 0x000fce0005800000 */
.L_x_147:
[----:B------:R-:W-:Y:S05]  /*e290*/  BSYNC.RECONVERGENT B0 ;  /* 0x0000000000007941 */ /* 0x000fea0003800200 */
.L_x_146:
        /* <DEDUP_REMOVED lines=18> */
.L_x_395:
[----:B------:R-:W-:Y:S05]  /*e3c0*/  @P3 BRA `(.L_x_149) ;  /* 0xfffffff000a83947 */ /* 0x000fea000383ffff */
.L_x_127:
[----:B0-2---:R-:W0:Y:S01]  /*e3d0*/  S2R R6, SR_TID.X ;  /* 0x0000000000067919 */ /* 0x005e220000002100 */
[----:B------:R-:W-:Y:S01]  /*e3e0*/  ISETP.NE.AND P4, PT, R69, RZ, PT ;  /* 0x000000ff4500720c */ /* 0x000fe20003f85270 */
[----:B------:R-:W-:-:S12]  /*e3f0*/  BSSY.RECONVERGENT B0, `(.L_x_150) ;  /* 0x0000032000007945 */ /* 0x000fd80003800200 */
[----:B------:R-:W1:Y:S01]  /*e400*/  @!P4 S2R R7, SR_CgaCtaId ;  /* 0x000000000007c919 */ /* 0x000e620000008800 */
[----:B0-----:R-:W-:Y:S02]  /*e410*/  ISETP.NE.AND P3, PT, R6, RZ, PT ;  /* 0x000000ff0600720c */ /* 0x001fe40003f65270 */
[----:B------:R-:W-:-:S04]  /*e420*/  @!P4 MOV R6, 0x400 ;  /* 0x000004000006c802 */ /* 0x000fc80000000f00 */
[----:B-1----:R-:W-:-:S07]  /*e430*/  @!P4 LEA R49, R7, R6, 0x18 ;  /* 0x000000060731c211 */ /* 0x002fce00078ec0ff */
[----:B------:R-:W-:Y:S05]  /*e440*/  @P3 BRA `(.L_x_151) ;  /* 0x0000000000b03947 */ /* 0x000fea0003800000 */
[----:B------:R-:W0:Y:S01]  /*e450*/  S2UR UR11, SR_CgaCtaId ;  /* 0x00000000000b79c3 */ /* 0x000e220000008800 */
[----:B------:R-:W1:Y:S01]  /*e460*/  LDCU.64 UR6, c[0x0][0x3b8] ;  /* 0x00007700ff0677ac */ /* 0x000e620008000a00 */
[----:B------:R-:W-:Y:S01]  /*e470*/  IMAD.MOV.U32 R22, RZ, RZ, R40 ;  /* 0x000000ffff167224 */ /* 0x000fe200078e0028 */
[----:B------:R-:W-:Y:S01]  /*e480*/  DADD R6, R38, R24 ;  /* 0x0000000026067229 */ /* 0x000fe20000000018 */
[----:B------:R-:W-:Y:S01]  /*e490*/  IMAD.MOV.U32 R23, RZ, RZ, R41 ;  /* 0x000000ffff177224 */ /* 0x000fe200078e0029 */
[----:B------:R-:W2:Y:S01]  /*e4a0*/  LDCU.64 UR8, c[0x0][0x3a8] ;  /* 0x00007500ff0877ac */ /* 0x000ea20008000a00 */
[----:B------:R-:W-:Y:S01]  /*e4b0*/  DADD R20, R42, R26 ;  /* 0x000000002a147229 */ /* 0x000fe2000000001a */
[----:B------:R-:W-:Y:S02]  /*e4c0*/  ISETP.NE.U32.AND P3, PT, R36, RZ, PT ;  /* 0x000000ff2400720c */ /* 0x000fe40003f65070 */
[----:B------:R-:W-:Y:S01]  /*e4d0*/  IADD3 R30, P5, PT, R58, R36, RZ ;  /* 0x000000243a1e7210 */ /* 0x000fe20007fbe0ff */
[----:B------:R-:W-:Y:S01]  /*e4e0*/  DADD R22, R22, R28 ;  /* 0x0000000016167229 */ /* 0x000fe2000000001c */
[----:B------:R-:W-:Y:S01]  /*e4f0*/  ISETP.NE.AND.EX P3, PT, R37, RZ, PT, P3 ;  /* 0x000000ff2500720c */ /* 0x000fe20003f65330 */
[----:B------:R-:W-:-:S02]  /*e500*/  UMOV UR10, 0x400 ;  /* 0x00000400000a7882 */ /* 0x000fc40000000000 */
[----:B------:R-:W-:Y:S01]  /*e510*/  IMAD.X R31, R59, 0x1, R37, P5 ;  /* 0x000000013b1f7824 */ /* 0x000fe200028e0625 */
[----:B------:R-:W-:Y:S02]  /*e520*/  FSEL R38, R6, R38, !P3 ;  /* 0x0000002606267208 */ /* 0x000fe40005800000 */
[----:B------:R-:W-:Y:S01]  /*e530*/  FSEL R39, R7, R39, !P3 ;  /* 0x0000002707277208 */ /* 0x000fe20005800000 */
[----:B-1----:R-:W-:Y:S01]  /*e540*/  UIMAD.WIDE.U32 UR6, UR15, 0x20, UR6 ;  /* 0x000000200f0678a5 */ /* 0x002fe2000f8e0006 */
[----:B------:R-:W-:Y:S01]  /*e550*/  FSEL R42, R20, R42, !P3 ;  /* 0x0000002a142a7208 */ /* 0x000fe20005800000 */
[----:B------:R-:W-:Y:S01]  /*e560*/  IMAD.MOV.U32 R20, RZ, RZ, R38 ;  /* 0x000000ffff147224 */ /* 0x000fe200078e0026 */
[----:B------:R-:W-:Y:S01]  /*e570*/  FSEL R43, R21, R43, !P3 ;  /* 0x0000002b152b7208 */ /* 0x000fe20005800000 */
[----:B--2---:R-:W-:Y:S01]  /*e580*/  UIMAD.WIDE.U32 UR8, UR15, 0x4, UR8 ;  /* 0x000000040f0878a5 */ /* 0x004fe2000f8e0008 */
[----:B------:R-:W-:Y:S01]  /*e590*/  FSEL R6, R22, R40, !P3 ;  /* 0x0000002816067208 */ /* 0x000fe20005800000 */
[----:B0-----:R-:W-:Y:S01]  /*e5a0*/  ULEA UR10, UR11, UR10, 0x18 ;  /* 0x0000000a0b0a7291 */ /* 0x001fe2000f8ec0ff */
[----:B------:R-:W-:Y:S01]  /*e5b0*/  FSEL R7, R23, R41, !P3 ;  /* 0x0000002917077208 */ /* 0x000fe20005800000 */
[----:B------:R-:W-:-:S02]  /*e5c0*/  IMAD.U32 R32, RZ, RZ, UR6 ;  /* 0x00000006ff207e24 */ /* 0x000fc4000f8e00ff */
[----:B------:R-:W-:Y:S02]  /*e5d0*/  IMAD.U32 R33, RZ, RZ, UR7 ;  /* 0x00000007ff217e24 */ /* 0x000fe4000f8e00ff */
[----:B------:R-:W-:Y:S02]  /*e5e0*/  IMAD.MOV.U32 R21, RZ, RZ, R39 ;  /* 0x000000ffff157224 */ /* 0x000fe400078e0027 */
[----:B------:R-:W-:Y:S01]  /*e5f0*/  IMAD.MOV.U32 R22, RZ, RZ, R42 ;  /* 0x000000ffff167224 */ /* 0x000fe200078e002a */
[----:B------:R0:W-:Y:S01]  /*e600*/  ST.E.64.STRONG.GPU desc[UR12][R32.64+0x400], R30 ;  /* 0x0004001e20007985 */ /* 0x0001e2000c10fb0c */
[----:B------:R-:W-:Y:S02]  /*e610*/  IMAD.MOV.U32 R23, RZ, RZ, R43 ;  /* 0x000000ffff177224 */ /* 0x000fe400078e002b */
[----:B------:R-:W-:Y:S01]  /*e620*/  IMAD.MOV.U32 R41, RZ, RZ, 0x65 ;  /* 0x00000065ff297424 */ /* 0x000fe200078e00ff */
[----:B------:R0:W-:Y:S01]  /*e630*/  ST.E.64.STRONG.GPU desc[UR12][R32.64+0x408], R20 ;  /* 0x0004081420007985 */ /* 0x0001e2000c10fb0c */
[----:B------:R-:W-:-:S02]  /*e640*/  IMAD.U32 R36, RZ, RZ, UR8 ;  /* 0x00000008ff247e24 */ /* 0x000fc4000f8e00ff */
[----:B------:R-:W-:Y:S01]  /*e650*/  IMAD.U32 R37, RZ, RZ, UR9 ;  /* 0x00000009ff257e24 */ /* 0x000fe2000f8e00ff */
        /* <DEDUP_REMOVED lines=11> */
.L_x_151:
[----:B------:R-:W-:Y:S05]  /*e710*/  BSYNC.RECONVERGENT B0 ;  /* 0x0000000000007941 */ /* 0x000fea0003800200 */
.L_x_150:
        /* <DEDUP_REMOVED lines=11> */
.L_x_101:
[----:B0-----:R-:W0:Y:S01]  /*e7d0*/  S2R R33, SR_TID.X ;  /* 0x0000000000217919 */ /* 0x001e220000002100 */
[----:B------:R-:W-:Y:S05]  /*e7e0*/  WARPSYNC.ALL ;  /* 0x0000000000007948 */ /* 0x000fea0003800000 */
[----:B------:R-:W-:Y:S06]  /*e7f0*/  BAR.SYNC.DEFER_BLOCKING 0x0 ;  /* 0x0000000000007b1d */ /* 0x000fec0000010000 */
[----:B------:R-:W-:Y:S01]  /*e800*/  BSSY.RECONVERGENT B0, `(.L_x_152) ;  /* 0x0000016000007945 */ /* 0x000fe20003800200 */
[----:B0-----:R-:W-:-:S13]  /*e810*/  ISETP.NE.AND P3, PT, R33, RZ, PT ;  /* 0x000000ff2100720c */ /* 0x001fda0003f65270 */
[----:B------:R-:W-:Y:S05]  /*e820*/  @!P3 BRA `(.L_x_153) ;  /* 0x00000000004cb947 */ /* 0x000fea0003800000 */
[----:B------:R-:W0:Y:S01]  /*e830*/  S2UR UR7, SR_CgaCtaId ;  /* 0x00000000000779c3 */ /* 0x000e220000008800 */
[----:B------:R-:W-:Y:S01]  /*e840*/  UMOV UR6, 0x400 ;  /* 0x0000040000067882 */ /* 0x000fe20000000000 */
[----:B------:R-:W-:-:S04]  /*e850*/  ISETP.NE.U32.AND P3, PT, R48, RZ, PT ;  /* 0x000000ff3000720c */ /* 0x000fc80003f65070 */
[----:B------:R-:W-:Y:S01]  /*e860*/  ISETP.NE.AND.EX P3, PT, R5, RZ, PT, P3 ;  /* 0x000000ff0500720c */ /* 0x000fe20003f65330 */
[----:B0-----:R-:W-:-:S09]  /*e870*/  ULEA UR6, UR7, UR6, 0x18 ;  /* 0x0000000607067291 */ /* 0x001fd2000f8ec0ff */
[----:B------:R-:W0:Y:S04]  /*e880*/  LDS.128 R20, [UR6+0x110] ;  /* 0x00011006ff147984 */ /* 0x000e280008000c00 */
[----:B------:R-:W2:Y:S04]  /*e890*/  LDS.64 R6, [UR6+0x120] ;  /* 0x00012006ff067984 */ /* 0x000ea80008000a00 */
[----:B-1----:R-:W1:Y:S01]  /*e8a0*/  LDS.64 R24, [UR6+0x108] ;  /* 0x00010806ff187984 */ /* 0x002e620008000a00 */
[----:B0-----:R-:W-:Y:S02]  /*e8b0*/  DADD R20, R34, R20 ;  /* 0x0000000022147229 */ /* 0x001fe40000000014 */
[----:B------:R-:W-:-:S02]  /*e8c0*/  DADD R22, R16, R22 ;  /* 0x0000000010167229 */ /* 0x000fc40000000016 */
[----:B--2---:R-:W-:Y:S01]  /*e8d0*/  DADD R6, R18, R6 ;  /* 0x0000000012067229 */ /* 0x004fe20000000006 */
[----:B-1----:R-:W-:-:S05]  /*e8e0*/  IADD3 R48, P4, PT, R24, R48, RZ ;  /* 0x0000003018307210 */ /* 0x002fca0007f9e0ff */
[----:B------:R-:W-:Y:S02]  /*e8f0*/  FSEL R34, R20, R34, !P3 ;  /* 0x0000002214227208 */ /* 0x000fe40005800000 */
[----:B------:R-:W-:Y:S01]  /*e900*/  FSEL R35, R21, R35, !P3 ;  /* 0x0000002315237208 */ /* 0x000fe20005800000 */
[----:B------:R-:W-:Y:S01]  /*e910*/  IMAD.X R5, R25, 0x1, R5, P4 ;  /* 0x0000000119057824 */ /* 0x000fe200020e0605 */
[----:B------:R-:W-:Y:S02]  /*e920*/  FSEL R16, R22, R16, !P3 ;  /* 0x0000001016107208 */ /* 0x000fe40005800000 */
[----:B------:R-:W-:Y:S02]  /*e930*/  FSEL R17, R23, R17, !P3 ;  /* 0x0000001117117208 */ /* 0x000fe40005800000 */
[----:B------:R-:W-:Y:S02]  /*e940*/  FSEL R18, R6, R18, !P3 ;  /* 0x0000001206127208 */ /* 0x000fe40005800000 */
[----:B------:R-:W-:-:S07]  /*e950*/  FSEL R19, R7, R19, !P3 ;  /* 0x0000001307137208 */ /* 0x000fce0005800000 */
.L_x_153:
[----:B------:R-:W-:Y:S05]  /*e960*/  BSYNC.RECONVERGENT B0 ;  /* 0x0000000000007941 */ /* 0x000fea0003800200 */
.L_x_152:
[----:B------:R-:W0:Y:S01]  /*e970*/  S2UR UR6, SR_CgaCtaId ;  /* 0x00000000000679c3 */ /* 0x000e220000008800 */
[----:B------:R-:W-:Y:S01]  /*e980*/  UMOV UR4, 0x400 ;  /* 0x0000040000047882 */ /* 0x000fe20000000000 */
[----:B-1----:R-:W-:Y:S01]  /*e990*/  DADD R28, R8, R34 ;  /* 0x00000000081c7229 */ /* 0x002fe20000000022 */
[----:B------:R-:W-:Y:S01]  /*e9a0*/  SEL R43, RZ, 0x1, !P2 ;  /* 0x00000001ff2b7807 */ /* 0x000fe20005000000 */
[----:B------:R-:W-:Y:S01]  /*e9b0*/  DADD R30, R12, R16 ;  /* 0x000000000c1e7229 */ /* 0x000fe20000000010 */
[----:B------:R-:W-:Y:S01]  /*e9c0*/  BSSY.RECONVERGENT B0, `(.L_x_154) ;  /* 0x00000c7000007945 */ /* 0x000fe20003800200 */
[----:B------:R-:W-:Y:S01]  /*e9d0*/  DADD R38, R44, R18 ;  /* 0x000000002c267229 */ /* 0x000fe20000000012 */
[----:B------:R-:W-:-:S05]  /*e9e0*/  IADD3 R43, P4, PT, R48, R43, RZ ;  /* 0x0000002b302b7210 */ /* 0x000fca0007f9e0ff */
[----:B------:R-:W-:Y:S01]  /*e9f0*/  FSEL R36, R8, R28, P2 ;  /* 0x0000001c08247208 */ /* 0x000fe20001000000 */
[----:B------:R-:W-:Y:S01]  /*ea00*/  IMAD.X R32, RZ, RZ, R5, P4 ;  /* 0x000000ffff207224 */ /* 0x000fe200020e0605 */
[----:B------:R-:W-:Y:S02]  /*ea10*/  FSEL R37, R9, R29, P2 ;  /* 0x0000001d09257208 */ /* 0x000fe40001000000 */
[----:B------:R-:W-:Y:S02]  /*ea20*/  FSEL R28, R12, R30, P2 ;  /* 0x0000001e0c1c7208 */ /* 0x000fe40001000000 */
[----:B------:R-:W-:Y:S02]  /*ea30*/  FSEL R29, R13, R31, P2 ;  /* 0x0000001f0d1d7208 */ /* 0x000fe40001000000 */
[----:B------:R-:W-:Y:S01]  /*ea40*/  SEL R12, RZ, 0x1, !P2 ;  /* 0x00000001ff0c7807 */ /* 0x000fe20005000000 */
[----:B------:R-:W-:Y:S01]  /*ea50*/  DADD R8, R10, R36 ;  /* 0x000000000a087229 */ /* 0x000fe20000000024 */
[----:B------:R-:W-:Y:S01]  /*ea60*/  SEL R13, RZ, 0x1, !P0 ;  /* 0x00000001ff0d7807 */ /* 0x000fe20004000000 */
[----:B0-----:R-:W-:Y:S01]  /*ea70*/  ULEA UR4, UR6, UR4, 0x18 ;  /* 0x0000000406047291 */ /* 0x001fe2000f8ec0ff */
[----:B------:R-:W-:-:S02]  /*ea80*/  FSEL R31, R45, R39, P2 ;  /* 0x000000272d1f7208 */ /* 0x000fc40001000000 */
[----:B------:R-:W-:Y:S01]  /*ea90*/  IADD3 R39, P3, PT, R13, R12, RZ ;  /* 0x0000000c0d277210 */ /* 0x000fe20007f7e0ff */
[----:B------:R-:W-:Y:S01]  /*eaa0*/  DADD R12, R14, R28 ;  /* 0x000000000e0c7229 */ /* 0x000fe2000000001c */
[----:B------:R-:W-:Y:S02]  /*eab0*/  FSEL R30, R44, R38, P2 ;  /* 0x000000262c1e7208 */ /* 0x000fe40001000000 */
[----:B------:R-:W-:Y:S01]  /*eac0*/  IADD3 R39, P5, PT, R48, R39, RZ ;  /* 0x0000002730277210 */ /* 0x000fe20007fbe0ff */
[----:B------:R-:W-:Y:S01]  /*ead0*/  IMAD.X R38, RZ, RZ, RZ, P3 ;  /* 0x000000ffff267224 */ /* 0x000fe200018e06ff */
[----:B------:R-:W0:Y:S01]  /*eae0*/  LDS.128 R20, [UR4+0x180] ;  /* 0x00018004ff147984 */ /* 0x000e220008000c00 */
[----:B------:R-:W-:Y:S01]  /*eaf0*/  FSEL R10, R10, R8, P0 ;  /* 0x000000080a0a7208 */ /* 0x000fe20000000000 */
[----:B------:R-:W-:Y:S01]  /*eb00*/  DADD R40, R46, R30 ;  /* 0x000000002e287229 */ /* 0x000fe2000000001e */
[----:B------:R-:W-:Y:S01]  /*eb10*/  FSEL R11, R11, R9, P0 ;  /* 0x000000090b0b7208 */ /* 0x000fe20000000000 */
[----:B------:R-:W1:Y:S01]  /*eb20*/  LDS.64 R6, [UR4+0x168] ;  /* 0x00016804ff067984 */ /* 0x000e620008000a00 */
[----:B------:R-:W-:Y:S01]  /*eb30*/  FSEL R12, R14, R12, P0 ;  /* 0x0000000c0e0c7208 */ /* 0x000fe20000000000 */
[----:B------:R-:W-:Y:S01]  /*eb40*/  IMAD.X R38, R5, 0x1, R38, P5 ;  /* 0x0000000105267824 */ /* 0x000fe200028e0626 */
[----:B------:R-:W-:Y:S01]  /*eb50*/  FSEL R13, R15, R13, P0 ;  /* 0x0000000d0f0d7208 */ /* 0x000fe20000000000 */
[----:B------:R-:W2:Y:S04]  /*eb60*/  LDS.128 R24, [UR4+0x170] ;  /* 0x00017004ff187984 */ /* 0x000ea80008000c00 */
[----:B------:R-:W-:-:S02]  /*eb70*/  FSEL R14, R46, R40, P0 ;  /* 0x000000282e0e7208 */ /* 0x000fc40000000000 */
[----:B------:R-:W-:Y:S02]  /*eb80*/  FSEL R15, R47, R41, P0 ;  /* 0x000000292f0f7208 */ /* 0x000fe40000000000 */
[----:B0-----:R-:W-:-:S04]  /*eb90*/  ISETP.GE.U32.AND P3, PT, R22, 0x101, PT ;  /* 0x000001011600780c */ /* 0x001fc80003f66070 */
[----:B------:R-:W-:-:S13]  /*eba0*/  ISETP.GE.AND.EX P3, PT, R23, RZ, PT, P3 ;  /* 0x000000ff1700720c */ /* 0x000fda0003f66330 */
[----:B-12---:R-:W-:Y:S05]  /*ebb0*/  @!P3 BRA `(.L_x_155) ;  /* 0x0000000400fcb947 */ /* 0x006fea0003800000 */
[----:B------:R-:W0:Y:S01]  /*ebc0*/  LDS.64 R8, [UR4+0x148] ;  /* 0x00014804ff087984 */ /* 0x000e220008000a00 */
[----:B------:R-:W1:Y:S01]  /*ebd0*/  LDCU.64 UR8, c[0x0][0x390] ;  /* 0x00007200ff0877ac */ /* 0x000e620008000a00 */
[----:B------:R-:W-:Y:S01]  /*ebe0*/  BSSY.RECONVERGENT B1, `(.L_x_156) ;  /* 0x000007b000017945 */ /* 0x000fe20003800200 */
[--C-:B0-----:R-:W-:Y:S02]  /*ebf0*/  @P2 IMAD.IADD R48, R48, 0x1, -R8.reuse ;  /* 0x0000000130302824 */ /* 0x101fe400078e0a08 */
[--C-:B------:R-:W-:Y:S02]  /*ec00*/  @P0 IMAD.IADD R32, R43, 0x1, -R8.reuse ;  /* 0x000000012b200824 */ /* 0x100fe400078e0a08 */
[----:B------:R-:W-:Y:S01]  /*ec10*/  @P1 IMAD.IADD R38, R39, 0x1, -R8 ;  /* 0x0000000127261824 */ /* 0x000fe200078e0a08 */
[----:B------:R-:W-:Y:S01]  /*ec20*/  @P2 LEA R5, R48, UR4, 0x5 ;  /* 0x0000000430052c11 */ /* 0x000fe2000f8e28ff */
[----:B------:R-:W-:Y:S01]  /*ec30*/  BAR.SYNC.DEFER_BLOCKING 0x0 ;  /* 0x0000000000007b1d */ /* 0x000fe20000010000 */
[----:B------:R-:W-:-:S02]  /*ec40*/  @P0 LEA R39, R32, UR4, 0x5 ;  /* 0x0000000420270c11 */ /* 0x000fc4000f8e28ff */
[----:B------:R-:W-:-:S03]  /*ec50*/  @P1 LEA R41, R38, UR4, 0x5 ;  /* 0x0000000426291c11 */ /* 0x000fc6000f8e28ff */
[----:B------:R0:W-:Y:S04]  /*ec60*/  @P2 STS.128 [R5+0x10], R16 ;  /* 0x0000101005002388 */ /* 0x0001e80000000c00 */
[----:B------:R0:W-:Y:S04]  /*ec70*/  @P2 STS.64 [R5+0x8], R34 ;  /* 0x0000082205002388 */ /* 0x0001e80000000a00 */
        /* <DEDUP_REMOVED lines=10> */
[----:B-1----:R-:W-:Y:S05]  /*ed20*/  @!P0 BRA `(.L_x_157) ;  /* 0x0000000400988947 */ /* 0x002fea0003800000 */
[----:B0-----:R-:W-:Y:S01]  /*ed30*/  IMAD.MOV.U32 R3, RZ, RZ, R33 ;  /* 0x000000ffff037224 */ /* 0x001fe200078e0021 */
[----:B------:R-:W-:Y:S01]  /*ed40*/  BSSY.RECONVERGENT B2, `(.L_x_158) ;  /* 0x0000033000027945 */ /* 0x000fe20003800200 */
[----:B------:R-:W-:-:S03]  /*ed50*/  IMAD.MOV.U32 R5, RZ, RZ, RZ ;  /* 0x000000ffff057224 */ /* 0x000fc600078e00ff */
[----:B------:R-:W-:-:S04]  /*ed60*/  LOP3.LUT R11, RZ, R3, RZ, 0x33, !PT ;  /* 0x00000003ff0b7212 */ /* 0x000fc800078e33ff */
[----:B------:R-:W-:Y:S02]  /*ed70*/  IADD3 R28, P0, PT, R22, R11, RZ ;  /* 0x0000000b161c7210 */ /* 0x000fe40007f1e0ff */
[----:B------:R-:W-:Y:S02]  /*ed80*/  LOP3.LUT R11, RZ, R5, RZ, 0x33, !PT ;  /* 0x00000005ff0b7212 */ /* 0x000fe400078e33ff */
[----:B------:R-:W-:-:S03]  /*ed90*/  LOP3.LUT R0, R28, 0x300, RZ, 0xc0, !PT ;  /* 0x000003001c007812 */ /* 0x000fc600078ec0ff */
[----:B------:R-:W-:Y:S01]  /*eda0*/  IMAD.X R13, R23, 0x1, R11, P0 ;  /* 0x00000001170d7824 */ /* 0x000fe200000e060b */
[----:B------:R-:W-:Y:S02]  /*edb0*/  ISETP.NE.U32.AND P1, PT, R0, 0x300, PT ;  /* 0x000003000000780c */ /* 0x000fe40003f25070 */
[----:B------:R-:W-:Y:S02]  /*edc0*/  ISETP.GE.U32.AND P0, PT, R28, 0x300, PT ;  /* 0x000003001c00780c */ /* 0x000fe40003f06070 */
[----:B------:R-:W-:Y:S02]  /*edd0*/  ISETP.NE.AND.EX P1, PT, RZ, RZ, PT, P1 ;  /* 0x000000ffff00720c */ /* 0x000fe40003f25310 */
[----:B------:R-:W-:-:S11]  /*ede0*/  ISETP.GE.U32.AND.EX P0, PT, R13, RZ, PT, P0 ;  /* 0x000000ff0d00720c */ /* 0x000fd60003f06100 */
[----:B------:R-:W-:Y:S05]  /*edf0*/  @!P1 BRA `(.L_x_159) ;  /* 0x00000000009c9947 */ /* 0x000fea0003800000 */
[----:B------:R-:W0:Y:S01]  /*ee00*/  LDC.64 R10, c[0x0][0x398] ;  /* 0x0000e600ff0a7b82 */ /* 0x000e220000000a00 */
[----:B------:R-:W1:Y:S01]  /*ee10*/  LDCU.64 UR6, c[0x0][0x390] ;  /* 0x00007200ff0677ac */ /* 0x000e620008000a00 */
        /* <DEDUP_REMOVED lines=8> */
[C---:B-1----:R-:W-:Y:S02]  /*eea0*/  LEA R2, P2, R29.reuse, UR6, 0x2 ;  /* 0x000000061d027c11 */ /* 0x042fe4000f8410ff */
[----:B------:R-:W-:Y:S01]  /*eeb0*/  LEA.HI.X R5, R28, R5, R30, 0x8, P3 ;  /* 0x000000051c057211 */ /* 0x000fe200018f441e */
[C---:B0-----:R-:W-:Y:S01]  /*eec0*/  IMAD.WIDE.U32 R10, R29.reuse, 0x18, R10 ;  /* 0x000000181d0a7825 */ /* 0x041fe200078e000a */
[----:B------:R-:W-:Y:S02]  /*eed0*/  LEA.HI.X R29, R29, UR7, R0, 0x2, P2 ;  /* 0x000000071d1d7c11 */ /* 0x000fe400090f1400 */
[----:B------:R-:W-:Y:S02]  /*eee0*/  IADD3 R18, P1, PT, R10, 0x10, RZ ;  /* 0x000000100a127810 */ /* 0x000fe40007f3e0ff */
[----:B------:R-:W-:-:S03]  /*eef0*/  LEA R10, R33, UR4, 0x5 ;  /* 0x00000004210a7c11 */ /* 0x000fc6000f8e28ff */
[----:B------:R-:W-:Y:S02]  /*ef00*/  IMAD.X R31, R11, 0x1, R31, P1 ;  /* 0x000000010b1f7824 */ /* 0x000fe400008e061f */
[----:B------:R-:W-:-:S07]  /*ef10*/  VIADD R0, R10, 0x8 ;  /* 0x000000080a007836 */ /* 0x000fce0000000000 */
.L_x_160:
[----:B0-----:R-:W0:Y:S01]  /*ef20*/  LDS R19, [R0+-0x8] ;  /* 0xfffff80000137984 */ /* 0x001e220000000800 */
[----:B------:R-:W-:Y:S01]  /*ef30*/  IMAD.MOV.U32 R16, RZ, RZ, R2 ;  /* 0x000000ffff107224 */ /* 0x000fe200078e0002 */
[----:B------:R-:W-:Y:S01]  /*ef40*/  IADD3 R28, P1, PT, R28, -0x1, RZ ;  /* 0xffffffff1c1c7810 */ /* 0x000fe20007f3e0ff */
[--C-:B------:R-:W-:Y:S01]  /*ef50*/  IMAD.MOV.U32 R17, RZ, RZ, R29.reuse ;  /* 0x000000ffff117224 */ /* 0x100fe200078e001d */
[----:B------:R-:W1:Y:S01]  /*ef60*/  LDS.128 R12, [R0+0x8] ;  /* 0x00000800000c7984 */ /* 0x000e620000000c00 */
[----:B------:R-:W-:Y:S02]  /*ef70*/  IADD3 R2, P3, PT, R2, 0x400, RZ ;  /* 0x0000040002027810 */ /* 0x000fe40007f7e0ff */
[----:B------:R-:W-:Y:S01]  /*ef80*/  IADD3.X R30, PT, PT, R30, -0x1, RZ, P1, !PT ;  /* 0xffffffff1e1e7810 */ /* 0x000fe20000ffe4ff */
[----:B------:R2:W3:Y:S01]  /*ef90*/  LDS.64 R10, [R0] ;  /* 0x00000000000a7984 */ /* 0x0004e20000000a00 */
[----:B------:R-:W-:Y:S01]  /*efa0*/  ISETP.NE.U32.AND P1, PT, R28, RZ, PT ;  /* 0x000000ff1c00720c */ /* 0x000fe20003f25070 */
[----:B------:R-:W-:-:S03]  /*efb0*/  IMAD.X R29, RZ, RZ, R29, P3 ;  /* 0x000000ffff1d7224 */ /* 0x000fc600018e061d */
[----:B------:R-:W-:Y:S01]  /*efc0*/  ISETP.NE.AND.EX P1, PT, R30, RZ, PT, P1 ;  /* 0x000000ff1e00720c */ /* 0x000fe20003f25310 */
[----:B--2---:R-:W-:Y:S01]  /*efd0*/  VIADD R0, R0, 0x2000 ;  /* 0x0000200000007836 */ /* 0x004fe20000000000 */
[----:B0-----:R0:W-:Y:S02]  /*efe0*/  STG.E desc[UR12][R16.64], R19 ;  /* 0x0000001310007986 */ /* 0x0011e4000c10190c */
[----:B0-----:R-:W-:Y:S02]  /*eff0*/  IMAD.MOV.U32 R16, RZ, RZ, R18 ;  /* 0x000000ffff107224 */ /* 0x001fe400078e0012 */
[----:B------:R-:W-:-:S03]  /*f000*/  IMAD.MOV.U32 R17, RZ, RZ, R31 ;  /* 0x000000ffff117224 */ /* 0x000fc600078e001f */
[----:B------:R-:W-:Y:S02]  /*f010*/  IADD3 R18, P2, PT, R16, 0x1800, RZ ;  /* 0x0000180010127810 */ /* 0x000fe40007f5e0ff */
[----:B-1----:R0:W-:Y:S03]  /*f020*/  STG.E.64 desc[UR12][R16.64+-0x8], R12 ;  /* 0xfffff80c10007986 */ /* 0x0021e6000c101b0c */
[----:B------:R-:W-:Y:S01]  /*f030*/  IMAD.X R31, RZ, RZ, R17, P2 ;  /* 0x000000ffff1f7224 */ /* 0x000fe200010e0611 */
[----:B------:R0:W-:Y:S04]  /*f040*/  STG.E.64 desc[UR12][R16.64], R14 ;  /* 0x0000000e10007986 */ /* 0x0001e8000c101b0c */
[----:B---3--:R0:W-:Y:S01]  /*f050*/  STG.E.64 desc[UR12][R16.64+-0x10], R10 ;  /* 0xfffff00a10007986 */ /* 0x0081e2000c101b0c */
[----:B------:R-:W-:Y:S05]  /*f060*/  @P1 BRA `(.L_x_160) ;  /* 0xfffffffc00ac1947 */ /* 0x000fea000383ffff */
.L_x_159:
[----:B------:R-:W-:Y:S05]  /*f070*/  BSYNC.RECONVERGENT B2 ;  /* 0x0000000000027941 */ /* 0x000fea0003800200 */
.L_x_158:
[----:B------:R-:W-:Y:S05]  /*f080*/  @!P0 BRA `(.L_x_157) ;  /* 0x0000000000c08947 */ /* 0x000fea0003800000 */
.L_x_161:
[C---:B------:R-:W-:Y:S01]  /*f090*/  LEA R0, R3.reuse, UR4, 0x5 ;  /* 0x0000000403007c11 */ /* 0x040fe2000f8e28ff */
[----:B--2---:R-:W1:Y:S01]  /*f0a0*/  LDC.64 R44, c[0x0][0x398] ;  /* 0x0000e600ff2c7b82 */ /* 0x004e620000000a00 */
[----:B------:R-:W-:Y:S01]  /*f0b0*/  IADD3 R43, P0, PT, R8, R3, RZ ;  /* 0x00000003082b7210 */ /* 0x000fe20007f1e0ff */
[----:B------:R-:W-:Y:S02]  /*f0c0*/  VIADD R3, R3, 0x400 ;  /* 0x0000040003037836 */ /* 0x000fe40000000000 */
[----:B------:R-:W2:Y:S02]  /*f0d0*/  LDS R53, [R0] ;  /* 0x0000000000357984 */ /* 0x000ea40000000800 */
[----:B------:R-:W-:Y:S02]  /*f0e0*/  IMAD.X R2, R9, 0x1, R5, P0 ;  /* 0x0000000109027824 */ /* 0x000fe400000e0605 */
[----:B0-----:R-:W0:Y:S01]  /*f0f0*/  LDS.64 R10, [R0+0x8] ;  /* 0x00000800000a7984 */ /* 0x001e220000000a00 */
[----:B------:R-:W-:Y:S01]  /*f100*/  IMAD.X R42, RZ, RZ, R9, P0 ;  /* 0x000000ffff2a7224 */ /* 0x000fe200000e0609 */
[C---:B------:R-:W-:Y:S01]  /*f110*/  LEA R50, P0, R43.reuse, UR8, 0x2 ;  /* 0x000000082b327c11 */ /* 0x040fe2000f8010ff */
[----:B------:R-:W-:Y:S01]  /*f120*/  IMAD R35, R2, 0x18, RZ ;  /* 0x0000001802237824 */ /* 0x000fe200078e02ff */
[----:B------:R-:W3:Y:S01]  /*f130*/  LDS.128 R28, [R0+0x10] ;  /* 0x00001000001c7984 */ /* 0x000ee20000000c00 */
[----:B------:R-:W-:Y:S01]  /*f140*/  IMAD R5, R42, 0x18, RZ ;  /* 0x000000182a057824 */ /* 0x000fe200078e02ff */
[----:B------:R-:W-:-:S02]  /*f150*/  LEA.HI.X R51, R43, UR9, R2, 0x2, P0 ;  /* 0x000000092b337c11 */ /* 0x000fc400080f1402 */
[----:B------:R-:W4:Y:S04]  /*f160*/  LDS R55, [R0+0x2000] ;  /* 0x0020000000377984 */ /* 0x000f280000000800 */
[----:B------:R-:W5:Y:S04]  /*f170*/  LDS.128 R16, [R0+0x2010] ;  /* 0x0020100000107984 */ /* 0x000f680000000c00 */
[----:B------:R-:W5:Y:S01]  /*f180*/  LDS.64 R40, [R0+0x2008] ;  /* 0x0020080000287984 */ /* 0x000f620000000a00 */
[C---:B-1----:R-:W-:Y:S01]  /*f190*/  IMAD.WIDE.U32 R44, R43.reuse, 0x18, R44 ;  /* 0x000000182b2c7825 */ /* 0x042fe200078e002c */
[----:B------:R-:W-:-:S02]  /*f1a0*/  LEA.HI.X R43, R43, UR9, R42, 0x2, P0 ;  /* 0x000000092b2b7c11 */ /* 0x000fc400080f142a */
[----:B------:R-:W1:Y:S01]  /*f1b0*/  LDS R57, [R0+0x4000] ;  /* 0x0040000000397984 */ /* 0x000e620000000800 */
[----:B------:R-:W-:Y:S01]  /*f1c0*/  IMAD.IADD R35, R45, 0x1, R35 ;  /* 0x000000012d237824 */ /* 0x000fe200078e0223 */
[----:B------:R-:W-:Y:S01]  /*f1d0*/  ISETP.GT.U32.AND P0, PT, R22, R3, PT ;  /* 0x000000031600720c */ /* 0x000fe20003f04070 */
[----:B------:R-:W-:Y:S01]  /*f1e0*/  IMAD.MOV.U32 R34, RZ, RZ, R44 ;  /* 0x000000ffff227224 */ /* 0x000fe200078e002c */
[----:B------:R-:W1:Y:S01]  /*f1f0*/  LDS.128 R12, [R0+0x4010] ;  /* 0x00401000000c7984 */ /* 0x000e620000000c00 */
[----:B------:R-:W-:Y:S01]  /*f200*/  IMAD.MOV.U32 R42, RZ, RZ, R50 ;  /* 0x000000ffff2a7224 */ /* 0x000fe200078e0032 */
[----:B------:R-:W-:Y:S01]  /*f210*/  ISETP.GT.U32.AND.EX P0, PT, R23, RZ, PT, P0 ;  /* 0x000000ff1700720c */ /* 0x000fe20003f04100 */
[----:B------:R-:W-:Y:S01]  /*f220*/  IMAD.IADD R45, R45, 0x1, R5 ;  /* 0x000000012d2d7824 */ /* 0x000fe200078e0205 */
[----:B------:R-:W1:Y:S01]  /*f230*/  LDS.64 R46, [R0+0x4008] ;  /* 0x00400800002e7984 */ /* 0x000e620000000a00 */
[----:B------:R-:W-:-:S03]  /*f240*/  IMAD.MOV.U32 R5, RZ, RZ, RZ ;  /* 0x000000ffff057224 */ /* 0x000fc600078e00ff */
[----:B------:R-:W1:Y:S04]  /*f250*/  LDS R59, [R0+0x6000] ;  /* 0x00600000003b7984 */ /* 0x000e680000000800 */
[----:B------:R-:W1:Y:S04]  /*f260*/  LDS.64 R48, [R0+0x6008] ;  /* 0x0060080000307984 */ /* 0x000e680000000a00 */
[----:B------:R-:W1:Y:S04]  /*f270*/  LDS.128 R36, [R0+0x6010] ;  /* 0x0060100000247984 */ /* 0x000e680000000c00 */
[----:B--2---:R2:W-:Y:S04]  /*f280*/  STG.E desc[UR12][R50.64], R53 ;  /* 0x0000003532007986 */ /* 0x0045e8000c10190c */
[----:B0-----:R2:W-:Y:S04]  /*f290*/  STG.E.64 desc[UR12][R34.64], R10 ;  /* 0x0000000a22007986 */ /* 0x0015e8000c101b0c */
[----:B---3--:R2:W-:Y:S04]  /*f2a0*/  STG.E.64 desc[UR12][R34.64+0x8], R28 ;  /* 0x0000081c22007986 */ /* 0x0085e8000c101b0c */
[----:B------:R2:W-:Y:S04]  /*f2b0*/  STG.E.64 desc[UR12][R34.64+0x10], R30 ;  /* 0x0000101e22007986 */ /* 0x0005e8000c101b0c */
[----:B----4-:R2:W-:Y:S04]  /*f2c0*/  STG.E desc[UR12][R42.64+0x400], R55 ;  /* 0x000400372a007986 */ /* 0x0105e8000c10190c */
[----:B-----5:R2:W-:Y:S04]  /*f2d0*/  STG.E.64 desc[UR12][R44.64+0x1808], R16 ;  /* 0x001808102c007986 */ /* 0x0205e8000c101b0c */
[----:B------:R2:W-:Y:S04]  /*f2e0*/  STG.E.64 desc[UR12][R44.64+0x1810], R18 ;  /* 0x001810122c007986 */ /* 0x0005e8000c101b0c */
[----:B------:R2:W-:Y:S04]  /*f2f0*/  STG.E.64 desc[UR12][R44.64+0x1800], R40 ;  /* 0x001800282c007986 */ /* 0x0005e8000c101b0c */
[----:B-1----:R2:W-:Y:S04]  /*f300*/  STG.E desc[UR12][R42.64+0x800], R57 ;  /* 0x000800392a007986 */ /* 0x0025e8000c10190c */
        /* <DEDUP_REMOVED lines=8> */
.L_x_157:
[----:B------:R-:W-:Y:S05]  /*f390*/  BSYNC.RECONVERGENT B1 ;  /* 0x0000000000017941 */ /* 0x000fea0003800200 */
.L_x_156:
[----:B------:R-:W-:Y:S05]  /*f3a0*/  BRA `(.L_x_162) ;  /* 0x0000000000a07947 */ /* 0x000fea0003800000 */
.L_x_155:
[----:B------:R-:W-:Y:S04]  /*f3b0*/  BSSY.RECONVERGENT B1, `(.L_x_163) ;  /* 0x000000d000017945 */ /* 0x000fe80003800200 */
        /* <DEDUP_REMOVED lines=12> */
.L_x_164:
[----:B------:R-:W-:Y:S05]  /*f480*/  BSYNC.RECONVERGENT B1 ;  /* 0x0000000000017941 */ /* 0x000fea0003800200 */
.L_x_163:
        /* <DEDUP_REMOVED lines=13> */
.L_x_166:
[----:B------:R-:W-:Y:S05]  /*f560*/  BSYNC.RECONVERGENT B1 ;  /* 0x0000000000017941 */ /* 0x000fea0003800200 */
.L_x_165:
[----:B------:R-:W-:Y:S05]  /*f570*/  @!P1 BRA `(.L_x_162) ;  /* 0x00000000002c9947 */ /* 0x000fea0003800000 */
[----:B01----:R-:W0:Y:S01]  /*f580*/  LDC.64 R8, c[0x0][0x398] ;  /* 0x0000e600ff087b82 */ /* 0x003e220000000a00 */
        /* <DEDUP_REMOVED lines=10> */
.L_x_162:
[----:B------:R-:W-:Y:S05]  /*f630*/  BSYNC.RECONVERGENT B0 ;  /* 0x0000000000007941 */ /* 0x000fea0003800200 */
.L_x_154:
[----:B------:R-:W-:-:S13]  /*f640*/  ISETP.NE.AND P0, PT, R33, 0xff, PT ;  /* 0x000000ff2100780c */ /* 0x000fda0003f05270 */
[----:B------:R-:W-:Y:S05]  /*f650*/  @P0 EXIT ;  /* 0x000000000000094d */ /* 0x000fea0003800000 */
[----:B0-2---:R-:W0:Y:S01]  /*f660*/  LDC.64 R10, c[0x0][0x3a0] ;  /* 0x0000e800ff0a7b82 */ /* 0x005e220000000a00 */
[----:B------:R-:W-:-:S04]  /*f670*/  UISETP.NE.U32.AND UP0, UPT, UR14, 0x300, UPT ;  /* 0x000003000e00788c */ /* 0x000fc8000bf05070 */
[----:B------:R-:W-:-:S09]  /*f680*/  UISETP.NE.AND.EX UP0, UPT, UR5, URZ, UPT, UP0 ;  /* 0x000000ff0500728c */ /* 0x000fd2000bf05300 */
[----:B------:R-:W-:Y:S05]  /*f690*/  BRA.U UP0, `(.L_x_167) ;  /* 0x0000000100347547 */ /* 0x000fea000b800000 */
[----:B-1----:R-:W1:Y:S01]  /*f6a0*/  LDC.64 R8, c[0x0][0x390] ;  /* 0x0000e400ff087b82 */ /* 0x002e620000000a00 */
[----:B------:R-:W-:-:S07]  /*f6b0*/  IMAD R5, R7, 0x18, RZ ;  /* 0x0000001807057824 */ /* 0x000fce00078e02ff */
[----:B------:R-:W2:Y:S01]  /*f6c0*/  LDC.64 R2, c[0x0][0x398] ;  /* 0x0000e600ff027b82 */ /* 0x000ea20000000a00 */
[----:B-1----:R-:W-:-:S04]  /*f6d0*/  LEA R8, P0, R6, R8, 0x2 ;  /* 0x0000000806087211 */ /* 0x002fc800078010ff */
[C---:B------:R-:W-:Y:S01]  /*f6e0*/  LEA.HI.X R9, R6.reuse, R9, R7, 0x2, P0 ;  /* 0x0000000906097211 */ /* 0x040fe200000f1407 */
[----:B--2---:R-:W-:-:S04]  /*f6f0*/  IMAD.WIDE.U32 R2, R6, 0x18, R2 ;  /* 0x0000001806027825 */ /* 0x004fc800078e0002 */
[----:B------:R2:W-:Y:S01]  /*f700*/  STG.E desc[UR12][R8.64], R4 ;  /* 0x0000000408007986 */ /* 0x0005e2000c10190c */
[----:B------:R-:W-:Y:S01]  /*f710*/  IADD3 R6, P0, PT, R6, 0x1, RZ ;  /* 0x0000000106067810 */ /* 0x000fe20007f1e0ff */
[----:B------:R-:W-:-:S04]  /*f720*/  IMAD.IADD R3, R3, 0x1, R5 ;  /* 0x0000000103037824 */ /* 0x000fc800078e0205 */
[----:B------:R-:W-:Y:S01]  /*f730*/  IMAD.X R7, RZ, RZ, R7, P0 ;  /* 0x000000ffff077224 */ /* 0x000fe200000e0607 */
[----:B------:R2:W-:Y:S04]  /*f740*/  STG.E.64 desc[UR12][R2.64], R24 ;  /* 0x0000001802007986 */ /* 0x0005e8000c101b0c */
[----:B------:R2:W-:Y:S04]  /*f750*/  STG.E.64 desc[UR12][R2.64+0x8], R26 ;  /* 0x0000081a02007986 */ /* 0x0005e8000c101b0c */
[----:B------:R2:W-:Y:S02]  /*f760*/  STG.E.64 desc[UR12][R2.64+0x10], R20 ;  /* 0x0000101402007986 */ /* 0x0005e4000c101b0c */
.L_x_167:
[----:B0-----:R-:W-:Y:S01]  /*f770*/  STG.E.64 desc[UR12][R10.64], R6 ;  /* 0x000000060a007986 */ /* 0x001fe2000c101b0c */
[----:B------:R-:W-:Y:S05]  /*f780*/  EXIT ;  /* 0x000000000000794d */ /* 0x000fea0003800000 */
.L_x_24:
[----:B------:R-:W-:Y:S01]  /*f790*/  BSSY B0, `(.L_x_168) ;  /* 0x0000006000007945 */ /* 0x000fe20003800000 */
[----:B------:R-:W-:Y:S01]  /*f7a0*/  PLOP3.LUT P3, PT, P0, PT, PT, 0x8, 0x80 ;  /* 0x000000000080781c */ /* 0x000fe2000076e170 */
[----:B------:R-:W-:-:S12]  /*f7b0*/  IMAD.MOV.U32 R21, RZ, RZ, -0x1 ;  /* 0xffffffffff157424 */ /* 0x000fd800078e00ff */
[----:B------:R-:W-:Y:S05]  /*f7c0*/  WARPSYNC.COLLECTIVE R21, `(.L_x_169) ;  /* 0x0000000015087348 */ /* 0x000fea0003c00000 */
[----:B------:R-:W-:Y:S01]  /*f7d0*/  VOTE.ANY P3, P3 ;  /* 0x0000000000ff7806 */ /* 0x000fe20001860100 */
[----:B------:R-:W-:-:S12]  /*f7e0*/  ENDCOLLECTIVE ;  /* 0x000000000000791b */ /* 0x000fd80003800000 */
.L_x_169:
[----:B------:R-:W-:Y:S05]  /*f7f0*/  BSYNC B0 ;  /* 0x0000000000007941 */ /* 0x000fea0003800000 */
.L_x_168:
[----:B------:R-:W-:Y:S01]  /*f800*/  PLOP3.LUT P0, PT, P3, PT, PT, 0x80, 0x8 ;  /* 0x000000000008781c */ /* 0x000fe20001f0f070 */
[----:B------:R-:W-:-:S12]  /*f810*/  BRA `(.L_x_170) ;  /* 0xffffff5000ec7947 */ /* 0x000fd8000383ffff */
.L_x_29:
[----:B------:R-:W2:Y:S01]  /*f820*/  S2R R30, SR_GEMASK ;  /* 0x00000000001e7919 */ /* 0x000ea20000003c00 */
[----:B------:R-:W-:Y:S01]  /*f830*/  BSSY B0, `(.L_x_171) ;  /* 0x0000006000007945 */ /* 0x000fe20003800000 */
[----:B------:R-:W-:Y:S01]  /*f840*/  PLOP3.LUT P3, PT, P0, PT, PT, 0x8, 0x80 ;  /* 0x000000000080781c */ /* 0x000fe2000076e170 */
[----:B------:R-:W-:-:S12]  /*f850*/  IMAD.MOV.U32 R21, RZ, RZ, -0x1 ;  /* 0xffffffffff157424 */ /* 0x000fd800078e00ff */
[----:B012--5:R-:W-:Y:S05]  /*f860*/  WARPSYNC.COLLECTIVE R21, `(.L_x_172) ;  /* 0x0000000015087348 */ /* 0x027fea0003c00000 */
[----:B------:R-:W-:Y:S01]  /*f870*/  VOTE.ANY R21, PT, P3 ;  /* 0x0000000000157806 */ /* 0x000fe200018e0100 */
[----:B012--5:R-:W-:Y:S06]  /*f880*/  ENDCOLLECTIVE ;  /* 0x000000000000791b */ /* 0x027fec0003800000 */
.L_x_172:
[----:B------:R-:W-:Y:S05]  /*f890*/  BSYNC B0 ;  /* 0x0000000000007941 */ /* 0x000fea0003800000 */
.L_x_171:
[----:B------:R-:W-:Y:S01]  /*f8a0*/  LOP3.LUT R21, R21, 0x80000000, R30, 0xec, !PT ;  /* 0x8000000015157812 */ /* 0x000fe200078eec1e */
[----:B------:R-:W-:Y:S02]  /*f8b0*/  IMAD.MOV.U32 R20, RZ, RZ, R52 ;  /* 0x000000ffff147224 */ /* 0x000fe400078e0034 */
[----:B------:R-:W-:Y:S02]  /*f8c0*/  IMAD.MOV.U32 R7, RZ, RZ, 0x1 ;  /* 0x00000001ff077424 */ /* 0x000fe400078e00ff */
[----:B------:R-:W-:-:S05]  /*f8d0*/  VIADD R6, R21, 0xffffffff ;  /* 0xffffffff15067836 */ /* 0x000fca0000000000 */
[----:B------:R-:W-:Y:S01]  /*f8e0*/  LOP3.LUT R31, R21, R6, RZ, 0xc, !PT ;  /* 0x00000006151f7212 */ /* 0x000fe200078e0cff */
[----:B------:R-:W-:-:S05]  /*f8f0*/  IMAD.MOV.U32 R21, RZ, RZ, -0x1 ;  /* 0xffffffffff157424 */ /* 0x000fca00078e00ff */
[----:B------:R-:W0:Y:S02]  /*f900*/  POPC R31, R31 ;  /* 0x0000001f001f7309 */ /* 0x000e240000000000 */
[----:B0-----:R-:W-:-:S07]  /*f910*/  IMAD.MOV.U32 R6, RZ, RZ, R31 ;  /* 0x000000ffff067224 */ /* 0x001fce00078e001f */
[----:B------:R-:W-:Y:S05]  /*f920*/  WARPSYNC.COLLECTIVE R21, `(.L_x_173) ;  /* 0x0000000015087348 */ /* 0x000fea0003c00000 */
[----:B------:R0:W1:Y:S02]  /*f930*/  SHFL.DOWN P3, R22, R20, R7, R6 ;  /* 0x0800000714167389 */ /* 0x0000640000060006 */
[----:B01----:R-:W-:Y:S05]  /*f940*/  ENDCOLLECTIVE ;  /* 0x000000000000791b */ /* 0x003fea0003800000 */
.L_x_173:
[----:B------:R-:W-:Y:S02]  /*f950*/  IMAD.MOV.U32 R20, RZ, RZ, R53 ;  /* 0x000000ffff147224 */ /* 0x000fe400078e0035 */
[----:B------:R-:W-:-:S07]  /*f960*/  IMAD.MOV.U32 R57, RZ, RZ, R22 ;  /* 0x000000ffff397224 */ /* 0x000fce00078e0016 */
[----:B------:R-:W-:Y:S05]  /*f970*/  WARPSYNC.COLLECTIVE R21, `(.L_x_174) ;  /* 0x0000000015087348 */ /* 0x000fea0003c00000 */
[----:B------:R0:W1:Y:S02]  /*f980*/  SHFL.DOWN P3, R22, R20, R7, R6 ;  /* 0x0800000714167389 */ /* 0x0000640000060006 */
[----:B01----:R-:W-:Y:S05]  /*f990*/  ENDCOLLECTIVE ;  /* 0x000000000000791b */ /* 0x003fea0003800000 */
.L_x_174:
[----:B------:R-:W-:Y:S02]  /*f9a0*/  IMAD.MOV.U32 R20, RZ, RZ, R32 ;  /* 0x000000ffff147224 */ /* 0x000fe400078e0020 */
[----:B------:R-:W-:-:S07]  /*f9b0*/  IMAD.MOV.U32 R56, RZ, RZ, R22 ;  /* 0x000000ffff387224 */ /* 0x000fce00078e0016 */
[----:B------:R-:W-:Y:S05]  /*f9c0*/  WARPSYNC.COLLECTIVE R21, `(.L_x_175) ;  /* 0x0000000015087348 */ /* 0x000fea0003c00000 */
[----:B------:R0:W1:Y:S02]  /*f9d0*/  SHFL.DOWN P3, R22, R20, R7, R6 ;  /* 0x0800000714167389 */ /* 0x0000640000060006 */
[----:B01----:R-:W-:Y:S05]  /*f9e0*/  ENDCOLLECTIVE ;  /* 0x000000000000791b */ /* 0x003fea0003800000 */
.L_x_175:
[----:B------:R-:W-:Y:S02]  /*f9f0*/  IMAD.MOV.U32 R20, RZ, RZ, R33 ;  /* 0x000000ffff147224 */ /* 0x000fe400078e0021 */
[----:B------:R-:W-:-:S07]  /*fa00*/  IMAD.MOV.U32 R54, RZ, RZ, R22 ;  /* 0x000000ffff367224 */ /* 0x000fce00078e0016 */
[----:B------:R-:W-:Y:S05]  /*fa10*/  WARPSYNC.COLLECTIVE R21, `(.L_x_176) ;  /* 0x0000000015087348 */ /* 0x000fea0003c00000 */
[----:B------:R0:W1:Y:S02]  /*fa20*/  SHFL.DOWN P3, R22, R20, R7, R6 ;  /* 0x0800000714167389 */ /* 0x0000640000060006 */
[----:B01----:R-:W-:Y:S05]  /*fa30*/  ENDCOLLECTIVE ;  /* 0x000000000000791b */ /* 0x003fea0003800000 */
.L_x_176:
[----:B------:R-:W-:Y:S02]  /*fa40*/  IMAD.MOV.U32 R20, RZ, RZ, R34 ;  /* 0x000000ffff147224 */ /* 0x000fe400078e0022 */
[----:B------:R-:W-:-:S07]  /*fa50*/  IMAD.MOV.U32 R55, RZ, RZ, R22 ;  /* 0x000000ffff377224 */ /* 0x000fce00078e0016 */
[----:B------:R-:W-:Y:S05]  /*fa60*/  WARPSYNC.COLLECTIVE R21, `(.L_x_177) ;  /* 0x0000000015087348 */ /* 0x000fea0003c00000 */
[----:B------:R0:W1:Y:S02]  /*fa70*/  SHFL.DOWN P3, R22, R20, R7, R6 ;  /* 0x0800000714167389 */ /* 0x0000640000060006 */
[----:B01----:R-:W-:Y:S05]  /*fa80*/  ENDCOLLECTIVE ;  /* 0x000000000000791b */ /* 0x003fea0003800000 */
.L_x_177:
[----:B------:R-:W-:Y:S02]  /*fa90*/  IMAD.MOV.U32 R20, RZ, RZ, R35 ;  /* 0x000000ffff147224 */ /* 0x000fe400078e0023 */
[----:B------:R-:W-:-:S07]  /*faa0*/  IMAD.MOV.U32 R58, RZ, RZ, R22 ;  /* 0x000000ffff3a7224 */ /* 0x000fce00078e0016 */
[----:B------:R-:W-:Y:S05]  /*fab0*/  WARPSYNC.COLLECTIVE R21, `(.L_x_178) ;  /* 0x0000000015087348 */ /* 0x000fea0003c00000 */
[----:B------:R0:W1:Y:S02]  /*fac0*/  SHFL.DOWN P3, R22, R20, R7, R6 ;  /* 0x0800000714167389 */ /* 0x0000640000060006 */
[----:B01----:R-:W-:Y:S05]  /*fad0*/  ENDCOLLECTIVE ;  /* 0x000000000000791b */ /* 0x003fea0003800000 */
.L_x_178:
[----:B------:R-:W-:Y:S02]  /*fae0*/  IMAD.MOV.U32 R20, RZ, RZ, R28 ;  /* 0x000000ffff147224 */ /* 0x000fe400078e001c */
[----:B------:R-:W-:-:S07]  /*faf0*/  IMAD.MOV.U32 R59, RZ, RZ, R22 ;  /* 0x000000ffff3b7224 */ /* 0x000fce00078e0016 */
[----:B------:R-:W-:Y:S05]  /*fb00*/  WARPSYNC.COLLECTIVE R21, `(.L_x_179) ;  /* 0x0000000015087348 */ /* 0x000fea0003c00000 */
[----:B------:R0:W1:Y:S02]  /*fb10*/  SHFL.DOWN P3, R22, R20, R7, R6 ;  /* 0x0800000714167389 */ /* 0x0000640000060006 */
[----:B01----:R-:W-:Y:S05]  /*fb20*/  ENDCOLLECTIVE ;  /* 0x000000000000791b */ /* 0x003fea0003800000 */
.L_x_179:
[----:B------:R-:W-:Y:S02]  /*fb30*/  IMAD.MOV.U32 R20, RZ, RZ, R29 ;  /* 0x000000ffff147224 */ /* 0x000fe400078e001d */
[----:B------:R-:W-:-:S07]  /*fb40*/  IMAD.MOV.U32 R60, RZ, RZ, R22 ;  /* 0x000000ffff3c7224 */ /* 0x000fce00078e0016 */
[----:B------:R-:W-:Y:S05]  /*fb50*/  WARPSYNC.COLLECTIVE R21, `(.L_x_180) ;  /* 0x0000000015087348 */ /* 0x000fea0003c00000 */
[----:B------:R0:W1:Y:S02]  /*fb60*/  SHFL.DOWN P3, R22, R20, R7, R6 ;  /* 0x0800000714167389 */ /* 0x0000640000060006 */
[----:B01----:R-:W-:Y:S05]  /*fb70*/  ENDCOLLECTIVE ;  /* 0x000000000000791b */ /* 0x003fea0003800000 */
.L_x_180:
[----:B------:R-:W-:Y:S05]  /*fb80*/  BRA `(.L_x_181) ;  /* 0xffffff5000ac7947 */ /* 0x000fea000383ffff */
.L_x_32:
[----:B------:R-:W-:Y:S01]  /*fb90*/  BSSY B0, `(.L_x_182) ;  /* 0x0000008000007945 */ /* 0x000fe20003800000 */
[----:B------:R-:W-:Y:S02]  /*fba0*/  IMAD.MOV.U32 R20, RZ, RZ, R52 ;  /* 0x000000ffff147224 */ /* 0x000fe400078e0034 */
[----:B------:R-:W-:Y:S02]  /*fbb0*/  IMAD.MOV.U32 R7, RZ, RZ, 0x2 ;  /* 0x00000002ff077424 */ /* 0x000fe400078e00ff */
[----:B------:R-:W-:Y:S02]  /*fbc0*/  IMAD.MOV.U32 R6, RZ, RZ, R31 ;  /* 0x000000ffff067224 */ /* 0x000fe400078e001f */
[----:B------:R-:W-:-:S07]  /*fbd0*/  IMAD.MOV.U32 R21, RZ, RZ, -0x1 ;  /* 0xffffffffff157424 */ /* 0x000fce00078e00ff */
[----:B0--34-:R-:W-:Y:S05]  /*fbe0*/  WARPSYNC.COLLECTIVE R21, `(.L_x_183) ;  /* 0x0000000015087348 */ /* 0x019fea0003c00000 */
[----:B0-----:R0:W1:Y:S02]  /*fbf0*/  SHFL.DOWN P3, R22, R20, R7, R6 ;  /* 0x0800000714167389 */ /* 0x0010640000060006 */
[----:B01-34-:R-:W-:Y:S05]  /*fc00*/  ENDCOLLECTIVE ;  /* 0x000000000000791b */ /* 0x01bfea0003800000 */
.L_x_183:
[----:B------:R-:W-:Y:S05]  /*fc10*/  BSYNC B0 ;  /* 0x0000000000007941 */ /* 0x000fea0003800000 */
.L_x_182:
[----:B------:R-:W-:Y:S02]  /*fc20*/  IMAD.MOV.U32 R20, RZ, RZ, R53 ;  /* 0x000000ffff147224 */ /* 0x000fe400078e0035 */
[----:B------:R-:W-:Y:S02]  /*fc30*/  IMAD.MOV.U32 R7, RZ, RZ, 0x2 ;  /* 0x00000002ff077424 */ /* 0x000fe400078e00ff */
[----:B------:R-:W-:Y:S02]  /*fc40*/  IMAD.MOV.U32 R6, RZ, RZ, R31 ;  /* 0x000000ffff067224 */ /* 0x000fe400078e001f */
[----:B------:R-:W-:Y:S02]  /*fc50*/  IMAD.MOV.U32 R21, RZ, RZ, -0x1 ;  /* 0xffffffffff157424 */ /* 0x000fe400078e00ff */
[----:B------:R-:W-:-:S07]  /*fc60*/  IMAD.MOV.U32 R57, RZ, RZ, R22 ;  /* 0x000000ffff397224 */ /* 0x000fce00078e0016 */
[----:B------:R-:W-:Y:S05]  /*fc70*/  WARPSYNC.COLLECTIVE R21, `(.L_x_184) ;  /* 0x0000000015087348 */ /* 0x000fea0003c00000 */
[----:B------:R0:W1:Y:S02]  /*fc80*/  SHFL.DOWN P3, R22, R20, R7, R6 ;  /* 0x0800000714167389 */ /* 0x0000640000060006 */
[----:B01----:R-:W-:Y:S05]  /*fc90*/  ENDCOLLECTIVE ;  /* 0x000000000000791b */ /* 0x003fea0003800000 */
.L_x_184:
[----:B------:R-:W-:Y:S02]  /*fca0*/  IMAD.MOV.U32 R20, RZ, RZ, R32 ;  /* 0x000000ffff147224 */ /* 0x000fe400078e0020 */
[----:B------:R-:W-:-:S07]  /*fcb0*/  IMAD.MOV.U32 R56, RZ, RZ, R22 ;  /* 0x000000ffff387224 */ /* 0x000fce00078e0016 */
[----:B------:R-:W-:Y:S05]  /*fcc0*/  WARPSYNC.COLLECTIVE R21, `(.L_x_185) ;  /* 0x0000000015087348 */ /* 0x000fea0003c00000 */
[----:B------:R0:W1:Y:S02]  /*fcd0*/  SHFL.DOWN P3, R22, R20, R7, R6 ;  /* 0x0800000714167389 */ /* 0x0000640000060006 */
[----:B01----:R-:W-:Y:S05]  /*fce0*/  ENDCOLLECTIVE ;  /* 0x000000000000791b */ /* 0x003fea0003800000 */
.L_x_185:
[----:B------:R-:W-:Y:S02]  /*fcf0*/  IMAD.MOV.U32 R20, RZ, RZ, R33 ;  /* 0x000000ffff147224 */ /* 0x000fe400078e0021 */
[----:B------:R-:W-:-:S07]  /*fd00*/  IMAD.MOV.U32 R54, RZ, RZ, R22 ;  /* 0x000000ffff367224 */ /* 0x000fce00078e0016 */
[----:B------:R-:W-:Y:S05]  /*fd10*/  WARPSYNC.COLLECTIVE R21, `(.L_x_186) ;  /* 0x0000000015087348 */ /* 0x000fea0003c00000 */
[----:B------:R0:W1:Y:S02]  /*fd20*/  SHFL.DOWN P3, R22, R20, R7, R6 ;  /* 0x0800000714167389 */ /* 0x0000640000060006 */
[----:B01----:R-:W-:Y:S05]  /*fd30*/  ENDCOLLECTIVE ;  /* 0x000000000000791b */ /* 0x003fea0003800000 */
.L_x_186:
[----:B------:R-:W-:Y:S02]  /*fd40*/  IMAD.MOV.U32 R20, RZ, RZ, R34 ;  /* 0x000000ffff147224 */ /* 0x000fe400078e0022 */
[----:B------:R-:W-:-:S07]  /*fd50*/  IMAD.MOV.U32 R55, RZ, RZ, R22 ;  /* 0x000000ffff377224 */ /* 0x000fce00078e0016 */
[----:B------:R-:W-:Y:S05]  /*fd60*/  WARPSYNC.COLLECTIVE R21, `(.L_x_187) ;  /* 0x0000000015087348 */ /* 0x000fea0003c00000 */
[----:B------:R0:W1:Y:S02]  /*fd70*/  SHFL.DOWN P3, R22, R20, R7, R6 ;  /* 0x0800000714167389 */ /* 0x0000640000060006 */
[----:B01----:R-:W-:Y:S05]  /*fd80*/  ENDCOLLECTIVE ;  /* 0x000000000000791b */ /* 0x003fea0003800000 */
.L_x_187:
[----:B------:R-:W-:Y:S02]  /*fd90*/  IMAD.MOV.U32 R20, RZ, RZ, R35 ;  /* 0x000000ffff147224 */ /* 0x000fe400078e0023 */
[----:B------:R-:W-:-:S07]  /*fda0*/  IMAD.MOV.U32 R58, RZ, RZ, R22 ;  /* 0x000000ffff3a7224 */ /* 0x000fce00078e0016 */
[----:B------:R-:W-:Y:S05]  /*fdb0*/  WARPSYNC.COLLECTIVE R21, `(.L_x_188) ;  /* 0x0000000015087348 */ /* 0x000fea0003c00000 */
[----:B------:R0:W1:Y:S02]  /*fdc0*/  SHFL.DOWN P3, R22, R20, R7, R6 ;  /* 0x0800000714167389 */ /* 0x0000640000060006 */
[----:B01----:R-:W-:Y:S05]  /*fdd0*/  ENDCOLLECTIVE ;  /* 0x000000000000791b */ /* 0x003fea0003800000 */
.L_x_188:
[----:B------:R-:W-:Y:S02]  /*fde0*/  IMAD.MOV.U32 R20, RZ, RZ, R28 ;  /* 0x000000ffff147224 */ /* 0x000fe400078e001c */
[----:B------:R-:W-:-:S07]  /*fdf0*/  IMAD.MOV.U32 R59, RZ, RZ, R22 ;  /* 0x000000ffff3b7224 */ /* 0x000fce00078e0016 */
[----:B------:R-:W-:Y:S05]  /*fe00*/  WARPSYNC.COLLECTIVE R21, `(.L_x_189) ;  /* 0x0000000015087348 */ /* 0x000fea0003c00000 */
[----:B------:R0:W1:Y:S02]  /*fe10*/  SHFL.DOWN P3, R22, R20, R7, R6 ;  /* 0x0800000714167389 */ /* 0x0000640000060006 */
[----:B01----:R-:W-:Y:S05]  /*fe20*/  ENDCOLLECTIVE ;  /* 0x000000000000791b */ /* 0x003fea0003800000 */
.L_x_189:
[----:B------:R-:W-:Y:S02]  /*fe30*/  IMAD.MOV.U32 R20, RZ, RZ, R29 ;  /* 0x000000ffff147224 */ /* 0x000fe400078e001d */
[----:B------:R-:W-:-:S07]  /*fe40*/  IMAD.MOV.U32 R60, RZ, RZ, R22 ;  /* 0x000000ffff3c7224 */ /* 0x000fce00078e0016 */
[----:B------:R-:W-:Y:S05]  /*fe50*/  WARPSYNC.COLLECTIVE R21, `(.L_x_190) ;  /* 0x0000000015087348 */ /* 0x000fea0003c00000 */
[----:B------:R0:W1:Y:S02]  /*fe60*/  SHFL.DOWN P3, R22, R20, R7, R6 ;  /* 0x0800000714167389 */ /* 0x0000640000060006 */
[----:B01----:R-:W-:Y:S05]  /*fe70*/  ENDCOLLECTIVE ;  /* 0x000000000000791b */ /* 0x003fea0003800000 */
.L_x_190:
[----:B------:R-:W-:Y:S05]  /*fe80*/  BRA `(.L_x_191) ;  /* 0xffffff5000687947 */ /* 0x000fea000383ffff */
.L_x_35:
[----:B------:R-:W-:Y:S01]  /*fe90*/  BSSY B0, `(.L_x_192) ;  /* 0x0000008000007945 */ /* 0x000fe20003800000 */
[----:B------:R-:W-:Y:S02]  /*fea0*/  IMAD.MOV.U32 R20, RZ, RZ, R52 ;  /* 0x000000ffff147224 */ /* 0x000fe400078e0034 */
[----:B------:R-:W-:Y:S02]  /*feb0*/  IMAD.MOV.U32 R7, RZ, RZ, 0x4 ;  /* 0x00000004ff077424 */ /* 0x000fe400078e00ff */
[----:B------:R-:W-:Y:S02]  /*fec0*/  IMAD.MOV.U32 R6, RZ, RZ, R31 ;  /* 0x000000ffff067224 */ /* 0x000fe400078e001f */
[----:B------:R-:W-:-:S07]  /*fed0*/  IMAD.MOV.U32 R21, RZ, RZ, -0x1 ;  /* 0xffffffffff157424 */ /* 0x000fce00078e00ff */
[----:B01-34-:R-:W-:Y:S05]  /*fee0*/  WARPSYNC.COLLECTIVE R21, `(.L_x_193) ;  /* 0x0000000015087348 */ /* 0x01bfea0003c00000 */
[----:B0-----:R0:W2:Y:S02]  /*fef0*/  SHFL.DOWN P3, R22, R20, R7, R6 ;  /* 0x0800000714167389 */ /* 0x0010a40000060006 */
[----:B01234-:R-:W-:Y:S05]  /*ff00*/  ENDCOLLECTIVE ;  /* 0x000000000000791b */ /* 0x01ffea0003800000 */
.L_x_193:
[----:B------:R-:W-:Y:S05]  /*ff10*/  BSYNC B0 ;  /* 0x0000000000007941 */ /* 0x000fea0003800000 */
.L_x_192:
        /* <DEDUP_REMOVED lines=8> */
.L_x_194:
[----:B------:R-:W-:Y:S02]  /*ffa0*/  IMAD.MOV.U32 R20, RZ, RZ, R32 ;  /* 0x000000ffff147224 */ /* 0x000fe400078e0020 */
[----:B------:R-:W-:-:S07]  /*ffb0*/  IMAD.MOV.U32 R56, RZ, RZ, R22 ;  /* 0x000000ffff387224 */ /* 0x000fce00078e0016 */
[----:B------:R-:W-:Y:S05]  /*ffc0*/  WARPSYNC.COLLECTIVE R21, `(.L_x_195) ;  /* 0x0000000015087348 */ /* 0x000fea0003c00000 */
[----:B------:R0:W1:Y:S02]  /*ffd0*/  SHFL.DOWN P3, R22, R20, R7, R6 ;  /* 0x0800000714167389 */ /* 0x0000640000060006 */
[----:B01----:R-:W-:Y:S05]  /*ffe0*/  ENDCOLLECTIVE ;  /* 0x000000000000791b */ /* 0x003fea0003800000 */
.L_x_195:
[----:B------:R-:W-:Y:S02]  /*fff0*/  IMAD.MOV.U32 R20, RZ, RZ, R33 ;  /* 0x000000ffff147224 */ /* 0x000fe400078e0021 */
[----:B------:R-:W-:-:S07]  /*10000*/  IMAD.MOV.U32 R54, RZ, RZ, R22 ;  /* 0x000000ffff367224 */ /* 0x000fce00078e0016 */
[----:B------:R-:W-:Y:S05]  /*10010*/  WARPSYNC.COLLECTIVE R21, `(.L_x_196) ;  /* 0x0000000015087348 */ /* 0x000fea0003c00000 */
[----:B------:R0:W1:Y:S02]  /*10020*/  SHFL.DOWN P3, R22, R20, R7, R6 ;  /* 0x0800000714167389 */ /* 0x0000640000060006 */
[----:B01----:R-:W-:Y:S05]  /*10030*/  ENDCOLLECTIVE ;  /* 0x000000000000791b */ /* 0x003fea0003800000 */
.L_x_196:
[----:B------:R-:W-:Y:S02]  /*10040*/  IMAD.MOV.U32 R20, RZ, RZ, R34 ;  /* 0x000000ffff147224 */ /* 0x000fe400078e0022 */
[----:B------:R-:W-:-:S07]  /*10050*/  IMAD.MOV.U32 R55, RZ, RZ, R22 ;  /* 0x000000ffff377224 */ /* 0x000fce00078e0016 */
[----:B------:R-:W-:Y:S05]  /*10060*/  WARPSYNC.COLLECTIVE R21, `(.L_x_197) ;  /* 0x0000000015087348 */ /* 0x000fea0003c00000 */
[----:B------:R0:W1:Y:S02]  /*10070*/  SHFL.DOWN P3, R22, R20, R7, R6 ;  /* 0x0800000714167389 */ /* 0x0000640000060006 */
[----:B01----:R-:W-:Y:S05]  /*10080*/  ENDCOLLECTIVE ;  /* 0x000000000000791b */ /* 0x003fea0003800000 */
.L_x_197:
[----:B------:R-:W-:Y:S02]  /*10090*/  IMAD.MOV.U32 R20, RZ, RZ, R35 ;  /* 0x000000ffff147224 */ /* 0x000fe400078e0023 */
[----:B------:R-:W-:-:S07]  /*100a0*/  IMAD.MOV.U32 R58, RZ, RZ, R22 ;  /* 0x000000ffff3a7224 */ /* 0x000fce00078e0016 */
[----:B------:R-:W-:Y:S05]  /*100b0*/  WARPSYNC.COLLECTIVE R21, `(.L_x_198) ;  /* 0x0000000015087348 */ /* 0x000fea0003c00000 */
[----:B------:R0:W1:Y:S02]  /*100c0*/  SHFL.DOWN P3, R22, R20, R7, R6 ;  /* 0x0800000714167389 */ /* 0x0000640000060006 */
[----:B01----:R-:W-:Y:S05]  /*100d0*/  ENDCOLLECTIVE ;  /* 0x000000000000791b */ /* 0x003fea0003800000 */
.L_x_198:
[----:B------:R-:W-:Y:S02]  /*100e0*/  IMAD.MOV.U32 R20, RZ, RZ, R28 ;  /* 0x000000ffff147224 */ /* 0x000fe400078e001c */
[----:B------:R-:W-:-:S07]  /*100f0*/  IMAD.MOV.U32 R59, RZ, RZ, R22 ;  /* 0x000000ffff3b7224 */ /* 0x000fce00078e0016 */
[----:B------:R-:W-:Y:S05]  /*10100*/  WARPSYNC.COLLECTIVE R21, `(.L_x_199) ;  /* 0x0000000015087348 */ /* 0x000fea0003c00000 */
[----:B------:R0:W1:Y:S02]  /*10110*/  SHFL.DOWN P3, R22, R20, R7, R6 ;  /* 0x0800000714167389 */ /* 0x0000640000060006 */
[----:B01----:R-:W-:Y:S05]  /*10120*/  ENDCOLLECTIVE ;  /* 0x000000000000791b */ /* 0x003fea0003800000 */
.L_x_199:
[----:B------:R-:W-:Y:S02]  /*10130*/  IMAD.MOV.U32 R20, RZ, RZ, R29 ;  /* 0x000000ffff147224 */ /* 0x000fe400078e001d */
[----:B------:R-:W-:-:S07]  /*10140*/  IMAD.MOV.U32 R60, RZ, RZ, R22 ;  /* 0x000000ffff3c7224 */ /* 0x000fce00078e0016 */
[----:B------:R-:W-:Y:S05]  /*10150*/  WARPSYNC.COLLECTIVE R21, `(.L_x_200) ;  /* 0x0000000015087348 */ /* 0x000fea0003c00000 */
[----:B------:R0:W1:Y:S02]  /*10160*/  SHFL.DOWN P3, R22, R20, R7, R6 ;  /* 0x0800000714167389 */ /* 0x0000640000060006 */
[----:B01----:R-:W-:Y:S05]  /*10170*/  ENDCOLLECTIVE ;  /* 0x000000000000791b */ /* 0x003fea0003800000 */
.L_x_200:
[----:B------:R-:W-:Y:S05]  /*10180*/  BRA `(.L_x_201) ;  /* 0xffffff5000287947 */ /* 0x000fea000383ffff */
.L_x_38:
        /* <DEDUP_REMOVED lines=8> */
.L_x_203:
[----:B------:R-:W-:Y:S05]  /*10210*/  BSYNC B0 ;  /* 0x0000000000007941 */ /* 0x000fea0003800000 */
.L_x_202:
        /* <DEDUP_REMOVED lines=8> */
.L_x_204:
[----:B------:R-:W-:Y:S02]  /*102a0*/  IMAD.MOV.U32 R20, RZ, RZ, R32 ;  /* 0x000000ffff147224 */ /* 0x000fe400078e0020 */
[----:B------:R-:W-:-:S07]  /*102b0*/  IMAD.MOV.U32 R56, RZ, RZ, R22 ;  /* 0x000000ffff387224 */ /* 0x000fce00078e0016 */
[----:B------:R-:W-:Y:S05]  /*102c0*/  WARPSYNC.COLLECTIVE R21, `(.L_x_205) ;  /* 0x0000000015087348 */ /* 0x000fea0003c00000 */
[----:B------:R0:W1:Y:S02]  /*102d0*/  SHFL.DOWN P3, R22, R20, R7, R6 ;  /* 0x0800000714167389 */ /* 0x0000640000060006 */
[----:B01----:R-:W-:Y:S05]  /*102e0*/  ENDCOLLECTIVE ;  /* 0x000000000000791b */ /* 0x003fea0003800000 */
.L_x_205:
[----:B------:R-:W-:Y:S02]  /*102f0*/  IMAD.MOV.U32 R20, RZ, RZ, R33 ;  /* 0x000000ffff147224 */ /* 0x000fe400078e0021 */
[----:B------:R-:W-:-:S07]  /*10300*/  IMAD.MOV.U32 R54, RZ, RZ, R22 ;  /* 0x000000ffff367224 */ /* 0x000fce00078e0016 */
[----:B------:R-:W-:Y:S05]  /*10310*/  WARPSYNC.COLLECTIVE R21, `(.L_x_206) ;  /* 0x0000000015087348 */ /* 0x000fea0003c00000 */
[----:B------:R0:W1:Y:S02]  /*10320*/  SHFL.DOWN P3, R22, R20, R7, R6 ;  /* 0x0800000714167389 */ /* 0x0000640000060006 */
[----:B01----:R-:W-:Y:S05]  /*10330*/  ENDCOLLECTIVE ;  /* 0x000000000000791b */ /* 0x003fea0003800000 */
.L_x_206:
[----:B------:R-:W-:Y:S02]  /*10340*/  IMAD.MOV.U32 R20, RZ, RZ, R34 ;  /* 0x000000ffff147224 */ /* 0x000fe400078e0022 */
[----:B------:R-:W-:-:S07]  /*10350*/  IMAD.MOV.U32 R55, RZ, RZ, R22 ;  /* 0x000000ffff377224 */ /* 0x000fce00078e0016 */
[----:B------:R-:W-:Y:S05]  /*10360*/  WARPSYNC.COLLECTIVE R21, `(.L_x_207) ;  /* 0x0000000015087348 */ /* 0x000fea0003c00000 */
[----:B------:R0:W1:Y:S02]  /*10370*/  SHFL.DOWN P3, R22, R20, R7, R6 ;  /* 0x0800000714167389 */ /* 0x0000640000060006 */
[----:B01----:R-:W-:Y:S05]  /*10380*/  ENDCOLLECTIVE ;  /* 0x000000000000791b */ /* 0x003fea0003800000 */
.L_x_207:
[----:B------:R-:W-:Y:S02]  /*10390*/  IMAD.MOV.U32 R20, RZ, RZ, R35 ;  /* 0x000000ffff147224 */ /* 0x000fe400078e0023 */
[----:B------:R-:W-:-:S07]  /*103a0*/  IMAD.MOV.U32 R58, RZ, RZ, R22 ;  /* 0x000000ffff3a7224 */ /* 0x000fce00078e0016 */
[----:B------:R-:W-:Y:S05]  /*103b0*/  WARPSYNC.COLLECTIVE R21, `(.L_x_208) ;  /* 0x0000000015087348 */ /* 0x000fea0003c00000 */
[----:B------:R0:W1:Y:S02]  /*103c0*/  SHFL.DOWN P3, R22, R20, R7, R6 ;  /* 0x0800000714167389 */ /* 0x0000640000060006 */
[----:B01----:R-:W-:Y:S05]  /*103d0*/  ENDCOLLECTIVE ;  /* 0x000000000000791b */ /* 0x003fea0003800000 */
.L_x_208:
[----:B------:R-:W-:Y:S02]  /*103e0*/  IMAD.MOV.U32 R20, RZ, RZ, R28 ;  /* 0x000000ffff147224 */ /* 0x000fe400078e001c */
[----:B------:R-:W-:-:S07]  /*103f0*/  IMAD.MOV.U32 R59, RZ, RZ, R22 ;  /* 0x000000ffff3b7224 */ /* 0x000fce00078e0016 */
[----:B------:R-:W-:Y:S05]  /*10400*/  WARPSYNC.COLLECTIVE R21, `(.L_x_209) ;  /* 0x0000000015087348 */ /* 0x000fea0003c00000 */
[----:B------:R0:W1:Y:S02]  /*10410*/  SHFL.DOWN P3, R22, R20, R7, R6 ;  /* 0x0800000714167389 */ /* 0x0000640000060006 */
[----:B01----:R-:W-:Y:S05]  /*10420*/  ENDCOLLECTIVE ;  /* 0x000000000000791b */ /* 0x003fea0003800000 */
.L_x_209:
[----:B------:R-:W-:Y:S02]  /*10430*/  IMAD.MOV.U32 R20, RZ, RZ, R29 ;  /* 0x000000ffff147224 */ /* 0x000fe400078e001d */
[----:B------:R-:W-:-:S07]  /*10440*/  IMAD.MOV.U32 R60, RZ, RZ, R22 ;  /* 0x000000ffff3c7224 */ /* 0x000fce00078e0016 */
[----:B------:R-:W-:Y:S05]  /*10450*/  WARPSYNC.COLLECTIVE R21, `(.L_x_210) ;  /* 0x0000000015087348 */ /* 0x000fea0003c00000 */
[----:B------:R0:W1:Y:S02]  /*10460*/  SHFL.DOWN P3, R22, R20, R7, R6 ;  /* 0x0800000714167389 */ /* 0x0000640000060006 */
[----:B01----:R-:W-:Y:S05]  /*10470*/  ENDCOLLECTIVE ;  /* 0x000000000000791b */ /* 0x003fea0003800000 */
.L_x_210:
[----:B------:R-:W-:Y:S05]  /*10480*/  BRA `(.L_x_211) ;  /* 0xffffff4c00e87947 */ /* 0x000fea000383ffff */
.L_x_41:
        /* <DEDUP_REMOVED lines=8> */
.L_x_213:
[----:B------:R-:W-:Y:S05]  /*10510*/  BSYNC B0 ;  /* 0x0000000000007941 */ /* 0x000fea0003800000 */
.L_x_212:
        /* <DEDUP_REMOVED lines=8> */
.L_x_214:
[----:B------:R-:W-:Y:S02]  /*105a0*/  IMAD.MOV.U32 R20, RZ, RZ, R32 ;  /* 0x000000ffff147224 */ /* 0x000fe400078e0020 */
[----:B------:R-:W-:-:S07]  /*105b0*/  IMAD.MOV.U32 R56, RZ, RZ, R22 ;  /* 0x000000ffff387224 */ /* 0x000fce00078e0016 */
[----:B------:R-:W-:Y:S05]  /*105c0*/  WARPSYNC.COLLECTIVE R21, `(.L_x_215) ;  /* 0x0000000015087348 */ /* 0x000fea0003c00000 */
[----:B------:R0:W1:Y:S02]  /*105d0*/  SHFL.DOWN P3, R22, R20, R7, R6 ;  /* 0x0800000714167389 */ /* 0x0000640000060006 */
[----:B01----:R-:W-:Y:S05]  /*105e0*/  ENDCOLLECTIVE ;  /* 0x000000000000791b */ /* 0x003fea0003800000 */
.L_x_215:
[----:B------:R-:W-:Y:S02]  /*105f0*/  IMAD.MOV.U32 R20, RZ, RZ, R33 ;  /* 0x000000ffff147224 */ /* 0x000fe400078e0021 */
[----:B------:R-:W-:-:S07]  /*10600*/  IMAD.MOV.U32 R54, RZ, RZ, R22 ;  /* 0x000000ffff367224 */ /* 0x000fce00078e0016 */
[----:B------:R-:W-:Y:S05]  /*10610*/  WARPSYNC.COLLECTIVE R21, `(.L_x_216) ;  /* 0x0000000015087348 */ /* 0x000fea0003c00000 */
[----:B------:R0:W1:Y:S02]  /*10620*/  SHFL.DOWN P3, R22, R20, R7, R6 ;  /* 0x0800000714167389 */ /* 0x0000640000060006 */
[----:B01----:R-:W-:Y:S05]  /*10630*/  ENDCOLLECTIVE ;  /* 0x000000000000791b */ /* 0x003fea0003800000 */
.L_x_216:
[----:B------:R-:W-:Y:S02]  /*10640*/  IMAD.MOV.U32 R20, RZ, RZ, R34 ;  /* 0x000000ffff147224 */ /* 0x000fe400078e0022 */
[----:B------:R-:W-:-:S07]  /*10650*/  IMAD.MOV.U32 R55, RZ, RZ, R22 ;  /* 0x000000ffff377224 */ /* 0x000fce00078e0016 */
[----:B------:R-:W-:Y:S05]  /*10660*/  WARPSYNC.COLLECTIVE R21, `(.L_x_217) ;  /* 0x0000000015087348 */ /* 0x000fea0003c00000 */
[----:B------:R0:W1:Y:S02]  /*10670*/  SHFL.DOWN P3, R22, R20, R7, R6 ;  /* 0x0800000714167389 */ /* 0x0000640000060006 */
[----:B01----:R-:W-:Y:S05]  /*10680*/  ENDCOLLECTIVE ;  /* 0x000000000000791b */ /* 0x003fea0003800000 */
.L_x_217:
[----:B------:R-:W-:Y:S02]  /*10690*/  IMAD.MOV.U32 R20, RZ, RZ, R35 ;  /* 0x000000ffff147224 */ /* 0x000fe400078e0023 */
[----:B------:R-:W-:-:S07]  /*106a0*/  IMAD.MOV.U32 R58, RZ, RZ, R22 ;  /* 0x000000ffff3a7224 */ /* 0x000fce00078e0016 */
[----:B------:R-:W-:Y:S05]  /*106b0*/  WARPSYNC.COLLECTIVE R21, `(.L_x_218) ;  /* 0x0000000015087348 */ /* 0x000fea0003c00000 */
[----:B------:R0:W1:Y:S02]  /*106c0*/  SHFL.DOWN P3, R22, R20, R7, R6 ;  /* 0x0800000714167389 */ /* 0x0000640000060006 */
[----:B01----:R-:W-:Y:S05]  /*106d0*/  ENDCOLLECTIVE ;  /* 0x000000000000791b */ /* 0x003fea0003800000 */
.L_x_218:
[----:B------:R-:W-:Y:S02]  /*106e0*/  IMAD.MOV.U32 R20, RZ, RZ, R28 ;  /* 0x000000ffff147224 */ /* 0x000fe400078e001c */
[----:B------:R-:W-:-:S07]  /*106f0*/  IMAD.MOV.U32 R59, RZ, RZ, R22 ;  /* 0x000000ffff3b7224 */ /* 0x000fce00078e0016 */
[----:B------:R-:W-:Y:S05]  /*10700*/  WARPSYNC.COLLECTIVE R21, `(.L_x_219) ;  /* 0x0000000015087348 */ /* 0x000fea0003c00000 */
[----:B------:R0:W1:Y:S02]  /*10710*/  SHFL.DOWN P3, R22, R20, R7, R6 ;  /* 0x0800000714167389 */ /* 0x0000640000060006 */
[----:B01----:R-:W-:Y:S05]  /*10720*/  ENDCOLLECTIVE ;  /* 0x000000000000791b */ /* 0x003fea0003800000 */
.L_x_219:
[----:B------:R-:W-:Y:S02]  /*10730*/  IMAD.MOV.U32 R20, RZ, RZ, R29 ;  /* 0x000000ffff147224 */ /* 0x000fe400078e001d */
[----:B------:R-:W-:-:S07]  /*10740*/  IMAD.MOV.U32 R60, RZ, RZ, R22 ;  /* 0x000000ffff3c7224 */ /* 0x000fce00078e0016 */
[----:B------:R-:W-:Y:S05]  /*10750*/  WARPSYNC.COLLECTIVE R21, `(.L_x_220) ;  /* 0x0000000015087348 */ /* 0x000fea0003c00000 */
[----:B------:R0:W1:Y:S02]  /*10760*/  SHFL.DOWN P3, R22, R20, R7, R6 ;  /* 0x0800000714167389 */ /* 0x0000640000060006 */
[----:B01----:R-:W-:Y:S05]  /*10770*/  ENDCOLLECTIVE ;  /* 0x000000000000791b */ /* 0x003fea0003800000 */
.L_x_220:
[----:B------:R-:W-:Y:S05]  /*10780*/  BRA `(.L_x_221) ;  /* 0xffffff4c00b07947 */ /* 0x000fea000383ffff */
.L_x_44:
[----:B------:R-:W-:Y:S01]  /*10790*/  BSSY B0, `(.L_x_222) ;  /* 0x0000006000007945 */ /* 0x000fe20003800000 */
[----:B------:R-:W-:Y:S01]  /*107a0*/  PLOP3.LUT P3, PT, P0, PT, PT, 0x80, 0x8 ;  /* 0x000000000008781c */ /* 0x000fe2000076f070 */
[----:B------:R-:W-:-:S12]  /*107b0*/  IMAD.MOV.U32 R21, RZ, RZ, -0x1 ;  /* 0xffffffffff157424 */ /* 0x000fd800078e00ff */
[----:B01-34-:R-:W-:Y:S05]  /*107c0*/  WARPSYNC.COLLECTIVE R21, `(.L_x_223) ;  /* 0x0000000015087348 */ /* 0x01bfea0003c00000 */
[----:B------:R-:W-:Y:S01]  /*107d0*/  VOTE.ALL P3, P3 ;  /* 0x0000000000ff7806 */ /* 0x000fe20001860000 */
[----:B01-34-:R-:W-:-:S12]  /*107e0*/  ENDCOLLECTIVE ;  /* 0x000000000000791b */ /* 0x01bfd80003800000 */
.L_x_223:
[----:B------:R-:W-:Y:S05]  /*107f0*/  BSYNC B0 ;  /* 0x0000000000007941 */ /* 0x000fea0003800000 */
.L_x_222:
[----:B------:R-:W-:Y:S01]  /*10800*/  PLOP3.LUT P0, PT, P3, PT, PT, 0x80, 0x8 ;  /* 0x000000000008781c */ /* 0x000fe20001f0f070 */
[----:B------:R-:W-:-:S12]  /*10810*/  BRA `(.L_x_224) ;  /* 0xffffff4c00fc7947 */ /* 0x000fd8000383ffff */
.L_x_46:
[----:B------:R-:W-:Y:S01]  /*10820*/  BSSY B0, `(.L_x_225) ;  /* 0x0000006000007945 */ /* 0x000fe20003800000 */
[----:B------:R-:W-:Y:S01]  /*10830*/  PLOP3.LUT P3, PT, P0, PT, PT, 0x8, 0x80 ;  /* 0x000000000080781c */ /* 0x000fe2000076e170 */
[----:B------:R-:W-:-:S12]  /*10840*/  IMAD.MOV.U32 R21, RZ, RZ, -0x1 ;  /* 0xffffffffff157424 */ /* 0x000fd800078e00ff */
[----:B------:R-:W-:Y:S05]  /*10850*/  WARPSYNC.COLLECTIVE R21, `(.L_x_226) ;  /* 0x0000000015087348 */ /* 0x000fea0003c00000 */
[----:B------:R-:W-:Y:S01]  /*10860*/  VOTE.ANY P3, P3 ;  /* 0x0000000000ff7806 */ /* 0x000fe20001860100 */
[----:B------:R-:W-:-:S12]  /*10870*/  ENDCOLLECTIVE ;  /* 0x000000000000791b */ /* 0x000fd80003800000 */
.L_x_226:
[----:B------:R-:W-:Y:S05]  /*10880*/  BSYNC B0 ;  /* 0x0000000000007941 */ /* 0x000fea0003800000 */
.L_x_225:
[----:B------:R-:W-:Y:S01]  /*10890*/  PLOP3.LUT P0, PT, P3, PT, PT, 0x80, 0x8 ;  /* 0x000000000008781c */ /* 0x000fe20001f0f070 */
[----:B------:R-:W-:-:S12]  /*108a0*/  BRA `(.L_x_227) ;  /* 0xffffff5000107947 */ /* 0x000fd8000383ffff */
.L_x_51:
[----:B------:R-:W-:Y:S01]  /*108b0*/  BSSY B0, `(.L_x_228) ;  /* 0x0000006000007945 */ /* 0x000fe20003800000 */
[----:B------:R-:W-:Y:S01]  /*108c0*/  PLOP3.LUT P3, PT, P0, PT, PT, 0x8, 0x80 ;  /* 0x000000000080781c */ /* 0x000fe2000076e170 */
[----:B------:R-:W-:-:S12]  /*108d0*/  IMAD.MOV.U32 R21, RZ, RZ, -0x1 ;  /* 0xffffffffff157424 */ /* 0x000fd800078e00ff */
[----:B-----5:R-:W-:Y:S05]  /*108e0*/  WARPSYNC.COLLECTIVE R21, `(.L_x_229) ;  /* 0x0000000015087348 */ /* 0x020fea0003c00000 */
[----:B------:R-:W-:Y:S01]  /*108f0*/  VOTE.ANY R21, PT, P3 ;  /* 0x0000000000157806 */ /* 0x000fe200018e0100 */
[----:B-----5:R-:W-:Y:S06]  /*10900*/  ENDCOLLECTIVE ;  /* 0x000000000000791b */ /* 0x020fec0003800000 */
.L_x_229:
[----:B------:R-:W-:Y:S05]  /*10910*/  BSYNC B0 ;  /* 0x0000000000007941 */ /* 0x000fea0003800000 */
.L_x_228:
[----:B------:R-:W-:Y:S01]  /*10920*/  LOP3.LUT R21, R21, 0x80000000, R30, 0xec, !PT ;  /* 0x8000000015157812 */ /* 0x000fe200078eec1e */
[----:B------:R-:W-:Y:S02]  /*10930*/  IMAD.MOV.U32 R20, RZ, RZ, R60 ;  /* 0x000000ffff147224 */ /* 0x000fe400078e003c */
[----:B------:R-:W-:Y:S02]  /*10940*/  IMAD.MOV.U32 R7, RZ, RZ, 0x1 ;  /* 0x00000001ff077424 */ /* 0x000fe400078e00ff */
[----:B------:R-:W-:-:S05]  /*10950*/  VIADD R6, R21, 0xffffffff ;  /* 0xffffffff15067836 */ /* 0x000fca0000000000 */
[----:B------:R-:W-:Y:S01]  /*10960*/  LOP3.LUT R45, R21, R6, RZ, 0xc, !PT ;  /* 0x00000006152d7212 */ /* 0x000fe200078e0cff */
[----:B------:R-:W-:-:S03]  /*10970*/  IMAD.MOV.U32 R21, RZ, RZ, -0x1 ;  /* 0xffffffffff157424 */ /* 0x000fc600078e00ff */
[----:B------:R0:W1:Y:S04]  /*10980*/  POPC R6, R45 ;  /* 0x0000002d00067309 */ /* 0x0000680000000000 */
[----:B01----:R-:W-:Y:S05]  /*10990*/  WARPSYNC.COLLECTIVE R21, `(.L_x_230) ;  /* 0x0000000015087348 */ /* 0x003fea0003c00000 */
[----:B-1----:R1:W2:Y:S02]  /*109a0*/  SHFL.DOWN P3, R22, R20, R7, R6 ;  /* 0x0800000714167389 */ /* 0x0022a40000060006 */
[----:B012---:R-:W-:Y:S05]  /*109b0*/  ENDCOLLECTIVE ;  /* 0x000000000000791b */ /* 0x007fea0003800000 */
.L_x_230:
[----:B------:R-:W-:Y:S02]  /*109c0*/  IMAD.MOV.U32 R20, RZ, RZ, R61 ;  /* 0x000000ffff147224 */ /* 0x000fe400078e003d */
[----:B------:R-:W-:-:S07]  /*109d0*/  IMAD.MOV.U32 R64, RZ, RZ, R22 ;  /* 0x000000ffff407224 */ /* 0x000fce00078e0016 */
[----:B------:R-:W-:Y:S05]  /*109e0*/  WARPSYNC.COLLECTIVE R21, `(.L_x_231) ;  /* 0x0000000015087348 */ /* 0x000fea0003c00000 */
[----:B------:R0:W1:Y:S02]  /*109f0*/  SHFL.DOWN P3, R22, R20, R7, R6 ;  /* 0x0800000714167389 */ /* 0x0000640000060006 */
[----:B01----:R-:W-:Y:S05]  /*10a00*/  ENDCOLLECTIVE ;  /* 0x000000000000791b */ /* 0x003fea0003800000 */
.L_x_231:
[----:B------:R-:W-:Y:S02]  /*10a10*/  IMAD.MOV.U32 R20, RZ, RZ, R54 ;  /* 0x000000ffff147224 */ /* 0x000fe400078e0036 */
[----:B------:R-:W-:-:S07]  /*10a20*/  IMAD.MOV.U32 R65, RZ, RZ, R22 ;  /* 0x000000ffff417224 */ /* 0x000fce00078e0016 */
[----:B------:R-:W-:Y:S05]  /*10a30*/  WARPSYNC.COLLECTIVE R21, `(.L_x_232) ;  /* 0x0000000015087348 */ /* 0x000fea0003c00000 */
[----:B------:R0:W1:Y:S02]  /*10a40*/  SHFL.DOWN P3, R22, R20, R7, R6 ;  /* 0x0800000714167389 */ /* 0x0000640000060006 */
[----:B01----:R-:W-:Y:S05]  /*10a50*/  ENDCOLLECTIVE ;  /* 0x000000000000791b */ /* 0x003fea0003800000 */
.L_x_232:
[----:B------:R-:W-:Y:S02]  /*10a60*/  IMAD.MOV.U32 R20, RZ, RZ, R55 ;  /* 0x000000ffff147224 */ /* 0x000fe400078e0037 */
[----:B------:R-:W-:-:S07]  /*10a70*/  IMAD.MOV.U32 R73, RZ, RZ, R22 ;  /* 0x000000ffff497224 */ /* 0x000fce00078e0016 */
[----:B------:R-:W-:Y:S05]  /*10a80*/  WARPSYNC.COLLECTIVE R21, `(.L_x_233) ;  /* 0x0000000015087348 */ /* 0x000fea0003c00000 */
[----:B------:R0:W1:Y:S02]  /*10a90*/  SHFL.DOWN P3, R22, R20, R7, R6 ;  /* 0x0800000714167389 */ /* 0x0000640000060006 */
[----:B01----:R-:W-:Y:S05]  /*10aa0*/  ENDCOLLECTIVE ;  /* 0x000000000000791b */ /* 0x003fea0003800000 */
.L_x_233:
[----:B------:R-:W-:Y:S02]  /*10ab0*/  IMAD.MOV.U32 R20, RZ, RZ, R56 ;  /* 0x000000ffff147224 */ /* 0x000fe400078e0038 */
[----:B------:R-:W-:-:S07]  /*10ac0*/  IMAD.MOV.U32 R76, RZ, RZ, R22 ;  /* 0x000000ffff4c7224 */ /* 0x000fce00078e0016 */
[----:B------:R-:W-:Y:S05]  /*10ad0*/  WARPSYNC.COLLECTIVE R21, `(.L_x_234) ;  /* 0x0000000015087348 */ /* 0x000fea0003c00000 */
[----:B------:R0:W1:Y:S02]  /*10ae0*/  SHFL.DOWN P3, R22, R20, R7, R6 ;  /* 0x0800000714167389 */ /* 0x0000640000060006 */
[----:B01----:R-:W-:Y:S05]  /*10af0*/  ENDCOLLECTIVE ;  /* 0x000000000000791b */ /* 0x003fea0003800000 */
.L_x_234:
[----:B------:R-:W-:Y:S02]  /*10b00*/  IMAD.MOV.U32 R20, RZ, RZ, R57 ;  /* 0x000000ffff147224 */ /* 0x000fe400078e0039 */
[----:B------:R-:W-:-:S07]  /*10b10*/  IMAD.MOV.U32 R70, RZ, RZ, R22 ;  /* 0x000000ffff467224 */ /* 0x000fce00078e0016 */
[----:B------:R-:W-:Y:S05]  /*10b20*/  WARPSYNC.COLLECTIVE R21, `(.L_x_235) ;  /* 0x0000000015087348 */ /* 0x000fea0003c00000 */
[----:B------:R0:W1:Y:S02]  /*10b30*/  SHFL.DOWN P3, R22, R20, R7, R6 ;  /* 0x0800000714167389 */ /* 0x0000640000060006 */
[----:B01----:R-:W-:Y:S05]  /*10b40*/  ENDCOLLECTIVE ;  /* 0x000000000000791b */ /* 0x003fea0003800000 */
.L_x_235:
[----:B------:R-:W-:Y:S02]  /*10b50*/  IMAD.MOV.U32 R20, RZ, RZ, R58 ;  /* 0x000000ffff147224 */ /* 0x000fe400078e003a */
[----:B------:R-:W-:-:S07]  /*10b60*/  IMAD.MOV.U32 R67, RZ, RZ, R22 ;  /* 0x000000ffff437224 */ /* 0x000fce00078e0016 */
[----:B------:R-:W-:Y:S05]  /*10b70*/  WARPSYNC.COLLECTIVE R21, `(.L_x_236) ;  /* 0x0000000015087348 */ /* 0x000fea0003c00000 */
[----:B------:R0:W1:Y:S02]  /*10b80*/  SHFL.DOWN P3, R22, R20, R7, R6 ;  /* 0x0800000714167389 */ /* 0x0000640000060006 */
[----:B01----:R-:W-:Y:S05]  /*10b90*/  ENDCOLLECTIVE ;  /* 0x000000000000791b */ /* 0x003fea0003800000 */
.L_x_236:
[----:B------:R-:W-:Y:S02]  /*10ba0*/  IMAD.MOV.U32 R20, RZ, RZ, R59 ;  /* 0x000000ffff147224 */ /* 0x000fe400078e003b */
[----:B------:R-:W-:-:S07]  /*10bb0*/  IMAD.MOV.U32 R66, RZ, RZ, R22 ;  /* 0x000000ffff427224 */ /* 0x000fce00078e0016 */
[----:B------:R-:W-:Y:S05]  /*10bc0*/  WARPSYNC.COLLECTIVE R21, `(.L_x_237) ;  /* 0x0000000015087348 */ /* 0x000fea0003c00000 */
[----:B------:R0:W1:Y:S02]  /*10bd0*/  SHFL.DOWN P3, R22, R20, R7, R6 ;  /* 0x0800000714167389 */ /* 0x0000640000060006 */
[----:B01----:R-:W-:Y:S05]  /*10be0*/  ENDCOLLECTIVE ;  /* 0x000000000000791b */ /* 0x003fea0003800000 */
.L_x_237:
[----:B------:R-:W-:Y:S05]  /*10bf0*/  BRA `(.L_x_238) ;  /* 0xffffff4c00d47947 */ /* 0x000fea000383ffff */
.L_x_54:
[----:B------:R-:W-:Y:S01]  /*10c00*/  BSSY B0, `(.L_x_239) ;  /* 0x0000007000007945 */ /* 0x000fe20003800000 */
[----:B------:R-:W-:Y:S02]  /*10c10*/  IMAD.MOV.U32 R20, RZ, RZ, R62 ;  /* 0x000000ffff147224 */ /* 0x000fe400078e003e */
[----:B------:R-:W-:Y:S02]  /*10c20*/  IMAD.MOV.U32 R7, RZ, RZ, 0x2 ;  /* 0x00000002ff077424 */ /* 0x000fe400078e00ff */
[----:B------:R-:W-:-:S07]  /*10c30*/  IMAD.MOV.U32 R21, RZ, RZ, -0x1 ;  /* 0xffffffffff157424 */ /* 0x000fce00078e00ff */
[----:B0--34-:R-:W-:Y:S05]  /*10c40*/  WARPSYNC.COLLECTIVE R21, `(.L_x_240) ;  /* 0x0000000015087348 */ /* 0x019fea0003c00000 */
[----:B0-----:R0:W1:Y:S02]  /*10c50*/  SHFL.DOWN P3, R22, R20, R7, R6 ;  /* 0x0800000714167389 */ /* 0x0010640000060006 */
[----:B01-34-:R-:W-:Y:S05]  /*10c60*/  ENDCOLLECTIVE ;  /* 0x000000000000791b */ /* 0x01bfea0003800000 */
.L_x_240:
[----:B------:R-:W-:Y:S05]  /*10c70*/  BSYNC B0 ;  /* 0x0000000000007941 */ /* 0x000fea0003800000 */
.L_x_239:
[----:B------:R-:W-:Y:S02]  /*10c80*/  IMAD.MOV.U32 R20, RZ, RZ, R45 ;  /* 0x000000ffff147224 */ /* 0x000fe400078e002d */
[----:B------:R-:W-:Y:S02]  /*10c90*/  IMAD.MOV.U32 R7, RZ, RZ, 0x2 ;  /* 0x00000002ff077424 */ /* 0x000fe400078e00ff */
[----:B------:R-:W-:Y:S02]  /*10ca0*/  IMAD.MOV.U32 R21, RZ, RZ, -0x1 ;  /* 0xffffffffff157424 */ /* 0x000fe400078e00ff */
[----:B------:R-:W-:-:S07]  /*10cb0*/  IMAD.MOV.U32 R67, RZ, RZ, R22 ;  /* 0x000000ffff437224 */ /* 0x000fce00078e0016 */
[----:B------:R-:W-:Y:S05]  /*10cc0*/  WARPSYNC.COLLECTIVE R21, `(.L_x_241) ;  /* 0x0000000015087348 */ /* 0x000fea0003c00000 */
[----:B------:R0:W1:Y:S02]  /*10cd0*/  SHFL.DOWN P3, R22, R20, R7, R6 ;  /* 0x0800000714167389 */ /* 0x0000640000060006 */
[----:B01----:R-:W-:Y:S05]  /*10ce0*/  ENDCOLLECTIVE ;  /* 0x000000000000791b */ /* 0x003fea0003800000 */
.L_x_241:
[----:B------:R-:W-:Y:S02]  /*10cf0*/  IMAD.MOV.U32 R20, RZ, RZ, R54 ;  /* 0x000000ffff147224 */ /* 0x000fe400078e0036 */
[----:B------:R-:W-:-:S07]  /*10d00*/  IMAD.MOV.U32 R66, RZ, RZ, R22 ;  /* 0x000000ffff427224 */ /* 0x000fce00078e0016 */
[----:B------:R-:W-:Y:S05]  /*10d10*/  WARPSYNC.COLLECTIVE R21, `(.L_x_242) ;  /* 0x0000000015087348 */ /* 0x000fea0003c00000 */
[----:B------:R0:W1:Y:S02]  /*10d20*/  SHFL.DOWN P3, R22, R20, R7, R6 ;  /* 0x0800000714167389 */ /* 0x0000640000060006 */
[----:B01----:R-:W-:Y:S05]  /*10d30*/  ENDCOLLECTIVE ;  /* 0x000000000000791b */ /* 0x003fea0003800000 */
.L_x_242:
[----:B------:R-:W-:Y:S02]  /*10d40*/  IMAD.MOV.U32 R20, RZ, RZ, R55 ;  /* 0x000000ffff147224 */ /* 0x000fe400078e0037 */
[----:B------:R-:W-:-:S07]  /*10d50*/  IMAD.MOV.U32 R64, RZ, RZ, R22 ;  /* 0x000000ffff407224 */ /* 0x000fce00078e0016 */
[----:B------:R-:W-:Y:S05]  /*10d60*/  WARPSYNC.COLLECTIVE R21, `(.L_x_243) ;  /* 0x0000000015087348 */ /* 0x000fea0003c00000 */
[----:B------:R0:W1:Y:S02]  /*10d70*/  SHFL.DOWN P3, R22, R20, R7, R6 ;  /* 0x0800000714167389 */ /* 0x0000640000060006 */
[----:B01----:R-:W-:Y:S05]  /*10d80*/  ENDCOLLECTIVE ;  /* 0x000000000000791b */ /* 0x003fea0003800000 */
.L_x_243:
[----:B------:R-:W-:Y:S02]  /*10d90*/  IMAD.MOV.U32 R20, RZ, RZ, R56 ;  /* 0x000000ffff147224 */ /* 0x000fe400078e0038 */
[----:B------:R-:W-:-:S07]  /*10da0*/  IMAD.MOV.U32 R65, RZ, RZ, R22 ;  /* 0x000000ffff417224 */ /* 0x000fce00078e0016 */
[----:B------:R-:W-:Y:S05]  /*10db0*/  WARPSYNC.COLLECTIVE R21, `(.L_x_244) ;  /* 0x0000000015087348 */ /* 0x000fea0003c00000 */
[----:B------:R0:W1:Y:S02]  /*10dc0*/  SHFL.DOWN P3, R22, R20, R7, R6 ;  /* 0x0800000714167389 */ /* 0x0000640000060006 */
[----:B01----:R-:W-:Y:S05]  /*10dd0*/  ENDCOLLECTIVE ;  /* 0x000000000000791b */ /* 0x003fea0003800000 */
.L_x_244:
[----:B------:R-:W-:Y:S02]  /*10de0*/  IMAD.MOV.U32 R20, RZ, RZ, R57 ;  /* 0x000000ffff147224 */ /* 0x000fe400078e0039 */
[----:B------:R-:W-:-:S07]  /*10df0*/  IMAD.MOV.U32 R73, RZ, RZ, R22 ;  /* 0x000000ffff497224 */ /* 0x000fce00078e0016 */
[----:B------:R-:W-:Y:S05]  /*10e00*/  WARPSYNC.COLLECTIVE R21, `(.L_x_245) ;  /* 0x0000000015087348 */ /* 0x000fea0003c00000 */
[----:B------:R0:W1:Y:S02]  /*10e10*/  SHFL.DOWN P3, R22, R20, R7, R6 ;  /* 0x0800000714167389 */ /* 0x0000640000060006 */
[----:B01----:R-:W-:Y:S05]  /*10e20*/  ENDCOLLECTIVE ;  /* 0x000000000000791b */ /* 0x003fea0003800000 */
.L_x_245:
[----:B------:R-:W-:Y:S02]  /*10e30*/  IMAD.MOV.U32 R20, RZ, RZ, R58 ;  /* 0x000000ffff147224 */ /* 0x000fe400078e003a */
[----:B------:R-:W-:-:S07]  /*10e40*/  IMAD.MOV.U32 R76, RZ, RZ, R22 ;  /* 0x000000ffff4c7224 */ /* 0x000fce00078e0016 */
[----:B------:R-:W-:Y:S05]  /*10e50*/  WARPSYNC.COLLECTIVE R21, `(.L_x_246) ;  /* 0x0000000015087348 */ /* 0x000fea0003c00000 */
[----:B------:R0:W1:Y:S02]  /*10e60*/  SHFL.DOWN P3, R22, R20, R7, R6 ;  /* 0x0800000714167389 */ /* 0x0000640000060006 */
[----:B01----:R-:W-:Y:S05]  /*10e70*/  ENDCOLLECTIVE ;  /* 0x000000000000791b */ /* 0x003fea0003800000 */
.L_x_246:
[----:B------:R-:W-:Y:S02]  /*10e80*/  IMAD.MOV.U32 R20, RZ, RZ, R59 ;  /* 0x000000ffff147224 */ /* 0x000fe400078e003b */
[----:B------:R-:W-:-:S07]  /*10e90*/  IMAD.MOV.U32 R70, RZ, RZ, R22 ;  /* 0x000000ffff467224 */ /* 0x000fce00078e0016 */
[----:B------:R-:W-:Y:S05]  /*10ea0*/  WARPSYNC.COLLECTIVE R21, `(.L_x_247) ;  /* 0x0000000015087348 */ /* 0x000fea0003c00000 */
[----:B------:R0:W1:Y:S02]  /*10eb0*/  SHFL.DOWN P3, R22, R20, R7, R6 ;  /* 0x0800000714167389 */ /* 0x0000640000060006 */
[----:B01----:R-:W-:Y:S05]  /*10ec0*/  ENDCOLLECTIVE ;  /* 0x000000000000791b */ /* 0x003fea0003800000 */
.L_x_247:
[----:B------:R-:W-:Y:S05]  /*10ed0*/  BRA `(.L_x_248) ;  /* 0xffffff4c00b07947 */ /* 0x000fea000383ffff */
.L_x_57:
[----:B------:R-:W-:Y:S01]  /*10ee0*/  BSSY B0, `(.L_x_249) ;  /* 0x0000007000007945 */ /* 0x000fe20003800000 */
[----:B------:R-:W-:Y:S02]  /*10ef0*/  IMAD.MOV.U32 R20, RZ, RZ, R62 ;  /* 0x000000ffff147224 */ /* 0x000fe400078e003e */
[----:B------:R-:W-:Y:S02]  /*10f00*/  IMAD.MOV.U32 R7, RZ, RZ, 0x4 ;  /* 0x00000004ff077424 */ /* 0x000fe400078e00ff */
[----:B------:R-:W-:-:S07]  /*10f10*/  IMAD.MOV.U32 R21, RZ, RZ, -0x1 ;  /* 0xffffffffff157424 */ /* 0x000fce00078e00ff */
[----:B0--34-:R-:W-:Y:S05]  /*10f20*/  WARPSYNC.COLLECTIVE R21, `(.L_x_250) ;  /* 0x0000000015087348 */ /* 0x019fea0003c00000 */
[----:B0-----:R0:W1:Y:S02]  /*10f30*/  SHFL.DOWN P3, R22, R20, R7, R6 ;  /* 0x0800000714167389 */ /* 0x0010640000060006 */
[----:B01-34-:R-:W-:Y:S05]  /*10f40*/  ENDCOLLECTIVE ;  /* 0x000000000000791b */ /* 0x01bfea0003800000 */
.L_x_250:
[----:B------:R-:W-:Y:S05]  /*10f50*/  BSYNC B0 ;  /* 0x0000000000007941 */ /* 0x000fea0003800000 */
.L_x_249:
[----:B------:R-:W-:Y:S02]  /*10f60*/  IMAD.MOV.U32 R20, RZ, RZ, R45 ;  /* 0x000000ffff147224 */ /* 0x000fe400078e002d */
[----:B------:R-:W-:Y:S02]  /*10f70*/  IMAD.MOV.U32 R7, RZ, RZ, 0x4 ;  /* 0x00000004ff077424 */ /* 0x000fe400078e00ff */
[----:B------:R-:W-:Y:S02]  /*10f80*/  IMAD.MOV.U32 R21, RZ, RZ, -0x1 ;  /* 0xffffffffff157424 */ /* 0x000fe400078e00ff */
[----:B------:R-:W-:-:S07]  /*10f90*/  IMAD.MOV.U32 R67, RZ, RZ, R22 ;  /* 0x000000ffff437224 */ /* 0x000fce00078e0016 */
[----:B------:R-:W-:Y:S05]  /*10fa0*/  WARPSYNC.COLLECTIVE R21, `(.L_x_251) ;  /* 0x0000000015087348 */ /* 0x000fea0003c00000 */
[----:B------:R0:W1:Y:S02]  /*10fb0*/  SHFL.DOWN P3, R22, R20, R7, R6 ;  /* 0x0800000714167389 */ /* 0x0000640000060006 */
[----:B01----:R-:W-:Y:S05]  /*10fc0*/  ENDCOLLECTIVE ;  /* 0x000000000000791b */ /* 0x003fea0003800000 */
.L_x_251:
[----:B------:R-:W-:Y:S02]  /*10fd0*/  IMAD.MOV.U32 R20, RZ, RZ, R54 ;  /* 0x000000ffff147224 */ /* 0x000fe400078e0036 */
[----:B------:R-:W-:-:S07]  /*10fe0*/  IMAD.MOV.U32 R66, RZ, RZ, R22 ;  /* 0x000000ffff427224 */ /* 0x000fce00078e0016 */
[----:B------:R-:W-:Y:S05]  /*10ff0*/  WARPSYNC.COLLECTIVE R21, `(.L_x_252) ;  /* 0x0000000015087348 */ /* 0x000fea0003c00000 */
[----:B------:R0:W1:Y:S02]  /*11000*/  SHFL.DOWN P3, R22, R20, R7, R6 ;  /* 0x0800000714167389 */ /* 0x0000640000060006 */
[----:B01----:R-:W-:Y:S05]  /*11010*/  ENDCOLLECTIVE ;  /* 0x000000000000791b */ /* 0x003fea0003800000 */
.L_x_252:
[----:B------:R-:W-:Y:S02]  /*11020*/  IMAD.MOV.U32 R20, RZ, RZ, R55 ;  /* 0x000000ffff147224 */ /* 0x000fe400078e0037 */
[----:B------:R-:W-:-:S07]  /*11030*/  IMAD.MOV.U32 R64, RZ, RZ, R22 ;  /* 0x000000ffff407224 */ /* 0x000fce00078e0016 */
[----:B------:R-:W-:Y:S05]  /*11040*/  WARPSYNC.COLLECTIVE R21, `(.L_x_253) ;  /* 0x0000000015087348 */ /* 0x000fea0003c00000 */
[----:B------:R0:W1:Y:S02]  /*11050*/  SHFL.DOWN P3, R22, R20, R7, R6 ;  /* 0x0800000714167389 */ /* 0x0000640000060006 */
[----:B01----:R-:W-:Y:S05]  /*11060*/  ENDCOLLECTIVE ;  /* 0x000000000000791b */ /* 0x003fea0003800000 */
.L_x_253:
[----:B------:R-:W-:Y:S02]  /*11070*/  IMAD.MOV.U32 R20, RZ, RZ, R56 ;  /* 0x000000ffff147224 */ /* 0x000fe400078e0038 */
[----:B------:R-:W-:-:S07]  /*11080*/  IMAD.MOV.U32 R65, RZ, RZ, R22 ;  /* 0x000000ffff417224 */ /* 0x000fce00078e0016 */
[----:B------:R-:W-:Y:S05]  /*11090*/  WARPSYNC.COLLECTIVE R21, `(.L_x_254) ;  /* 0x0000000015087348 */ /* 0x000fea0003c00000 */
[----:B------:R0:W1:Y:S02]  /*110a0*/  SHFL.DOWN P3, R22, R20, R7, R6 ;  /* 0x0800000714167389 */ /* 0x0000640000060006 */
[----:B01----:R-:W-:Y:S05]  /*110b0*/  ENDCOLLECTIVE ;  /* 0x000000000000791b */ /* 0x003fea0003800000 */
.L_x_254:
[----:B------:R-:W-:Y:S02]  /*110c0*/  IMAD.MOV.U32 R20, RZ, RZ, R57 ;  /* 0x000000ffff147224 */ /* 0x000fe400078e0039 */
[----:B------:R-:W-:-:S07]  /*110d0*/  IMAD.MOV.U32 R73, RZ, RZ, R22 ;  /* 0x000000ffff497224 */ /* 0x000fce00078e0016 */
[----:B------:R-:W-:Y:S05]  /*110e0*/  WARPSYNC.COLLECTIVE R21, `(.L_x_255) ;  /* 0x0000000015087348 */ /* 0x000fea0003c00000 */
[----:B------:R0:W1:Y:S02]  /*110f0*/  SHFL.DOWN P3, R22, R20, R7, R6 ;  /* 0x0800000714167389 */ /* 0x0000640000060006 */
[----:B01----:R-:W-:Y:S05]  /*11100*/  ENDCOLLECTIVE ;  /* 0x000000000000791b */ /* 0x003fea0003800000 */
.L_x_255:
[----:B------:R-:W-:Y:S02]  /*11110*/  IMAD.MOV.U32 R20, RZ, RZ, R58 ;  /* 0x000000ffff147224 */ /* 0x000fe400078e003a */
[----:B------:R-:W-:-:S07]  /*11120*/  IMAD.MOV.U32 R76, RZ, RZ, R22 ;  /* 0x000000ffff4c7224 */ /* 0x000fce00078e0016 */
[----:B------:R-:W-:Y:S05]  /*11130*/  WARPSYNC.COLLECTIVE R21, `(.L_x_256) ;  /* 0x0000000015087348 */ /* 0x000fea0003c00000 */
[----:B------:R0:W1:Y:S02]  /*11140*/  SHFL.DOWN P3, R22, R20, R7, R6 ;  /* 0x0800000714167389 */ /* 0x0000640000060006 */
[----:B01----:R-:W-:Y:S05]  /*11150*/  ENDCOLLECTIVE ;  /* 0x000000000000791b */ /* 0x003fea0003800000 */
.L_x_256:
[----:B------:R-:W-:Y:S02]  /*11160*/  IMAD.MOV.U32 R20, RZ, RZ, R59 ;  /* 0x000000ffff147224 */ /* 0x000fe400078e003b */
[----:B------:R-:W-:-:S07]  /*11170*/  IMAD.MOV.U32 R70, RZ, RZ, R22 ;  /* 0x000000ffff467224 */ /* 0x000fce00078e0016 */
[----:B------:R-:W-:Y:S05]  /*11180*/  WARPSYNC.COLLECTIVE R21, `(.L_x_257) ;  /* 0x0000000015087348 */ /* 0x000fea0003c00000 */
[----:B------:R0:W1:Y:S02]  /*11190*/  SHFL.DOWN P3, R22, R20, R7, R6 ;  /* 0x0800000714167389 */ /* 0x0000640000060006 */
[----:B01----:R-:W-:Y:S05]  /*111a0*/  ENDCOLLECTIVE ;  /* 0x000000000000791b */ /* 0x003fea0003800000 */
.L_x_257:
[----:B------:R-:W-:Y:S05]  /*111b0*/  BRA `(.L_x_258) ;  /* 0xffffff4c00747947 */ /* 0x000fea000383ffff */
.L_x_60:
[----:B------:R-:W-:Y:S01]  /*111c0*/  BSSY B0, `(.L_x_259) ;  /* 0x0000007000007945 */ /* 0x000fe20003800000 */
[----:B------:R-:W-:Y:S02]  /*111d0*/  IMAD.MOV.U32 R20, RZ, RZ, R62 ;  /* 0x000000ffff147224 */ /* 0x000fe400078e003e */
[----:B------:R-:W-:Y:S02]  /*111e0*/  IMAD.MOV.U32 R7, RZ, RZ, 0x8 ;  /* 0x00000008ff077424 */ /* 0x000fe400078e00ff */
[----:B------:R-:W-:-:S07]  /*111f0*/  IMAD.MOV.U32 R21, RZ, RZ, -0x1 ;  /* 0xffffffffff157424 */ /* 0x000fce00078e00ff */
[----:B0--34-:R-:W-:Y:S05]  /*11200*/  WARPSYNC.COLLECTIVE R21, `(.L_x_260) ;  /* 0x0000000015087348 */ /* 0x019fea0003c00000 */
[----:B0-----:R0:W1:Y:S02]  /*11210*/  SHFL.DOWN P3, R22, R20, R7, R6 ;  /* 0x0800000714167389 */ /* 0x0010640000060006 */
[----:B01-34-:R-:W-:Y:S05]  /*11220*/  ENDCOLLECTIVE ;  /* 0x000000000000791b */ /* 0x01bfea0003800000 */
.L_x_260:
[----:B------:R-:W-:Y:S05]  /*11230*/  BSYNC B0 ;  /* 0x0000000000007941 */ /* 0x000fea0003800000 */
.L_x_259:
[----:B------:R-:W-:Y:S02]  /*11240*/  IMAD.MOV.U32 R20, RZ, RZ, R45 ;  /* 0x000000ffff147224 */ /* 0x000fe400078e002d */
[----:B------:R-:W-:Y:S02]  /*11250*/  IMAD.MOV.U32 R7, RZ, RZ, 0x8 ;  /* 0x00000008ff077424 */ /* 0x000fe400078e00ff */
[----:B------:R-:W-:Y:S02]  /*11260*/  IMAD.MOV.U32 R21, RZ, RZ, -0x1 ;  /* 0xffffffffff157424 */ /* 0x000fe400078e00ff */
[----:B------:R-:W-:-:S07]  /*11270*/  IMAD.MOV.U32 R67, RZ, RZ, R22 ;  /* 0x000000ffff437224 */ /* 0x000fce00078e0016 */
[----:B------:R-:W-:Y:S05]  /*11280*/  WARPSYNC.COLLECTIVE R21, `(.L_x_261) ;  /* 0x0000000015087348 */ /* 0x000fea0003c00000 */
[----:B------:R0:W1:Y:S02]  /*11290*/  SHFL.DOWN P3, R22, R20, R7, R6 ;  /* 0x0800000714167389 */ /* 0x0000640000060006 */
[----:B01----:R-:W-:Y:S05]  /*112a0*/  ENDCOLLECTIVE ;  /* 0x000000000000791b */ /* 0x003fea0003800000 */
.L_x_261:
[----:B------:R-:W-:Y:S02]  /*112b0*/  IMAD.MOV.U32 R20, RZ, RZ, R54 ;  /* 0x000000ffff147224 */ /* 0x000fe400078e0036 */
[----:B------:R-:W-:-:S07]  /*112c0*/  IMAD.MOV.U32 R66, RZ, RZ, R22 ;  /* 0x000000ffff427224 */ /* 0x000fce00078e0016 */
[----:B------:R-:W-:Y:S05]  /*112d0*/  WARPSYNC.COLLECTIVE R21, `(.L_x_262) ;  /* 0x0000000015087348 */ /* 0x000fea0003c00000 */
[----:B------:R0:W1:Y:S02]  /*112e0*/  SHFL.DOWN P3, R22, R20, R7, R6 ;  /* 0x0800000714167389 */ /* 0x0000640000060006 */
[----:B01----:R-:W-:Y:S05]  /*112f0*/  ENDCOLLECTIVE ;  /* 0x000000000000791b */ /* 0x003fea0003800000 */
.L_x_262:
[----:B------:R-:W-:Y:S02]  /*11300*/  IMAD.MOV.U32 R20, RZ, RZ, R55 ;  /* 0x000000ffff147224 */ /* 0x000fe400078e0037 */
[----:B------:R-:W-:-:S07]  /*11310*/  IMAD.MOV.U32 R64, RZ, RZ, R22 ;  /* 0x000000ffff407224 */ /* 0x000fce00078e0016 */
[----:B------:R-:W-:Y:S05]  /*11320*/  WARPSYNC.COLLECTIVE R21, `(.L_x_263) ;  /* 0x0000000015087348 */ /* 0x000fea0003c00000 */
[----:B------:R0:W1:Y:S02]  /*11330*/  SHFL.DOWN P3, R22, R20, R7, R6 ;  /* 0x0800000714167389 */ /* 0x0000640000060006 */
[----:B01----:R-:W-:Y:S05]  /*11340*/  ENDCOLLECTIVE ;  /* 0x000000000000791b */ /* 0x003fea0003800000 */
.L_x_263:
[----:B------:R-:W-:Y:S02]  /*11350*/  IMAD.MOV.U32 R20, RZ, RZ, R56 ;  /* 0x000000ffff147224 */ /* 0x000fe400078e0038 */
[----:B------:R-:W-:-:S07]  /*11360*/  IMAD.MOV.U32 R65, RZ, RZ, R22 ;  /* 0x000000ffff417224 */ /* 0x000fce00078e0016 */
[----:B------:R-:W-:Y:S05]  /*11370*/  WARPSYNC.COLLECTIVE R21, `(.L_x_264) ;  /* 0x0000000015087348 */ /* 0x000fea0003c00000 */
[----:B------:R0:W1:Y:S02]  /*11380*/  SHFL.DOWN P3, R22, R20, R7, R6 ;  /* 0x0800000714167389 */ /* 0x0000640000060006 */
[----:B01----:R-:W-:Y:S05]  /*11390*/  ENDCOLLECTIVE ;  /* 0x000000000000791b */ /* 0x003fea0003800000 */
.L_x_264:
[----:B------:R-:W-:Y:S02]  /*113a0*/  IMAD.MOV.U32 R20, RZ, RZ, R57 ;  /* 0x000000ffff147224 */ /* 0x000fe400078e0039 */
[----:B------:R-:W-:-:S07]  /*113b0*/  IMAD.MOV.U32 R73, RZ, RZ, R22 ;  /* 0x000000ffff497224 */ /* 0x000fce00078e0016 */
[----:B------:R-:W-:Y:S05]  /*113c0*/  WARPSYNC.COLLECTIVE R21, `(.L_x_265) ;  /* 0x0000000015087348 */ /* 0x000fea0003c00000 */
[----:B------:R0:W1:Y:S02]  /*113d0*/  SHFL.DOWN P3, R22, R20, R7, R6 ;  /* 0x0800000714167389 */ /* 0x0000640000060006 */
[----:B01----:R-:W-:Y:S05]  /*113e0*/  ENDCOLLECTIVE ;  /* 0x000000000000791b */ /* 0x003fea0003800000 */
.L_x_265:
[----:B------:R-:W-:Y:S02]  /*113f0*/  IMAD.MOV.U32 R20, RZ, RZ, R58 ;  /* 0x000000ffff147224 */ /* 0x000fe400078e003a */
[----:B------:R-:W-:-:S07]  /*11400*/  IMAD.MOV.U32 R76, RZ, RZ, R22 ;  /* 0x000000ffff4c7224 */ /* 0x000fce00078e0016 */
[----:B------:R-:W-:Y:S05]  /*11410*/  WARPSYNC.COLLECTIVE R21, `(.L_x_266) ;  /* 0x0000000015087348 */ /* 0x000fea0003c00000 */
[----:B------:R0:W1:Y:S02]  /*11420*/  SHFL.DOWN P3, R22, R20, R7, R6 ;  /* 0x0800000714167389 */ /* 0x0000640000060006 */
[----:B01----:R-:W-:Y:S05]  /*11430*/  ENDCOLLECTIVE ;  /* 0x000000000000791b */ /* 0x003fea0003800000 */
.L_x_266:
[----:B------:R-:W-:Y:S02]  /*11440*/  IMAD.MOV.U32 R20, RZ, RZ, R59 ;  /* 0x000000ffff147224 */ /* 0x000fe400078e003b */
[----:B------:R-:W-:-:S07]  /*11450*/  IMAD.MOV.U32 R70, RZ, RZ, R22 ;  /* 0x000000ffff467224 */ /* 0x000fce00078e0016 */
[----:B------:R-:W-:Y:S05]  /*11460*/  WARPSYNC.COLLECTIVE R21, `(.L_x_267) ;  /* 0x0000000015087348 */ /* 0x000fea0003c00000 */
[----:B------:R0:W1:Y:S02]  /*11470*/  SHFL.DOWN P3, R22, R20, R7, R6 ;  /* 0x0800000714167389 */ /* 0x0000640000060006 */
[----:B01----:R-:W-:Y:S05]  /*11480*/  ENDCOLLECTIVE ;  /* 0x000000000000791b */ /* 0x003fea0003800000 */
.L_x_267:
[----:B------:R-:W-:Y:S05]  /*11490*/  BRA `(.L_x_268) ;  /* 0xffffff4c00387947 */ /* 0x000fea000383ffff */
.L_x_63:
[----:B------:R-:W-:Y:S01]  /*114a0*/  BSSY B0, `(.L_x_269) ;  /* 0x0000007000007945 */ /* 0x000fe20003800000 */
[----:B------:R-:W-:Y:S02]  /*114b0*/  IMAD.MOV.U32 R20, RZ, RZ, R62 ;  /* 0x000000ffff147224 */ /* 0x000fe400078e003e */
[----:B------:R-:W-:Y:S02]  /*114c0*/  IMAD.MOV.U32 R7, RZ, RZ, 0x10 ;  /* 0x00000010ff077424 */ /* 0x000fe400078e00ff */
[----:B------:R-:W-:-:S07]  /*114d0*/  IMAD.MOV.U32 R21, RZ, RZ, -0x1 ;  /* 0xffffffffff157424 */ /* 0x000fce00078e00ff */
[----:B0--34-:R-:W-:Y:S05]  /*114e0*/  WARPSYNC.COLLECTIVE R21, `(.L_x_270) ;  /* 0x0000000015087348 */ /* 0x019fea0003c00000 */
[----:B0-----:R0:W1:Y:S02]  /*114f0*/  SHFL.DOWN P3, R22, R20, R7, R6 ;  /* 0x0800000714167389 */ /* 0x0010640000060006 */
[----:B01-34-:R-:W-:Y:S05]  /*11500*/  ENDCOLLECTIVE ;  /* 0x000000000000791b */ /* 0x01bfea0003800000 */
.L_x_270:
[----:B------:R-:W-:Y:S05]  /*11510*/  BSYNC B0 ;  /* 0x0000000000007941 */ /* 0x000fea0003800000 */
.L_x_269:
[----:B------:R-:W-:Y:S02]  /*11520*/  IMAD.MOV.U32 R20, RZ, RZ, R45 ;  /* 0x000000ffff147224 */ /* 0x000fe400078e002d */
[----:B------:R-:W-:Y:S02]  /*11530*/  IMAD.MOV.U32 R7, RZ, RZ, 0x10 ;  /* 0x00000010ff077424 */ /* 0x000fe400078e00ff */
[----:B------:R-:W-:Y:S02]  /*11540*/  IMAD.MOV.U32 R21, RZ, RZ, -0x1 ;  /* 0xffffffffff157424 */ /* 0x000fe400078e00ff */
[----:B------:R-:W-:-:S07]  /*11550*/  IMAD.MOV.U32 R65, RZ, RZ, R22 ;  /* 0x000000ffff417224 */ /* 0x000fce00078e0016 */
[----:B------:R-:W-:Y:S05]  /*11560*/  WARPSYNC.COLLECTIVE R21, `(.L_x_271) ;  /* 0x0000000015087348 */ /* 0x000fea0003c00000 */
[----:B------:R0:W1:Y:S02]  /*11570*/  SHFL.DOWN P3, R22, R20, R7, R6 ;  /* 0x0800000714167389 */ /* 0x0000640000060006 */
[----:B01----:R-:W-:Y:S05]  /*11580*/  ENDCOLLECTIVE ;  /* 0x000000000000791b */ /* 0x003fea0003800000 */
.L_x_271:
[----:B------:R-:W-:Y:S02]  /*11590*/  IMAD.MOV.U32 R20, RZ, RZ, R54 ;  /* 0x000000ffff147224 */ /* 0x000fe400078e0036 */
[----:B------:R-:W-:-:S07]  /*115a0*/  IMAD.MOV.U32 R64, RZ, RZ, R22 ;  /* 0x000000ffff407224 */ /* 0x000fce00078e0016 */
[----:B------:R-:W-:Y:S05]  /*115b0*/  WARPSYNC.COLLECTIVE R21, `(.L_x_272) ;  /* 0x0000000015087348 */ /* 0x000fea0003c00000 */
[----:B------:R0:W1:Y:S02]  /*115c0*/  SHFL.DOWN P3, R22, R20, R7, R6 ;  /* 0x0800000714167389 */ /* 0x0000640000060006 */
[----:B01----:R-:W-:Y:S05]  /*115d0*/  ENDCOLLECTIVE ;  /* 0x000000000000791b */ /* 0x003fea0003800000 */
.L_x_272:
[----:B------:R-:W-:Y:S02]  /*115e0*/  IMAD.MOV.U32 R20, RZ, RZ, R55 ;  /* 0x000000ffff147224 */ /* 0x000fe400078e0037 */
[----:B------:R-:W-:-:S07]  /*115f0*/  IMAD.MOV.U32 R73, RZ, RZ, R22 ;  /* 0x000000ffff497224 */ /* 0x000fce00078e0016 */
[----:B------:R-:W-:Y:S05]  /*11600*/  WARPSYNC.COLLECTIVE R21, `(.L_x_273) ;  /* 0x0000000015087348 */ /* 0x000fea0003c00000 */
[----:B------:R0:W1:Y:S02]  /*11610*/  SHFL.DOWN P3, R22, R20, R7, R6 ;  /* 0x0800000714167389 */ /* 0x0000640000060006 */
[----:B01----:R-:W-:Y:S05]  /*11620*/  ENDCOLLECTIVE ;  /* 0x000000000000791b */ /* 0x003fea0003800000 */
.L_x_273:
[----:B------:R-:W-:Y:S02]  /*11630*/  IMAD.MOV.U32 R20, RZ, RZ, R56 ;  /* 0x000000ffff147224 */ /* 0x000fe400078e0038 */
[----:B------:R-:W-:-:S07]  /*11640*/  IMAD.MOV.U32 R76, RZ, RZ, R22 ;  /* 0x000000ffff4c7224 */ /* 0x000fce00078e0016 */
[----:B------:R-:W-:Y:S05]  /*11650*/  WARPSYNC.COLLECTIVE R21, `(.L_x_274) ;  /* 0x0000000015087348 */ /* 0x000fea0003c00000 */
[----:B------:R0:W1:Y:S02]  /*11660*/  SHFL.DOWN P3, R22, R20, R7, R6 ;  /* 0x0800000714167389 */ /* 0x0000640000060006 */
[----:B01----:R-:W-:Y:S05]  /*11670*/  ENDCOLLECTIVE ;  /* 0x000000000000791b */ /* 0x003fea0003800000 */
.L_x_274:
[----:B------:R-:W-:Y:S02]  /*11680*/  IMAD.MOV.U32 R20, RZ, RZ, R57 ;  /* 0x000000ffff147224 */ /* 0x000fe400078e0039 */
[----:B------:R-:W-:-:S07]  /*11690*/  IMAD.MOV.U32 R70, RZ, RZ, R22 ;  /* 0x000000ffff467224 */ /* 0x000fce00078e0016 */
[----:B------:R-:W-:Y:S05]  /*116a0*/  WARPSYNC.COLLECTIVE R21, `(.L_x_275) ;  /* 0x0000000015087348 */ /* 0x000fea0003c00000 */
[----:B------:R0:W1:Y:S02]  /*116b0*/  SHFL.DOWN P3, R22, R20, R7, R6 ;  /* 0x0800000714167389 */ /* 0x0000640000060006 */
[----:B01----:R-:W-:Y:S05]  /*116c0*/  ENDCOLLECTIVE ;  /* 0x000000000000791b */ /* 0x003fea0003800000 */
.L_x_275:
[----:B------:R-:W-:Y:S02]  /*116d0*/  IMAD.MOV.U32 R20, RZ, RZ, R58 ;  /* 0x000000ffff147224 */ /* 0x000fe400078e003a */
[----:B------:R-:W-:-:S07]  /*116e0*/  IMAD.MOV.U32 R67, RZ, RZ, R22 ;  /* 0x000000ffff437224 */ /* 0x000fce00078e0016 */
[----:B------:R-:W-:Y:S05]  /*116f0*/  WARPSYNC.COLLECTIVE R21, `(.L_x_276) ;  /* 0x0000000015087348 */ /* 0x000fea0003c00000 */
[----:B------:R0:W1:Y:S02]  /*11700*/  SHFL.DOWN P3, R22, R20, R7, R6 ;  /* 0x0800000714167389 */ /* 0x0000640000060006 */
[----:B01----:R-:W-:Y:S05]  /*11710*/  ENDCOLLECTIVE ;  /* 0x000000000000791b */ /* 0x003fea0003800000 */
.L_x_276:
[----:B------:R-:W-:Y:S02]  /*11720*/  IMAD.MOV.U32 R20, RZ, RZ, R59 ;  /* 0x000000ffff147224 */ /* 0x000fe400078e003b */
[----:B------:R-:W-:-:S07]  /*11730*/  IMAD.MOV.U32 R66, RZ, RZ, R22 ;  /* 0x000000ffff427224 */ /* 0x000fce00078e0016 */
[----:B------:R-:W-:Y:S05]  /*11740*/  WARPSYNC.COLLECTIVE R21, `(.L_x_277) ;  /* 0x0000000015087348 */ /* 0x000fea0003c00000 */
[----:B------:R0:W1:Y:S02]  /*11750*/  SHFL.DOWN P3, R22, R20, R7, R6 ;  /* 0x0800000714167389 */ /* 0x0000640000060006 */
[----:B01----:R-:W-:Y:S05]  /*11760*/  ENDCOLLECTIVE ;  /* 0x000000000000791b */ /* 0x003fea0003800000 */
.L_x_277:
[----:B------:R-:W-:Y:S01]  /*11770*/  IMAD.MOV.U32 R20, RZ, RZ, R22 ;  /* 0x000000ffff147224 */ /* 0x000fe200078e0016 */
[----:B------:R-:W-:Y:S06]  /*11780*/  BRA `(.L_x_278) ;  /* 0xffffff4800f87947 */ /* 0x000fec000383ffff */
.L_x_66:
[----:B------:R-:W-:Y:S01]  /*11790*/  BSSY B0, `(.L_x_279) ;  /* 0x0000006000007945 */ /* 0x000fe20003800000 */
[----:B------:R-:W-:Y:S01]  /*117a0*/  PLOP3.LUT P3, PT, P0, PT, PT, 0x80, 0x8 ;  /* 0x000000000008781c */ /* 0x000fe2000076f070 */
[----:B------:R-:W-:-:S12]  /*117b0*/  IMAD.MOV.U32 R21, RZ, RZ, -0x1 ;  /* 0xffffffffff157424 */ /* 0x000fd800078e00ff */
[----:B------:R-:W-:Y:S05]  /*117c0*/  WARPSYNC.COLLECTIVE R21, `(.L_x_280) ;  /* 0x0000000015087348 */ /* 0x000fea0003c00000 */
[----:B------:R-:W-:Y:S01]  /*117d0*/  VOTE.ALL P3, P3 ;  /* 0x0000000000ff7806 */ /* 0x000fe20001860000 */
[----:B------:R-:W-:-:S12]  /*117e0*/  ENDCOLLECTIVE ;  /* 0x000000000000791b */ /* 0x000fd80003800000 */
.L_x_280:
[----:B------:R-:W-:Y:S05]  /*117f0*/  BSYNC B0 ;  /* 0x0000000000007941 */ /* 0x000fea0003800000 */
.L_x_279:
[----:B------:R-:W-:Y:S01]  /*11800*/  PLOP3.LUT P0, PT, P3, PT, PT, 0x80, 0x8 ;  /* 0x000000000008781c */ /* 0x000fe20001f0f070 */
[----:B------:R-:W-:-:S12]  /*11810*/  BRA `(.L_x_281) ;  /* 0xffffff4c00787947 */ /* 0x000fd8000383ffff */
.L_x_106:
[----:B------:R-:W-:Y:S01]  /*11820*/  BSSY B0, `(.L_x_282) ;  /* 0x0000006000007945 */ /* 0x000fe20003800000 */
[----:B------:R-:W-:Y:S01]  /*11830*/  PLOP3.LUT P3, PT, P3, PT, PT, 0x8, 0x80 ;  /* 0x000000000080781c */ /* 0x000fe20001f6e170 */
[----:B------:R-:W-:-:S12]  /*11840*/  IMAD.MOV.U32 R21, RZ, RZ, -0x1 ;  /* 0xffffffffff157424 */ /* 0x000fd800078e00ff */
[----:B-1----:R-:W-:Y:S05]  /*11850*/  WARPSYNC.COLLECTIVE R21, `(.L_x_283) ;  /* 0x0000000015087348 */ /* 0x002fea0003c00000 */
[----:B------:R-:W-:Y:S01]  /*11860*/  VOTE.ANY P3, P3 ;  /* 0x0000000000ff7806 */ /* 0x000fe20001860100 */
[----:B-1----:R-:W-:-:S12]  /*11870*/  ENDCOLLECTIVE ;  /* 0x000000000000791b */ /* 0x002fd80003800000 */
.L_x_283:
[----:B------:R-:W-:Y:S05]  /*11880*/  BSYNC B0 ;  /* 0x0000000000007941 */ /* 0x000fea0003800000 */
.L_x_282:
[----:B------:R-:W-:Y:S05]  /*11890*/  BRA `(.L_x_284) ;  /* 0xffffffb000687947 */ /* 0x000fea000383ffff */
.L_x_111:
[----:B------:R-:W3:Y:S01]  /*118a0*/  S2R R66, SR_GEMASK ;  /* 0x0000000000427919 */ /* 0x000ee20000003c00 */
[----:B------:R-:W-:Y:S01]  /*118b0*/  BSSY B0, `(.L_x_285) ;  /* 0x0000006000007945 */ /* 0x000fe20003800000 */
[----:B------:R-:W-:Y:S01]  /*118c0*/  PLOP3.LUT P3, PT, P3, PT, PT, 0x8, 0x80 ;  /* 0x000000000080781c */ /* 0x000fe20001f6e170 */
[----:B------:R-:W-:-:S12]  /*118d0*/  IMAD.MOV.U32 R21, RZ, RZ, -0x1 ;  /* 0xffffffffff157424 */ /* 0x000fd800078e00ff */
[----:B0123-5:R-:W-:Y:S05]  /*118e0*/  WARPSYNC.COLLECTIVE R21, `(.L_x_286) ;  /* 0x0000000015087348 */ /* 0x02ffea0003c00000 */
[----:B------:R-:W-:Y:S01]  /*118f0*/  VOTE.ANY R21, PT, P3 ;  /* 0x0000000000157806 */ /* 0x000fe200018e0100 */
[----:B0123-5:R-:W-:Y:S06]  /*11900*/  ENDCOLLECTIVE ;  /* 0x000000000000791b */ /* 0x02ffec0003800000 */
.L_x_286:
[----:B------:R-:W-:Y:S05]  /*11910*/  BSYNC B0 ;  /* 0x0000000000007941 */ /* 0x000fea0003800000 */
.L_x_285:
        /* <DEDUP_REMOVED lines=10> */
.L_x_287:
[----:B------:R-:W-:Y:S02]  /*119c0*/  IMAD.MOV.U32 R20, RZ, RZ, R59 ;  /* 0x000000ffff147224 */ /* 0x000fe400078e003b */
[----:B------:R-:W-:-:S07]  /*119d0*/  IMAD.MOV.U32 R51, RZ, RZ, R22 ;  /* 0x000000ffff337224 */ /* 0x000fce00078e0016 */
[----:B------:R-:W-:Y:S05]  /*119e0*/  WARPSYNC.COLLECTIVE R21, `(.L_x_288) ;  /* 0x0000000015087348 */ /* 0x000fea0003c00000 */
[----:B------:R0:W1:Y:S02]  /*119f0*/  SHFL.DOWN P3, R22, R20, R7, R6 ;  /* 0x0800000714167389 */ /* 0x0000640000060006 */
[----:B01----:R-:W-:Y:S05]  /*11a00*/  ENDCOLLECTIVE ;  /* 0x000000000000791b */ /* 0x003fea0003800000 */
.L_x_288:
[----:B------:R-:W-:Y:S02]  /*11a10*/  IMAD.MOV.U32 R20, RZ, RZ, R24 ;  /* 0x000000ffff147224 */ /* 0x000fe400078e0018 */
[----:B------:R-:W-:-:S07]  /*11a20*/  IMAD.MOV.U32 R50, RZ, RZ, R22 ;  /* 0x000000ffff327224 */ /* 0x000fce00078e0016 */
[----:B------:R-:W-:Y:S05]  /*11a30*/  WARPSYNC.COLLECTIVE R21, `(.L_x_289) ;  /* 0x0000000015087348 */ /* 0x000fea0003c00000 */
[----:B------:R0:W1:Y:S02]  /*11a40*/  SHFL.DOWN P3, R22, R20, R7, R6 ;  /* 0x0800000714167389 */ /* 0x0000640000060006 */
[----:B01----:R-:W-:Y:S05]  /*11a50*/  ENDCOLLECTIVE ;  /* 0x000000000000791b */ /* 0x003fea0003800000 */
.L_x_289:
[----:B------:R-:W-:Y:S02]  /*11a60*/  IMAD.MOV.U32 R20, RZ, RZ, R25 ;  /* 0x000000ffff147224 */ /* 0x000fe400078e0019 */
[----:B------:R-:W-:-:S07]  /*11a70*/  IMAD.MOV.U32 R32, RZ, RZ, R22 ;  /* 0x000000ffff207224 */ /* 0x000fce00078e0016 */
[----:B------:R-:W-:Y:S05]  /*11a80*/  WARPSYNC.COLLECTIVE R21, `(.L_x_290) ;  /* 0x0000000015087348 */ /* 0x000fea0003c00000 */
[----:B------:R0:W1:Y:S02]  /*11a90*/  SHFL.DOWN P3, R22, R20, R7, R6 ;  /* 0x0800000714167389 */ /* 0x0000640000060006 */
[----:B01----:R-:W-:Y:S05]  /*11aa0*/  ENDCOLLECTIVE ;  /* 0x000000000000791b */ /* 0x003fea0003800000 */
.L_x_290:
[----:B------:R-:W-:Y:S02]  /*11ab0*/  IMAD.MOV.U32 R20, RZ, RZ, R26 ;  /* 0x000000ffff147224 */ /* 0x000fe400078e001a */
[----:B------:R-:W-:-:S07]  /*11ac0*/  IMAD.MOV.U32 R33, RZ, RZ, R22 ;  /* 0x000000ffff217224 */ /* 0x000fce00078e0016 */
[----:B------:R-:W-:Y:S05]  /*11ad0*/  WARPSYNC.COLLECTIVE R21, `(.L_x_291) ;  /* 0x0000000015087348 */ /* 0x000fea0003c00000 */
[----:B------:R0:W1:Y:S02]  /*11ae0*/  SHFL.DOWN P3, R22, R20, R7, R6 ;  /* 0x0800000714167389 */ /* 0x0000640000060006 */
[----:B01----:R-:W-:Y:S05]  /*11af0*/  ENDCOLLECTIVE ;  /* 0x000000000000791b */ /* 0x003fea0003800000 */
.L_x_291:
[----:B------:R-:W-:Y:S02]  /*11b00*/  IMAD.MOV.U32 R20, RZ, RZ, R27 ;  /* 0x000000ffff147224 */ /* 0x000fe400078e001b */
[----:B------:R-:W-:-:S07]  /*11b10*/  IMAD.MOV.U32 R30, RZ, RZ, R22 ;  /* 0x000000ffff1e7224 */ /* 0x000fce00078e0016 */
[----:B------:R-:W-:Y:S05]  /*11b20*/  WARPSYNC.COLLECTIVE R21, `(.L_x_292) ;  /* 0x0000000015087348 */ /* 0x000fea0003c00000 */
[----:B------:R0:W1:Y:S02]  /*11b30*/  SHFL.DOWN P3, R22, R20, R7, R6 ;  /* 0x0800000714167389 */ /* 0x0000640000060006 */
[----:B01----:R-:W-:Y:S05]  /*11b40*/  ENDCOLLECTIVE ;  /* 0x000000000000791b */ /* 0x003fea0003800000 */
.L_x_292:
[----:B------:R-:W-:Y:S02]  /*11b50*/  IMAD.MOV.U32 R20, RZ, RZ, R28 ;  /* 0x000000ffff147224 */ /* 0x000fe400078e001c */
[----:B------:R-:W-:-:S07]  /*11b60*/  IMAD.MOV.U32 R31, RZ, RZ, R22 ;  /* 0x000000ffff1f7224 */ /* 0x000fce00078e0016 */
[----:B------:R-:W-:Y:S05]  /*11b70*/  WARPSYNC.COLLECTIVE R21, `(.L_x_293) ;  /* 0x0000000015087348 */ /* 0x000fea0003c00000 */
[----:B------:R0:W1:Y:S02]  /*11b80*/  SHFL.DOWN P3, R22, R20, R7, R6 ;  /* 0x0800000714167389 */ /* 0x0000640000060006 */
[----:B01----:R-:W-:Y:S05]  /*11b90*/  ENDCOLLECTIVE ;  /* 0x000000000000791b */ /* 0x003fea0003800000 */
.L_x_293:
[----:B------:R-:W-:Y:S02]  /*11ba0*/  IMAD.MOV.U32 R20, RZ, RZ, R29 ;  /* 0x000000ffff147224 */ /* 0x000fe400078e001d */
[----:B------:R-:W-:-:S07]  /*11bb0*/  IMAD.MOV.U32 R52, RZ, RZ, R22 ;  /* 0x000000ffff347224 */ /* 0x000fce00078e0016 */
[----:B------:R-:W-:Y:S05]  /*11bc0*/  WARPSYNC.COLLECTIVE R21, `(.L_x_294) ;  /* 0x0000000015087348 */ /* 0x000fea0003c00000 */
[----:B------:R0:W1:Y:S02]  /*11bd0*/  SHFL.DOWN P3, R22, R20, R7, R6 ;  /* 0x0800000714167389 */ /* 0x0000640000060006 */
[----:B01----:R-:W-:Y:S05]  /*11be0*/  ENDCOLLECTIVE ;  /* 0x000000000000791b */ /* 0x003fea0003800000 */
.L_x_294:
[----:B------:R-:W-:Y:S05]  /*11bf0*/  BRA `(.L_x_295) ;  /* 0xffffffb0002c7947 */ /* 0x000fea000383ffff */
.L_x_114:
[----:B------:R-:W-:Y:S01]  /*11c00*/  BSSY B0, `(.L_x_296) ;  /* 0x0000007000007945 */ /* 0x000fe20003800000 */
[----:B------:R-:W-:Y:S02]  /*11c10*/  IMAD.MOV.U32 R20, RZ, RZ, R58 ;  /* 0x000000ffff147224 */ /* 0x000fe400078e003a */
[----:B------:R-:W-:Y:S02]  /*11c20*/  IMAD.MOV.U32 R7, RZ, RZ, 0x2 ;  /* 0x00000002ff077424 */ /* 0x000fe400078e00ff */
[----:B------:R-:W-:-:S07]  /*11c30*/  IMAD.MOV.U32 R21, RZ, RZ, -0x1 ;  /* 0xffffffffff157424 */ /* 0x000fce00078e00ff */
[----:B01--4-:R-:W-:Y:S05]  /*11c40*/  WARPSYNC.COLLECTIVE R21, `(.L_x_297) ;  /* 0x0000000015087348 */ /* 0x013fea0003c00000 */
[----:B0-----:R0:W2:Y:S02]  /*11c50*/  SHFL.DOWN P3, R22, R20, R7, R6 ;  /* 0x0800000714167389 */ /* 0x0010a40000060006 */
[----:B012-4-:R-:W-:Y:S05]  /*11c60*/  ENDCOLLECTIVE ;  /* 0x000000000000791b */ /* 0x017fea0003800000 */
.L_x_297:
[----:B------:R-:W-:Y:S05]  /*11c70*/  BSYNC B0 ;  /* 0x0000000000007941 */ /* 0x000fea0003800000 */
.L_x_296:
[----:B------:R-:W-:Y:S02]  /*11c80*/  IMAD.MOV.U32 R20, RZ, RZ, R59 ;  /* 0x000000ffff147224 */ /* 0x000fe400078e003b */
[----:B------:R-:W-:Y:S02]  /*11c90*/  IMAD.MOV.U32 R7, RZ, RZ, 0x2 ;  /* 0x00000002ff077424 */ /* 0x000fe400078e00ff */
[----:B------:R-:W-:Y:S02]  /*11ca0*/  IMAD.MOV.U32 R21, RZ, RZ, -0x1 ;  /* 0xffffffffff157424 */ /* 0x000fe400078e00ff */
[----:B------:R-:W-:-:S07]  /*11cb0*/  IMAD.MOV.U32 R51, RZ, RZ, R22 ;  /* 0x000000ffff337224 */ /* 0x000fce00078e0016 */
[----:B------:R-:W-:Y:S05]  /*11cc0*/  WARPSYNC.COLLECTIVE R21, `(.L_x_298) ;  /* 0x0000000015087348 */ /* 0x000fea0003c00000 */
[----:B------:R0:W1:Y:S02]  /*11cd0*/  SHFL.DOWN P3, R22, R20, R7, R6 ;  /* 0x0800000714167389 */ /* 0x0000640000060006 */
[----:B01----:R-:W-:Y:S05]  /*11ce0*/  ENDCOLLECTIVE ;  /* 0x000000000000791b */ /* 0x003fea0003800000 */
.L_x_298:
[----:B------:R-:W-:Y:S02]  /*11cf0*/  IMAD.MOV.U32 R20, RZ, RZ, R24 ;  /* 0x000000ffff147224 */ /* 0x000fe400078e0018 */
[----:B------:R-:W-:-:S07]  /*11d00*/  IMAD.MOV.U32 R50, RZ, RZ, R22 ;  /* 0x000000ffff327224 */ /* 0x000fce00078e0016 */
[----:B------:R-:W-:Y:S05]  /*11d10*/  WARPSYNC.COLLECTIVE R21, `(.L_x_299) ;  /* 0x0000000015087348 */ /* 0x000fea0003c00000 */
[----:B------:R0:W1:Y:S02]  /*11d20*/  SHFL.DOWN P3, R22, R20, R7, R6 ;  /* 0x0800000714167389 */ /* 0x0000640000060006 */
[----:B01----:R-:W-:Y:S05]  /*11d30*/  ENDCOLLECTIVE ;  /* 0x000000000000791b */ /* 0x003fea0003800000 */
.L_x_299:
[----:B------:R-:W-:Y:S02]  /*11d40*/  IMAD.MOV.U32 R20, RZ, RZ, R25 ;  /* 0x000000ffff147224 */ /* 0x000fe400078e0019 */
[----:B------:R-:W-:-:S07]  /*11d50*/  IMAD.MOV.U32 R30, RZ, RZ, R22 ;  /* 0x000000ffff1e7224 */ /* 0x000fce00078e0016 */
[----:B------:R-:W-:Y:S05]  /*11d60*/  WARPSYNC.COLLECTIVE R21, `(.L_x_300) ;  /* 0x0000000015087348 */ /* 0x000fea0003c00000 */
[----:B------:R0:W1:Y:S02]  /*11d70*/  SHFL.DOWN P3, R22, R20, R7, R6 ;  /* 0x0800000714167389 */ /* 0x0000640000060006 */
[----:B01----:R-:W-:Y:S05]  /*11d80*/  ENDCOLLECTIVE ;  /* 0x000000000000791b */ /* 0x003fea0003800000 */
.L_x_300:
[----:B------:R-:W-:Y:S02]  /*11d90*/  IMAD.MOV.U32 R20, RZ, RZ, R26 ;  /* 0x000000ffff147224 */ /* 0x000fe400078e001a */
[----:B------:R-:W-:-:S07]  /*11da0*/  IMAD.MOV.U32 R31, RZ, RZ, R22 ;  /* 0x000000ffff1f7224 */ /* 0x000fce00078e0016 */
[----:B------:R-:W-:Y:S05]  /*11db0*/  WARPSYNC.COLLECTIVE R21, `(.L_x_301) ;  /* 0x0000000015087348 */ /* 0x000fea0003c00000 */
[----:B------:R0:W1:Y:S02]  /*11dc0*/  SHFL.DOWN P3, R22, R20, R7, R6 ;  /* 0x0800000714167389 */ /* 0x0000640000060006 */
[----:B01----:R-:W-:Y:S05]  /*11dd0*/  ENDCOLLECTIVE ;  /* 0x000000000000791b */ /* 0x003fea0003800000 */
.L_x_301:
[----:B------:R-:W-:Y:S02]  /*11de0*/  IMAD.MOV.U32 R20, RZ, RZ, R27 ;  /* 0x000000ffff147224 */ /* 0x000fe400078e001b */
[----:B------:R-:W-:-:S07]  /*11df0*/  IMAD.MOV.U32 R32, RZ, RZ, R22 ;  /* 0x000000ffff207224 */ /* 0x000fce00078e0016 */
[----:B------:R-:W-:Y:S05]  /*11e00*/  WARPSYNC.COLLECTIVE R21, `(.L_x_302) ;  /* 0x0000000015087348 */ /* 0x000fea0003c00000 */
[----:B------:R0:W1:Y:S02]  /*11e10*/  SHFL.DOWN P3, R22, R20, R7, R6 ;  /* 0x0800000714167389 */ /* 0x0000640000060006 */
[----:B01----:R-:W-:Y:S05]  /*11e20*/  ENDCOLLECTIVE ;  /* 0x000000000000791b */ /* 0x003fea0003800000 */
.L_x_302:
[----:B------:R-:W-:Y:S02]  /*11e30*/  IMAD.MOV.U32 R20, RZ, RZ, R28 ;  /* 0x000000ffff147224 */ /* 0x000fe400078e001c */
[----:B------:R-:W-:-:S07]  /*11e40*/  IMAD.MOV.U32 R33, RZ, RZ, R22 ;  /* 0x000000ffff217224 */ /* 0x000fce00078e0016 */
[----:B------:R-:W-:Y:S05]  /*11e50*/  WARPSYNC.COLLECTIVE R21, `(.L_x_303) ;  /* 0x0000000015087348 */ /* 0x000fea0003c00000 */
[----:B------:R0:W1:Y:S02]  /*11e60*/  SHFL.DOWN P3, R22, R20, R7, R6 ;  /* 0x0800000714167389 */ /* 0x0000640000060006 */
[----:B01----:R-:W-:Y:S05]  /*11e70*/  ENDCOLLECTIVE ;  /* 0x000000000000791b */ /* 0x003fea0003800000 */
.L_x_303:
[----:B------:R-:W-:Y:S02]  /*11e80*/  IMAD.MOV.U32 R20, RZ, RZ, R29 ;  /* 0x000000ffff147224 */ /* 0x000fe400078e001d */
[----:B------:R-:W-:-:S07]  /*11e90*/  IMAD.MOV.U32 R52, RZ, RZ, R22 ;  /* 0x000000ffff347224 */ /* 0x000fce00078e0016 */
[----:B------:R-:W-:Y:S05]  /*11ea0*/  WARPSYNC.COLLECTIVE R21, `(.L_x_304) ;  /* 0x0000000015087348 */ /* 0x000fea0003c00000 */
[----:B------:R0:W1:Y:S02]  /*11eb0*/  SHFL.DOWN P3, R22, R20, R7, R6 ;  /* 0x0800000714167389 */ /* 0x0000640000060006 */
[----:B01----:R-:W-:Y:S05]  /*11ec0*/  ENDCOLLECTIVE ;  /* 0x000000000000791b */ /* 0x003fea0003800000 */
.L_x_304:
[----:B------:R-:W-:Y:S05]  /*11ed0*/  BRA `(.L_x_305) ;  /* 0xffffffac00f07947 */ /* 0x000fea000383ffff */
.L_x_117:
[----:B------:R-:W-:Y:S01]  /*11ee0*/  BSSY B0, `(.L_x_306) ;  /* 0x0000007000007945 */ /* 0x000fe20003800000 */
[----:B------:R-:W-:Y:S02]  /*11ef0*/  IMAD.MOV.U32 R20, RZ, RZ, R58 ;  /* 0x000000ffff147224 */ /* 0x000fe400078e003a */
[----:B------:R-:W-:Y:S02]  /*11f00*/  IMAD.MOV.U32 R7, RZ, RZ, 0x4 ;  /* 0x00000004ff077424 */ /* 0x000fe400078e00ff */
[----:B------:R-:W-:-:S07]  /*11f10*/  IMAD.MOV.U32 R21, RZ, RZ, -0x1 ;  /* 0xffffffffff157424 */ /* 0x000fce00078e00ff */
[----:B0-2-4-:R-:W-:Y:S05]  /*11f20*/  WARPSYNC.COLLECTIVE R21, `(.L_x_307) ;  /* 0x0000000015087348 */ /* 0x015fea0003c00000 */
[----:B0-----:R0:W1:Y:S02]  /*11f30*/  SHFL.DOWN P3, R22, R20, R7, R6 ;  /* 0x0800000714167389 */ /* 0x0010640000060006 */
[----:B012-4-:R-:W-:Y:S05]  /*11f40*/  ENDCOLLECTIVE ;  /* 0x000000000000791b */ /* 0x017fea0003800000 */
.L_x_307:
[----:B------:R-:W-:Y:S05]  /*11f50*/  BSYNC B0 ;  /* 0x0000000000007941 */ /* 0x000fea0003800000 */
.L_x_306:
[----:B------:R-:W-:Y:S02]  /*11f60*/  IMAD.MOV.U32 R20, RZ, RZ, R59 ;  /* 0x000000ffff147224 */ /* 0x000fe400078e003b */
[----:B------:R-:W-:Y:S02]  /*11f70*/  IMAD.MOV.U32 R7, RZ, RZ, 0x4 ;  /* 0x00000004ff077424 */ /* 0x000fe400078e00ff */
[----:B------:R-:W-:Y:S02]  /*11f80*/  IMAD.MOV.U32 R21, RZ, RZ, -0x1 ;  /* 0xffffffffff157424 */ /* 0x000fe400078e00ff */
[----:B------:R-:W-:-:S07]  /*11f90*/  IMAD.MOV.U32 R31, RZ, RZ, R22 ;  /* 0x000000ffff1f7224 */ /* 0x000fce00078e0016 */
[----:B------:R-:W-:Y:S05]  /*11fa0*/  WARPSYNC.COLLECTIVE R21, `(.L_x_308) ;  /* 0x0000000015087348 */ /* 0x000fea0003c00000 */
[----:B------:R0:W1:Y:S02]  /*11fb0*/  SHFL.DOWN P3, R22, R20, R7, R6 ;  /* 0x0800000714167389 */ /* 0x0000640000060006 */
[----:B01----:R-:W-:Y:S05]  /*11fc0*/  ENDCOLLECTIVE ;  /* 0x000000000000791b */ /* 0x003fea0003800000 */
.L_x_308:
[----:B------:R-:W-:Y:S02]  /*11fd0*/  IMAD.MOV.U32 R20, RZ, RZ, R24 ;  /* 0x000000ffff147224 */ /* 0x000fe400078e0018 */
[----:B------:R-:W-:-:S07]  /*11fe0*/  IMAD.MOV.U32 R52, RZ, RZ, R22 ;  /* 0x000000ffff347224 */ /* 0x000fce00078e0016 */
[----:B------:R-:W-:Y:S05]  /*11ff0*/  WARPSYNC.COLLECTIVE R21, `(.L_x_309) ;  /* 0x0000000015087348 */ /* 0x000fea0003c00000 */
[----:B------:R0:W1:Y:S02]  /*12000*/  SHFL.DOWN P3, R22, R20, R7, R6 ;  /* 0x0800000714167389 */ /* 0x0000640000060006 */
[----:B01----:R-:W-:Y:S05]  /*12010*/  ENDCOLLECTIVE ;  /* 0x000000000000791b */ /* 0x003fea0003800000 */
.L_x_309:
[----:B------:R-:W-:Y:S02]  /*12020*/  IMAD.MOV.U32 R20, RZ, RZ, R25 ;  /* 0x000000ffff147224 */ /* 0x000fe400078e0019 */
[----:B------:R-:W-:-:S07]  /*12030*/  IMAD.MOV.U32 R32, RZ, RZ, R22 ;  /* 0x000000ffff207224 */ /* 0x000fce00078e0016 */
[----:B------:R-:W-:Y:S05]  /*12040*/  WARPSYNC.COLLECTIVE R21, `(.L_x_310) ;  /* 0x0000000015087348 */ /* 0x000fea0003c00000 */
[----:B------:R0:W1:Y:S02]  /*12050*/  SHFL.DOWN P3, R22, R20, R7, R6 ;  /* 0x0800000714167389 */ /* 0x0000640000060006 */
[----:B01----:R-:W-:Y:S05]  /*12060*/  ENDCOLLECTIVE ;  /* 0x000000000000791b */ /* 0x003fea0003800000 */
.L_x_310:
[----:B------:R-:W-:Y:S02]  /*12070*/  IMAD.MOV.U32 R20, RZ, RZ, R26 ;  /* 0x000000ffff147224 */ /* 0x000fe400078e001a */
[----:B------:R-:W-:-:S07]  /*12080*/  IMAD.MOV.U32 R33, RZ, RZ, R22 ;  /* 0x000000ffff217224 */ /* 0x000fce00078e0016 */
[----:B------:R-:W-:Y:S05]  /*12090*/  WARPSYNC.COLLECTIVE R21, `(.L_x_311) ;  /* 0x0000000015087348 */ /* 0x000fea0003c00000 */
[----:B------:R0:W1:Y:S02]  /*120a0*/  SHFL.DOWN P3, R22, R20, R7, R6 ;  /* 0x0800000714167389 */ /* 0x0000640000060006 */
[----:B01----:R-:W-:Y:S05]  /*120b0*/  ENDCOLLECTIVE ;  /* 0x000000000000791b */ /* 0x003fea0003800000 */
.L_x_311:
[----:B------:R-:W-:Y:S02]  /*120c0*/  IMAD.MOV.U32 R20, RZ, RZ, R27 ;  /* 0x000000ffff147224 */ /* 0x000fe400078e001b */
[----:B------:R-:W-:-:S07]  /*120d0*/  IMAD.MOV.U32 R50, RZ, RZ, R22 ;  /* 0x000000ffff327224 */ /* 0x000fce00078e0016 */
[----:B------:R-:W-:Y:S05]  /*120e0*/  WARPSYNC.COLLECTIVE R21, `(.L_x_312) ;  /* 0x0000000015087348 */ /* 0x000fea0003c00000 */
[----:B------:R0:W1:Y:S02]  /*120f0*/  SHFL.DOWN P3, R22, R20, R7, R6 ;  /* 0x0800000714167389 */ /* 0x0000640000060006 */
[----:B01----:R-:W-:Y:S05]  /*12100*/  ENDCOLLECTIVE ;  /* 0x000000000000791b */ /* 0x003fea0003800000 */
.L_x_312:
[----:B------:R-:W-:Y:S02]  /*12110*/  IMAD.MOV.U32 R20, RZ, RZ, R28 ;  /* 0x000000ffff147224 */ /* 0x000fe400078e001c */
[----:B------:R-:W-:-:S07]  /*12120*/  IMAD.MOV.U32 R51, RZ, RZ, R22 ;  /* 0x000000ffff337224 */ /* 0x000fce00078e0016 */
[----:B------:R-:W-:Y:S05]  /*12130*/  WARPSYNC.COLLECTIVE R21, `(.L_x_313) ;  /* 0x0000000015087348 */ /* 0x000fea0003c00000 */
[----:B------:R0:W1:Y:S02]  /*12140*/  SHFL.DOWN P3, R22, R20, R7, R6 ;  /* 0x0800000714167389 */ /* 0x0000640000060006 */
[----:B01----:R-:W-:Y:S05]  /*12150*/  ENDCOLLECTIVE ;  /* 0x000000000000791b */ /* 0x003fea0003800000 */
.L_x_313:
[----:B------:R-:W-:Y:S02]  /*12160*/  IMAD.MOV.U32 R20, RZ, RZ, R29 ;  /* 0x000000ffff147224 */ /* 0x000fe400078e001d */
[----:B------:R-:W-:-:S07]  /*12170*/  IMAD.MOV.U32 R53, RZ, RZ, R22 ;  /* 0x000000ffff357224 */ /* 0x000fce00078e0016 */
[----:B------:R-:W-:Y:S05]  /*12180*/  WARPSYNC.COLLECTIVE R21, `(.L_x_314) ;  /* 0x0000000015087348 */ /* 0x000fea0003c00000 */
[----:B------:R0:W1:Y:S02]  /*12190*/  SHFL.DOWN P3, R22, R20, R7, R6 ;  /* 0x0800000714167389 */ /* 0x0000640000060006 */
[----:B01----:R-:W-:Y:S05]  /*121a0*/  ENDCOLLECTIVE ;  /* 0x000000000000791b */ /* 0x003fea0003800000 */
.L_x_314:
[----:B------:R-:W-:Y:S05]  /*121b0*/  BRA `(.L_x_315) ;  /* 0xffffffac00b87947 */ /* 0x000fea000383ffff */
.L_x_120:
[----:B------:R-:W-:Y:S01]  /*121c0*/  BSSY B0, `(.L_x_316) ;  /* 0x0000007000007945 */ /* 0x000fe20003800000 */
[----:B------:R-:W-:Y:S02]  /*121d0*/  IMAD.MOV.U32 R20, RZ, RZ, R58 ;  /* 0x000000ffff147224 */ /* 0x000fe400078e003a */
[----:B------:R-:W-:Y:S02]  /*121e0*/  IMAD.MOV.U32 R7, RZ, RZ, 0x8 ;  /* 0x00000008ff077424 */ /* 0x000fe400078e00ff */
[----:B------:R-:W-:-:S07]  /*121f0*/  IMAD.MOV.U32 R21, RZ, RZ, -0x1 ;  /* 0xffffffffff157424 */ /* 0x000fce00078e00ff */
[----:B0-2-4-:R-:W-:Y:S05]  /*12200*/  WARPSYNC.COLLECTIVE R21, `(.L_x_317) ;  /* 0x0000000015087348 */ /* 0x015fea0003c00000 */
[----:B0-----:R0:W1:Y:S02]  /*12210*/  SHFL.DOWN P3, R22, R20, R7, R6 ;  /* 0x0800000714167389 */ /* 0x0010640000060006 */
[----:B012-4-:R-:W-:Y:S05]  /*12220*/  ENDCOLLECTIVE ;  /* 0x000000000000791b */ /* 0x017fea0003800000 */
.L_x_317:
[----:B------:R-:W-:Y:S05]  /*12230*/  BSYNC B0 ;  /* 0x0000000000007941 */ /* 0x000fea0003800000 */
.L_x_316:
[----:B------:R-:W-:Y:S02]  /*12240*/  IMAD.MOV.U32 R20, RZ, RZ, R59 ;  /* 0x000000ffff147224 */ /* 0x000fe400078e003b */
[----:B------:R-:W-:Y:S02]  /*12250*/  IMAD.MOV.U32 R7, RZ, RZ, 0x8 ;  /* 0x00000008ff077424 */ /* 0x000fe400078e00ff */
[----:B------:R-:W-:Y:S02]  /*12260*/  IMAD.MOV.U32 R21, RZ, RZ, -0x1 ;  /* 0xffffffffff157424 */ /* 0x000fe400078e00ff */
[----:B------:R-:W-:-:S07]  /*12270*/  IMAD.MOV.U32 R53, RZ, RZ, R22 ;  /* 0x000000ffff357224 */ /* 0x000fce00078e0016 */
[----:B------:R-:W-:Y:S05]  /*12280*/  WARPSYNC.COLLECTIVE R21, `(.L_x_318) ;  /* 0x0000000015087348 */ /* 0x000fea0003c00000 */
[----:B------:R0:W1:Y:S02]  /*12290*/  SHFL.DOWN P3, R22, R20, R7, R6 ;  /* 0x0800000714167389 */ /* 0x0000640000060006 */
[----:B01----:R-:W-:Y:S05]  /*122a0*/  ENDCOLLECTIVE ;  /* 0x000000000000791b */ /* 0x003fea0003800000 */
.L_x_318:
[----:B------:R-:W-:Y:S02]  /*122b0*/  IMAD.MOV.U32 R20, RZ, RZ, R24 ;  /* 0x000000ffff147224 */ /* 0x000fe400078e0018 */
[----:B------:R-:W-:-:S07]  /*122c0*/  IMAD.MOV.U32 R52, RZ, RZ, R22 ;  /* 0x000000ffff347224 */ /* 0x000fce00078e0016 */
[----:B------:R-:W-:Y:S05]  /*122d0*/  WARPSYNC.COLLECTIVE R21, `(.L_x_319) ;  /* 0x0000000015087348 */ /* 0x000fea0003c00000 */
[----:B------:R0:W1:Y:S02]  /*122e0*/  SHFL.DOWN P3, R22, R20, R7, R6 ;  /* 0x0800000714167389 */ /* 0x0000640000060006 */
[----:B01----:R-:W-:Y:S05]  /*122f0*/  ENDCOLLECTIVE ;  /* 0x000000000000791b */ /* 0x003fea0003800000 */
.L_x_319:
[----:B------:R-:W-:Y:S02]  /*12300*/  IMAD.MOV.U32 R20, RZ, RZ, R25 ;  /* 0x000000ffff147224 */ /* 0x000fe400078e0019 */
[----:B------:R-:W-:-:S07]  /*12310*/  IMAD.MOV.U32 R32, RZ, RZ, R22 ;  /* 0x000000ffff207224 */ /* 0x000fce00078e0016 */
[----:B------:R-:W-:Y:S05]  /*12320*/  WARPSYNC.COLLECTIVE R21, `(.L_x_320) ;  /* 0x0000000015087348 */ /* 0x000fea0003c00000 */
[----:B------:R0:W1:Y:S02]  /*12330*/  SHFL.DOWN P3, R22, R20, R7, R6 ;  /* 0x0800000714167389 */ /* 0x0000640000060006 */
[----:B01----:R-:W-:Y:S05]  /*12340*/  ENDCOLLECTIVE ;  /* 0x000000000000791b */ /* 0x003fea0003800000 */
.L_x_320:
[----:B------:R-:W-:Y:S02]  /*12350*/  IMAD.MOV.U32 R20, RZ, RZ, R26 ;  /* 0x000000ffff147224 */ /* 0x000fe400078e001a */
[----:B------:R-:W-:-:S07]  /*12360*/  IMAD.MOV.U32 R33, RZ, RZ, R22 ;  /* 0x000000ffff217224 */ /* 0x000fce00078e0016 */
[----:B------:R-:W-:Y:S05]  /*12370*/  WARPSYNC.COLLECTIVE R21, `(.L_x_321) ;  /* 0x0000000015087348 */ /* 0x000fea0003c00000 */
[----:B------:R0:W1:Y:S02]  /*12380*/  SHFL.DOWN P3, R22, R20, R7, R6 ;  /* 0x0800000714167389 */ /* 0x0000640000060006 */
[----:B01----:R-:W-:Y:S05]  /*12390*/  ENDCOLLECTIVE ;  /* 0x000000000000791b */ /* 0x003fea0003800000 */
.L_x_321:
[----:B------:R-:W-:Y:S02]  /*123a0*/  IMAD.MOV.U32 R20, RZ, RZ, R27 ;  /* 0x000000ffff147224 */ /* 0x000fe400078e001b */
[----:B------:R-:W-:-:S07]  /*123b0*/  IMAD.MOV.U32 R50, RZ, RZ, R22 ;  /* 0x000000ffff327224 */ /* 0x000fce00078e0016 */
[----:B------:R-:W-:Y:S05]  /*123c0*/  WARPSYNC.COLLECTIVE R21, `(.L_x_322) ;  /* 0x0000000015087348 */ /* 0x000fea0003c00000 */
[----:B------:R0:W1:Y:S02]  /*123d0*/  SHFL.DOWN P3, R22, R20, R7, R6 ;  /* 0x0800000714167389 */ /* 0x0000640000060006 */
[----:B01----:R-:W-:Y:S05]  /*123e0*/  ENDCOLLECTIVE ;  /* 0x000000000000791b */ /* 0x003fea0003800000 */
.L_x_322:
[----:B------:R-:W-:Y:S02]  /*123f0*/  IMAD.MOV.U32 R20, RZ, RZ, R28 ;  /* 0x000000ffff147224 */ /* 0x000fe400078e001c */
[----:B------:R-:W-:-:S07]  /*12400*/  IMAD.MOV.U32 R51, RZ, RZ, R22 ;  /* 0x000000ffff337224 */ /* 0x000fce00078e0016 */
[----:B------:R-:W-:Y:S05]  /*12410*/  WARPSYNC.COLLECTIVE R21, `(.L_x_323) ;  /* 0x0000000015087348 */ /* 0x000fea0003c00000 */
[----:B------:R0:W1:Y:S02]  /*12420*/  SHFL.DOWN P3, R22, R20, R7, R6 ;  /* 0x0800000714167389 */ /* 0x0000640000060006 */
[----:B01----:R-:W-:Y:S05]  /*12430*/  ENDCOLLECTIVE ;  /* 0x000000000000791b */ /* 0x003fea0003800000 */
.L_x_323:
[----:B------:R-:W-:Y:S02]  /*12440*/  IMAD.MOV.U32 R20, RZ, RZ, R29 ;  /* 0x000000ffff147224 */ /* 0x000fe400078e001d */
[----:B------:R-:W-:-:S07]  /*12450*/  IMAD.MOV.U32 R54, RZ, RZ, R22 ;  /* 0x000000ffff367224 */ /* 0x000fce00078e0016 */
[----:B------:R-:W-:Y:S05]  /*12460*/  WARPSYNC.COLLECTIVE R21, `(.L_x_324) ;  /* 0x0000000015087348 */ /* 0x000fea0003c00000 */
[----:B------:R0:W1:Y:S02]  /*12470*/  SHFL.DOWN P3, R22, R20, R7, R6 ;  /* 0x0800000714167389 */ /* 0x0000640000060006 */
[----:B01----:R-:W-:Y:S05]  /*12480*/  ENDCOLLECTIVE ;  /* 0x000000000000791b */ /* 0x003fea0003800000 */
.L_x_324:
[----:B------:R-:W-:Y:S05]  /*12490*/  BRA `(.L_x_325) ;  /* 0xffffffac00807947 */ /* 0x000fea000383ffff */
.L_x_123:
[----:B------:R-:W-:Y:S01]  /*124a0*/  BSSY B0, `(.L_x_326) ;  /* 0x0000007000007945 */ /* 0x000fe20003800000 */
[----:B------:R-:W-:Y:S02]  /*124b0*/  IMAD.MOV.U32 R20, RZ, RZ, R58 ;  /* 0x000000ffff147224 */ /* 0x000fe400078e003a */
[----:B------:R-:W-:Y:S02]  /*124c0*/  IMAD.MOV.U32 R7, RZ, RZ, 0x10 ;  /* 0x00000010ff077424 */ /* 0x000fe400078e00ff */
[----:B------:R-:W-:-:S07]  /*124d0*/  IMAD.MOV.U32 R21, RZ, RZ, -0x1 ;  /* 0xffffffffff157424 */ /* 0x000fce00078e00ff */
[----:B0-2-4-:R-:W-:Y:S05]  /*124e0*/  WARPSYNC.COLLECTIVE R21, `(.L_x_327) ;  /* 0x0000000015087348 */ /* 0x015fea0003c00000 */
[----:B0-----:R0:W1:Y:S02]  /*124f0*/  SHFL.DOWN P3, R22, R20, R7, R6 ;  /* 0x0800000714167389 */ /* 0x0010640000060006 */
[----:B012-4-:R-:W-:Y:S05]  /*12500*/  ENDCOLLECTIVE ;  /* 0x000000000000791b */ /* 0x017fea0003800000 */
.L_x_327:
[----:B------:R-:W-:Y:S05]  /*12510*/  BSYNC B0 ;  /* 0x0000000000007941 */ /* 0x000fea0003800000 */
.L_x_326:
[----:B------:R-:W-:Y:S02]  /*12520*/  IMAD.MOV.U32 R20, RZ, RZ, R59 ;  /* 0x000000ffff147224 */ /* 0x000fe400078e003b */
[----:B------:R-:W-:Y:S02]  /*12530*/  IMAD.MOV.U32 R7, RZ, RZ, 0x10 ;  /* 0x00000010ff077424 */ /* 0x000fe400078e00ff */
[----:B------:R-:W-:Y:S02]  /*12540*/  IMAD.MOV.U32 R21, RZ, RZ, -0x1 ;  /* 0xffffffffff157424 */ /* 0x000fe400078e00ff */
[----:B------:R-:W-:-:S07]  /*12550*/  IMAD.MOV.U32 R33, RZ, RZ, R22 ;  /* 0x000000ffff217224 */ /* 0x000fce00078e0016 */
[----:B------:R-:W-:Y:S05]  /*12560*/  WARPSYNC.COLLECTIVE R21, `(.L_x_328) ;  /* 0x0000000015087348 */ /* 0x000fea0003c00000 */
[----:B------:R0:W1:Y:S02]  /*12570*/  SHFL.DOWN P3, R22, R20, R7, R6 ;  /* 0x0800000714167389 */ /* 0x0000640000060006 */
[----:B01----:R-:W-:Y:S05]  /*12580*/  ENDCOLLECTIVE ;  /* 0x000000000000791b */ /* 0x003fea0003800000 */
.L_x_328:
[----:B------:R-:W-:Y:S02]  /*12590*/  IMAD.MOV.U32 R20, RZ, RZ, R24 ;  /* 0x000000ffff147224 */ /* 0x000fe400078e0018 */
[----:B------:R-:W-:-:S07]  /*125a0*/  IMAD.MOV.U32 R52, RZ, RZ, R22 ;  /* 0x000000ffff347224 */ /* 0x000fce00078e0016 */
[----:B------:R-:W-:Y:S05]  /*125b0*/  WARPSYNC.COLLECTIVE R21, `(.L_x_329) ;  /* 0x0000000015087348 */ /* 0x000fea0003c00000 */
[----:B------:R0:W1:Y:S02]  /*125c0*/  SHFL.DOWN P3, R22, R20, R7, R6 ;  /* 0x0800000714167389 */ /* 0x0000640000060006 */
[----:B01----:R-:W-:Y:S05]  /*125d0*/  ENDCOLLECTIVE ;  /* 0x000000000000791b */ /* 0x003fea0003800000 */
.L_x_329:
[----:B------:R-:W-:Y:S02]  /*125e0*/  IMAD.MOV.U32 R20, RZ, RZ, R25 ;  /* 0x000000ffff147224 */ /* 0x000fe400078e0019 */
[----:B------:R-:W-:-:S07]  /*125f0*/  IMAD.MOV.U32 R50, RZ, RZ, R22 ;  /* 0x000000ffff327224 */ /* 0x000fce00078e0016 */
[----:B------:R-:W-:Y:S05]  /*12600*/  WARPSYNC.COLLECTIVE R21, `(.L_x_330) ;  /* 0x0000000015087348 */ /* 0x000fea0003c00000 */
[----:B------:R0:W1:Y:S02]  /*12610*/  SHFL.DOWN P3, R22, R20, R7, R6 ;  /* 0x0800000714167389 */ /* 0x0000640000060006 */
[----:B01----:R-:W-:Y:S05]  /*12620*/  ENDCOLLECTIVE ;  /* 0x000000000000791b */ /* 0x003fea0003800000 */
.L_x_330:
[----:B------:R-:W-:Y:S02]  /*12630*/  IMAD.MOV.U32 R20, RZ, RZ, R26 ;  /* 0x000000ffff147224 */ /* 0x000fe400078e001a */
[----:B------:R-:W-:-:S07]  /*12640*/  IMAD.MOV.U32 R51, RZ, RZ, R22 ;  /* 0x000000ffff337224 */ /* 0x000fce00078e0016 */
[----:B------:R-:W-:Y:S05]  /*12650*/  WARPSYNC.COLLECTIVE R21, `(.L_x_331) ;  /* 0x0000000015087348 */ /* 0x000fea0003c00000 */
[----:B------:R0:W1:Y:S02]  /*12660*/  SHFL.DOWN P3, R22, R20, R7, R6 ;  /* 0x0800000714167389 */ /* 0x0000640000060006 */
[----:B01----:R-:W-:Y:S05]  /*12670*/  ENDCOLLECTIVE ;  /* 0x000000000000791b */ /* 0x003fea0003800000 */
.L_x_331:
[----:B------:R-:W-:Y:S02]  /*12680*/  IMAD.MOV.U32 R20, RZ, RZ, R27 ;  /* 0x000000ffff147224 */ /* 0x000fe400078e001b */
[----:B------:R-:W-:-:S07]  /*12690*/  IMAD.MOV.U32 R53, RZ, RZ, R22 ;  /* 0x000000ffff357224 */ /* 0x000fce00078e0016 */
[----:B------:R-:W-:Y:S05]  /*126a0*/  WARPSYNC.COLLECTIVE R21, `(.L_x_332) ;  /* 0x0000000015087348 */ /* 0x000fea0003c00000 */
[----:B------:R0:W1:Y:S02]  /*126b0*/  SHFL.DOWN P3, R22, R20, R7, R6 ;  /* 0x0800000714167389 */ /* 0x0000640000060006 */
[----:B01----:R-:W-:Y:S05]  /*126c0*/  ENDCOLLECTIVE ;  /* 0x000000000000791b */ /* 0x003fea0003800000 */
.L_x_332:
[----:B------:R-:W-:Y:S02]  /*126d0*/  IMAD.MOV.U32 R20, RZ, RZ, R28 ;  /* 0x000000ffff147224 */ /* 0x000fe400078e001c */
[----:B------:R-:W-:-:S07]  /*126e0*/  IMAD.MOV.U32 R54, RZ, RZ, R22 ;  /* 0x000000ffff367224 */ /* 0x000fce00078e0016 */
[----:B------:R-:W-:Y:S05]  /*126f0*/  WARPSYNC.COLLECTIVE R21, `(.L_x_333) ;  /* 0x0000000015087348 */ /* 0x000fea0003c00000 */
[----:B------:R0:W1:Y:S02]  /*12700*/  SHFL.DOWN P3, R22, R20, R7, R6 ;  /* 0x0800000714167389 */ /* 0x0000640000060006 */
[----:B01----:R-:W-:Y:S05]  /*12710*/  ENDCOLLECTIVE ;  /* 0x000000000000791b */ /* 0x003fea0003800000 */
.L_x_333:
[----:B------:R-:W-:Y:S02]  /*12720*/  IMAD.MOV.U32 R20, RZ, RZ, R29 ;  /* 0x000000ffff147224 */ /* 0x000fe400078e001d */
[----:B------:R-:W-:-:S07]  /*12730*/  IMAD.MOV.U32 R55, RZ, RZ, R22 ;  /* 0x000000ffff377224 */ /* 0x000fce00078e0016 */
[----:B------:R-:W-:Y:S05]  /*12740*/  WARPSYNC.COLLECTIVE R21, `(.L_x_334) ;  /* 0x0000000015087348 */ /* 0x000fea0003c00000 */
[----:B------:R0:W1:Y:S02]  /*12750*/  SHFL.DOWN P3, R22, R20, R7, R6 ;  /* 0x0800000714167389 */ /* 0x0000640000060006 */
[----:B01----:R-:W-:Y:S05]  /*12760*/  ENDCOLLECTIVE ;  /* 0x000000000000791b */ /* 0x003fea0003800000 */
.L_x_334:
[----:B------:R-:W-:Y:S05]  /*12770*/  BRA `(.L_x_335) ;  /* 0xffffffac00487947 */ /* 0x000fea000383ffff */
.L_x_126:
[----:B------:R-:W-:Y:S01]  /*12780*/  BSSY B0, `(.L_x_336) ;  /* 0x0000005000007945 */ /* 0x000fe20003800000 */
[----:B------:R-:W-:-:S07]  /*12790*/  IMAD.MOV.U32 R21, RZ, RZ, -0x1 ;  /* 0xffffffffff157424 */ /* 0x000fce00078e00ff */
[----:B0-2---:R-:W-:Y:S05]  /*127a0*/  WARPSYNC.COLLECTIVE R21, `(.L_x_337) ;  /* 0x0000000015087348 */ /* 0x005fea0003c00000 */
[----:B------:R-:W-:Y:S01]  /*127b0*/  VOTE.ALL P3, P3 ;  /* 0x0000000000ff7806 */ /* 0x000fe20001860000 */
[----:B0-2---:R-:W-:-:S12]  /*127c0*/  ENDCOLLECTIVE ;  /* 0x000000000000791b */ /* 0x005fd80003800000 */
.L_x_337:
[----:B------:R-:W-:Y:S05]  /*127d0*/  BSYNC B0 ;  /* 0x0000000000007941 */ /* 0x000fea0003800000 */
.L_x_336:
[----:B------:R-:W-:Y:S05]  /*127e0*/  BRA `(.L_x_338) ;  /* 0xffffffac009c7947 */ /* 0x000fea000383ffff */
.L_x_128:
[----:B------:R-:W-:Y:S01]  /*127f0*/  BSSY B0, `(.L_x_339) ;  /* 0x0000006000007945 */ /* 0x000fe20003800000 */
[----:B------:R-:W-:Y:S01]  /*12800*/  PLOP3.LUT P3, PT, P3, PT, PT, 0x8, 0x80 ;  /* 0x000000000080781c */ /* 0x000fe20001f6e170 */
[----:B------:R-:W-:-:S12]  /*12810*/  IMAD.MOV.U32 R21, RZ, RZ, -0x1 ;  /* 0xffffffffff157424 */ /* 0x000fd800078e00ff */
[----:B------:R-:W-:Y:S05]  /*12820*/  WARPSYNC.COLLECTIVE R21, `(.L_x_340) ;  /* 0x0000000015087348 */ /* 0x000fea0003c00000 */
[----:B------:R-:W-:Y:S01]  /*12830*/  VOTE.ANY P3, P3 ;  /* 0x0000000000ff7806 */ /* 0x000fe20001860100 */
[----:B------:R-:W-:-:S12]  /*12840*/  ENDCOLLECTIVE ;  /* 0x000000000000791b */ /* 0x000fd80003800000 */
.L_x_340:
[----:B------:R-:W-:Y:S05]  /*12850*/  BSYNC B0 ;  /* 0x0000000000007941 */ /* 0x000fea0003800000 */
.L_x_339:
[----:B------:R-:W-:Y:S05]  /*12860*/  BRA `(.L_x_341) ;  /* 0xffffffac00b47947 */ /* 0x000fea000383ffff */
.L_x_133:
[----:B------:R-:W-:Y:S01]  /*12870*/  BSSY B0, `(.L_x_342) ;  /* 0x0000006000007945 */ /* 0x000fe20003800000 */
[----:B------:R-:W-:Y:S01]  /*12880*/  PLOP3.LUT P3, PT, P3, PT, PT, 0x8, 0x80 ;  /* 0x000000000080781c */ /* 0x000fe20001f6e170 */
[----:B------:R-:W-:-:S12]  /*12890*/  IMAD.MOV.U32 R21, RZ, RZ, -0x1 ;  /* 0xffffffffff157424 */ /* 0x000fd800078e00ff */
[----:B01---5:R-:W-:Y:S05]  /*128a0*/  WARPSYNC.COLLECTIVE R21, `(.L_x_343) ;  /* 0x0000000015087348 */ /* 0x023fea0003c00000 */
[----:B------:R-:W-:Y:S01]  /*128b0*/  VOTE.ANY R21, PT, P3 ;  /* 0x0000000000157806 */ /* 0x000fe200018e0100 */
[----:B01---5:R-:W-:Y:S06]  /*128c0*/  ENDCOLLECTIVE ;  /* 0x000000000000791b */ /* 0x023fec0003800000 */
.L_x_343:
[----:B------:R-:W-:Y:S05]  /*128d0*/  BSYNC B0 ;  /* 0x0000000000007941 */ /* 0x000fea0003800000 */
.L_x_342:
        /* <DEDUP_REMOVED lines=10> */
.L_x_344:
[----:B------:R-:W-:Y:S02]  /*12980*/  IMAD.MOV.U32 R20, RZ, RZ, R51 ;  /* 0x000000ffff147224 */ /* 0x000fe400078e0033 */
[----:B------:R-:W-:-:S07]  /*12990*/  IMAD.MOV.U32 R67, RZ, RZ, R22 ;  /* 0x000000ffff437224 */ /* 0x000fce00078e0016 */
[----:B------:R-:W-:Y:S05]  /*129a0*/  WARPSYNC.COLLECTIVE R21, `(.L_x_345) ;  /* 0x0000000015087348 */ /* 0x000fea0003c00000 */
[----:B------:R0:W1:Y:S02]  /*129b0*/  SHFL.DOWN P3, R22, R20, R7, R6 ;  /* 0x0800000714167389 */ /* 0x0000640000060006 */
[----:B01----:R-:W-:Y:S05]  /*129c0*/  ENDCOLLECTIVE ;  /* 0x000000000000791b */ /* 0x003fea0003800000 */
.L_x_345:
[----:B------:R-:W-:Y:S02]  /*129d0*/  IMAD.MOV.U32 R20, RZ, RZ, R56 ;  /* 0x000000ffff147224 */ /* 0x000fe400078e0038 */
[----:B------:R-:W-:-:S07]  /*129e0*/  IMAD.MOV.U32 R68, RZ, RZ, R22 ;  /* 0x000000ffff447224 */ /* 0x000fce00078e0016 */
[----:B------:R-:W-:Y:S05]  /*129f0*/  WARPSYNC.COLLECTIVE R21, `(.L_x_346) ;  /* 0x0000000015087348 */ /* 0x000fea0003c00000 */
[----:B------:R0:W1:Y:S02]  /*12a00*/  SHFL.DOWN P3, R22, R20, R7, R6 ;  /* 0x0800000714167389 */ /* 0x0000640000060006 */
[----:B01----:R-:W-:Y:S05]  /*12a10*/  ENDCOLLECTIVE ;  /* 0x000000000000791b */ /* 0x003fea0003800000 */
.L_x_346:
[----:B------:R-:W-:Y:S02]  /*12a20*/  IMAD.MOV.U32 R20, RZ, RZ, R57 ;  /* 0x000000ffff147224 */ /* 0x000fe400078e0039 */
[----:B------:R-:W-:-:S07]  /*12a30*/  IMAD.MOV.U32 R65, RZ, RZ, R22 ;  /* 0x000000ffff417224 */ /* 0x000fce00078e0016 */
[----:B------:R-:W-:Y:S05]  /*12a40*/  WARPSYNC.COLLECTIVE R21, `(.L_x_347) ;  /* 0x0000000015087348 */ /* 0x000fea0003c00000 */
[----:B------:R0:W1:Y:S02]  /*12a50*/  SHFL.DOWN P3, R22, R20, R7, R6 ;  /* 0x0800000714167389 */ /* 0x0000640000060006 */
[----:B01----:R-:W-:Y:S05]  /*12a60*/  ENDCOLLECTIVE ;  /* 0x000000000000791b */ /* 0x003fea0003800000 */
.L_x_347:
[----:B------:R-:W-:Y:S02]  /*12a70*/  IMAD.MOV.U32 R20, RZ, RZ, R54 ;  /* 0x000000ffff147224 */ /* 0x000fe400078e0036 */
[----:B------:R-:W-:-:S07]  /*12a80*/  IMAD.MOV.U32 R70, RZ, RZ, R22 ;  /* 0x000000ffff467224 */ /* 0x000fce00078e0016 */
[----:B------:R-:W-:Y:S05]  /*12a90*/  WARPSYNC.COLLECTIVE R21, `(.L_x_348) ;  /* 0x0000000015087348 */ /* 0x000fea0003c00000 */
[----:B------:R0:W1:Y:S02]  /*12aa0*/  SHFL.DOWN P3, R22, R20, R7, R6 ;  /* 0x0800000714167389 */ /* 0x0000640000060006 */
[----:B01----:R-:W-:Y:S05]  /*12ab0*/  ENDCOLLECTIVE ;  /* 0x000000000000791b */ /* 0x003fea0003800000 */
.L_x_348:
[----:B------:R-:W-:Y:S02]  /*12ac0*/  IMAD.MOV.U32 R20, RZ, RZ, R55 ;  /* 0x000000ffff147224 */ /* 0x000fe400078e0037 */
[----:B------:R-:W-:-:S07]  /*12ad0*/  IMAD.MOV.U32 R62, RZ, RZ, R22 ;  /* 0x000000ffff3e7224 */ /* 0x000fce00078e0016 */
[----:B------:R-:W-:Y:S05]  /*12ae0*/  WARPSYNC.COLLECTIVE R21, `(.L_x_349) ;  /* 0x0000000015087348 */ /* 0x000fea0003c00000 */
[----:B------:R0:W1:Y:S02]  /*12af0*/  SHFL.DOWN P3, R22, R20, R7, R6 ;  /* 0x0800000714167389 */ /* 0x0000640000060006 */
[----:B01----:R-:W-:Y:S05]  /*12b00*/  ENDCOLLECTIVE ;  /* 0x000000000000791b */ /* 0x003fea0003800000 */
.L_x_349:
[----:B------:R-:W-:Y:S02]  /*12b10*/  IMAD.MOV.U32 R20, RZ, RZ, R52 ;  /* 0x000000ffff147224 */ /* 0x000fe400078e0034 */
[----:B------:R-:W-:-:S07]  /*12b20*/  IMAD.MOV.U32 R63, RZ, RZ, R22 ;  /* 0x000000ffff3f7224 */ /* 0x000fce00078e0016 */
[----:B------:R-:W-:Y:S05]  /*12b30*/  WARPSYNC.COLLECTIVE R21, `(.L_x_350) ;  /* 0x0000000015087348 */ /* 0x000fea0003c00000 */
[----:B------:R0:W1:Y:S02]  /*12b40*/  SHFL.DOWN P3, R22, R20, R7, R6 ;  /* 0x0800000714167389 */ /* 0x0000640000060006 */
[----:B01----:R-:W-:Y:S05]  /*12b50*/  ENDCOLLECTIVE ;  /* 0x000000000000791b */ /* 0x003fea0003800000 */
.L_x_350:
[----:B------:R-:W-:Y:S02]  /*12b60*/  IMAD.MOV.U32 R20, RZ, RZ, R53 ;  /* 0x000000ffff147224 */ /* 0x000fe400078e0035 */
[----:B------:R-:W-:-:S07]  /*12b70*/  IMAD.MOV.U32 R64, RZ, RZ, R22 ;  /* 0x000000ffff407224 */ /* 0x000fce00078e0016 */
[----:B------:R-:W-:Y:S05]  /*12b80*/  WARPSYNC.COLLECTIVE R21, `(.L_x_351) ;  /* 0x0000000015087348 */ /* 0x000fea0003c00000 */
[----:B------:R0:W1:Y:S02]  /*12b90*/  SHFL.DOWN P3, R22, R20, R7, R6 ;  /* 0x0800000714167389 */ /* 0x0000640000060006 */
[----:B01----:R-:W-:Y:S05]  /*12ba0*/  ENDCOLLECTIVE ;  /* 0x000000000000791b */ /* 0x003fea0003800000 */
.L_x_351:
[----:B------:R-:W-:Y:S05]  /*12bb0*/  BRA `(.L_x_352) ;  /* 0xffffffac00787947 */ /* 0x000fea000383ffff */
.L_x_136:
[----:B------:R-:W-:Y:S01]  /*12bc0*/  BSSY B0, `(.L_x_353) ;  /* 0x0000007000007945 */ /* 0x000fe20003800000 */
[----:B------:R-:W-:Y:S02]  /*12bd0*/  IMAD.MOV.U32 R20, RZ, RZ, R49 ;  /* 0x000000ffff147224 */ /* 0x000fe400078e0031 */
[----:B------:R-:W-:Y:S02]  /*12be0*/  IMAD.MOV.U32 R7, RZ, RZ, 0x2 ;  /* 0x00000002ff077424 */ /* 0x000fe400078e00ff */
[----:B------:R-:W-:-:S07]  /*12bf0*/  IMAD.MOV.U32 R21, RZ, RZ, -0x1 ;  /* 0xffffffffff157424 */ /* 0x000fce00078e00ff */
[----:B0--34-:R-:W-:Y:S05]  /*12c00*/  WARPSYNC.COLLECTIVE R21, `(.L_x_354) ;  /* 0x0000000015087348 */ /* 0x019fea0003c00000 */
[----:B0-----:R0:W1:Y:S02]  /*12c10*/  SHFL.DOWN P3, R22, R20, R7, R6 ;  /* 0x0800000714167389 */ /* 0x0010640000060006 */
[----:B01-34-:R-:W-:Y:S05]  /*12c20*/  ENDCOLLECTIVE ;  /* 0x000000000000791b */ /* 0x01bfea0003800000 */
.L_x_354:
[----:B------:R-:W-:Y:S05]  /*12c30*/  BSYNC B0 ;  /* 0x0000000000007941 */ /* 0x000fea0003800000 */
.L_x_353:
[----:B------:R-:W-:Y:S02]  /*12c40*/  IMAD.MOV.U32 R20, RZ, RZ, R60 ;  /* 0x000000ffff147224 */ /* 0x000fe400078e003c */
[----:B------:R-:W-:Y:S02]  /*12c50*/  IMAD.MOV.U32 R7, RZ, RZ, 0x2 ;  /* 0x00000002ff077424 */ /* 0x000fe400078e00ff */
[----:B------:R-:W-:Y:S02]  /*12c60*/  IMAD.MOV.U32 R21, RZ, RZ, -0x1 ;  /* 0xffffffffff157424 */ /* 0x000fe400078e00ff */
[----:B------:R-:W-:-:S07]  /*12c70*/  IMAD.MOV.U32 R67, RZ, RZ, R22 ;  /* 0x000000ffff437224 */ /* 0x000fce00078e0016 */
[----:B------:R-:W-:Y:S05]  /*12c80*/  WARPSYNC.COLLECTIVE R21, `(.L_x_355) ;  /* 0x0000000015087348 */ /* 0x000fea0003c00000 */
[----:B------:R0:W1:Y:S02]  /*12c90*/  SHFL.DOWN P3, R22, R20, R7, R6 ;  /* 0x0800000714167389 */ /* 0x0000640000060006 */
[----:B01----:R-:W-:Y:S05]  /*12ca0*/  ENDCOLLECTIVE ;  /* 0x000000000000791b */ /* 0x003fea0003800000 */
.L_x_355:
[----:B------:R-:W-:Y:S02]  /*12cb0*/  IMAD.MOV.U32 R20, RZ, RZ, R56 ;  /* 0x000000ffff147224 */ /* 0x000fe400078e0038 */
[----:B------:R-:W-:-:S07]  /*12cc0*/  IMAD.MOV.U32 R68, RZ, RZ, R22 ;  /* 0x000000ffff447224 */ /* 0x000fce00078e0016 */
[----:B------:R-:W-:Y:S05]  /*12cd0*/  WARPSYNC.COLLECTIVE R21, `(.L_x_356) ;  /* 0x0000000015087348 */ /* 0x000fea0003c00000 */
[----:B------:R0:W1:Y:S02]  /*12ce0*/  SHFL.DOWN P3, R22, R20, R7, R6 ;  /* 0x0800000714167389 */ /* 0x0000640000060006 */
[----:B01----:R-:W-:Y:S05]  /*12cf0*/  ENDCOLLECTIVE ;  /* 0x000000000000791b */ /* 0x003fea0003800000 */
.L_x_356:
[----:B------:R-:W-:Y:S02]  /*12d00*/  IMAD.MOV.U32 R20, RZ, RZ, R57 ;  /* 0x000000ffff147224 */ /* 0x000fe400078e0039 */
[----:B------:R-:W-:-:S07]  /*12d10*/  IMAD.MOV.U32 R62, RZ, RZ, R22 ;  /* 0x000000ffff3e7224 */ /* 0x000fce00078e0016 */
[----:B------:R-:W-:Y:S05]  /*12d20*/  WARPSYNC.COLLECTIVE R21, `(.L_x_357) ;  /* 0x0000000015087348 */ /* 0x000fea0003c00000 */
[----:B------:R0:W1:Y:S02]  /*12d30*/  SHFL.DOWN P3, R22, R20, R7, R6 ;  /* 0x0800000714167389 */ /* 0x0000640000060006 */
[----:B01----:R-:W-:Y:S05]  /*12d40*/  ENDCOLLECTIVE ;  /* 0x000000000000791b */ /* 0x003fea0003800000 */
.L_x_357:
[----:B------:R-:W-:Y:S02]  /*12d50*/  IMAD.MOV.U32 R20, RZ, RZ, R54 ;  /* 0x000000ffff147224 */ /* 0x000fe400078e0036 */
[----:B------:R-:W-:-:S07]  /*12d60*/  IMAD.MOV.U32 R63, RZ, RZ, R22 ;  /* 0x000000ffff3f7224 */ /* 0x000fce00078e0016 */
[----:B------:R-:W-:Y:S05]  /*12d70*/  WARPSYNC.COLLECTIVE R21, `(.L_x_358) ;  /* 0x0000000015087348 */ /* 0x000fea0003c00000 */
[----:B------:R0:W1:Y:S02]  /*12d80*/  SHFL.DOWN P3, R22, R20, R7, R6 ;  /* 0x0800000714167389 */ /* 0x0000640000060006 */
[----:B01----:R-:W-:Y:S05]  /*12d90*/  ENDCOLLECTIVE ;  /* 0x000000000000791b */ /* 0x003fea0003800000 */
.L_x_358:
[----:B------:R-:W-:Y:S02]  /*12da0*/  IMAD.MOV.U32 R20, RZ, RZ, R55 ;  /* 0x000000ffff147224 */ /* 0x000fe400078e0037 */
[----:B------:R-:W-:-:S07]  /*12db0*/  IMAD.MOV.U32 R65, RZ, RZ, R22 ;  /* 0x000000ffff417224 */ /* 0x000fce00078e0016 */
[----:B------:R-:W-:Y:S05]  /*12dc0*/  WARPSYNC.COLLECTIVE R21, `(.L_x_359) ;  /* 0x0000000015087348 */ /* 0x000fea0003c00000 */
[----:B------:R0:W1:Y:S02]  /*12dd0*/  SHFL.DOWN P3, R22, R20, R7, R6 ;  /* 0x0800000714167389 */ /* 0x0000640000060006 */
[----:B01----:R-:W-:Y:S05]  /*12de0*/  ENDCOLLECTIVE ;  /* 0x000000000000791b */ /* 0x003fea0003800000 */
.L_x_359:
[----:B------:R-:W-:Y:S02]  /*12df0*/  IMAD.MOV.U32 R20, RZ, RZ, R52 ;  /* 0x000000ffff147224 */ /* 0x000fe400078e0034 */
[----:B------:R-:W-:-:S07]  /*12e00*/  IMAD.MOV.U32 R70, RZ, RZ, R22 ;  /* 0x000000ffff467224 */ /* 0x000fce00078e0016 */
[----:B------:R-:W-:Y:S05]  /*12e10*/  WARPSYNC.COLLECTIVE R21, `(.L_x_360) ;  /* 0x0000000015087348 */ /* 0x000fea0003c00000 */
[----:B------:R0:W1:Y:S02]  /*12e20*/  SHFL.DOWN P3, R22, R20, R7, R6 ;  /* 0x0800000714167389 */ /* 0x0000640000060006 */
[----:B01----:R-:W-:Y:S05]  /*12e30*/  ENDCOLLECTIVE ;  /* 0x000000000000791b */ /* 0x003fea0003800000 */
.L_x_360:
[----:B------:R-:W-:Y:S02]  /*12e40*/  IMAD.MOV.U32 R20, RZ, RZ, R53 ;  /* 0x000000ffff147224 */ /* 0x000fe400078e0035 */
[----:B------:R-:W-:-:S07]  /*12e50*/  IMAD.MOV.U32 R64, RZ, RZ, R22 ;  /* 0x000000ffff407224 */ /* 0x000fce00078e0016 */
[----:B------:R-:W-:Y:S05]  /*12e60*/  WARPSYNC.COLLECTIVE R21, `(.L_x_361) ;  /* 0x0000000015087348 */ /* 0x000fea0003c00000 */
[----:B------:R0:W1:Y:S02]  /*12e70*/  SHFL.DOWN P3, R22, R20, R7, R6 ;  /* 0x0800000714167389 */ /* 0x0000640000060006 */
[----:B01----:R-:W-:Y:S05]  /*12e80*/  ENDCOLLECTIVE ;  /* 0x000000000000791b */ /* 0x003fea0003800000 */
.L_x_361:
[----:B------:R-:W-:Y:S05]  /*12e90*/  BRA `(.L_x_362) ;  /* 0xffffffac00407947 */ /* 0x000fea000383ffff */
.L_x_139:
[----:B------:R-:W-:Y:S01]  /*12ea0*/  BSSY B0, `(.L_x_363) ;  /* 0x0000007000007945 */ /* 0x000fe20003800000 */
[----:B------:R-:W-:Y:S02]  /*12eb0*/  IMAD.MOV.U32 R20, RZ, RZ, R49 ;  /* 0x000000ffff147224 */ /* 0x000fe400078e0031 */
[----:B------:R-:W-:Y:S02]  /*12ec0*/  IMAD.MOV.U32 R7, RZ, RZ, 0x4 ;  /* 0x00000004ff077424 */ /* 0x000fe400078e00ff */
[----:B------:R-:W-:-:S07]  /*12ed0*/  IMAD.MOV.U32 R21, RZ, RZ, -0x1 ;  /* 0xffffffffff157424 */ /* 0x000fce00078e00ff */
[----:B0--34-:R-:W-:Y:S05]  /*12ee0*/  WARPSYNC.COLLECTIVE R21, `(.L_x_364) ;  /* 0x0000000015087348 */ /* 0x019fea0003c00000 */
[----:B0-----:R0:W1:Y:S02]  /*12ef0*/  SHFL.DOWN P3, R22, R20, R7, R6 ;  /* 0x0800000714167389 */ /* 0x0010640000060006 */
[----:B01-34-:R-:W-:Y:S05]  /*12f00*/  ENDCOLLECTIVE ;  /* 0x000000000000791b */ /* 0x01bfea0003800000 */
.L_x_364:
[----:B------:R-:W-:Y:S05]  /*12f10*/  BSYNC B0 ;  /* 0x0000000000007941 */ /* 0x000fea0003800000 */
.L_x_363:
[----:B------:R-:W-:Y:S02]  /*12f20*/  IMAD.MOV.U32 R20, RZ, RZ, R60 ;  /* 0x000000ffff147224 */ /* 0x000fe400078e003c */
[----:B------:R-:W-:Y:S02]  /*12f30*/  IMAD.MOV.U32 R7, RZ, RZ, 0x4 ;  /* 0x00000004ff077424 */ /* 0x000fe400078e00ff */
[----:B------:R-:W-:Y:S02]  /*12f40*/  IMAD.MOV.U32 R21, RZ, RZ, -0x1 ;  /* 0xffffffffff157424 */ /* 0x000fe400078e00ff */
[----:B------:R-:W-:-:S07]  /*12f50*/  IMAD.MOV.U32 R67, RZ, RZ, R22 ;  /* 0x000000ffff437224 */ /* 0x000fce00078e0016 */
[----:B------:R-:W-:Y:S05]  /*12f60*/  WARPSYNC.COLLECTIVE R21, `(.L_x_365) ;  /* 0x0000000015087348 */ /* 0x000fea0003c00000 */
[----:B------:R0:W1:Y:S02]  /*12f70*/  SHFL.DOWN P3, R22, R20, R7, R6 ;  /* 0x0800000714167389 */ /* 0x0000640000060006 */
[----:B01----:R-:W-:Y:S05]  /*12f80*/  ENDCOLLECTIVE ;  /* 0x000000000000791b */ /* 0x003fea0003800000 */
.L_x_365:
[----:B------:R-:W-:Y:S02]  /*12f90*/  IMAD.MOV.U32 R20, RZ, RZ, R56 ;  /* 0x000000ffff147224 */ /* 0x000fe400078e0038 */
[----:B------:R-:W-:-:S07]  /*12fa0*/  IMAD.MOV.U32 R68, RZ, RZ, R22 ;  /* 0x000000ffff447224 */ /* 0x000fce00078e0016 */
[----:B------:R-:W-:Y:S05]  /*12fb0*/  WARPSYNC.COLLECTIVE R21, `(.L_x_366) ;  /* 0x0000000015087348 */ /* 0x000fea0003c00000 */
[----:B------:R0:W1:Y:S02]  /*12fc0*/  SHFL.DOWN P3, R22, R20, R7, R6 ;  /* 0x0800000714167389 */ /* 0x0000640000060006 */
[----:B01----:R-:W-:Y:S05]  /*12fd0*/  ENDCOLLECTIVE ;  /* 0x000000000000791b */ /* 0x003fea0003800000 */
.L_x_366:
[----:B------:R-:W-:Y:S02]  /*12fe0*/  IMAD.MOV.U32 R20, RZ, RZ, R57 ;  /* 0x000000ffff147224 */ /* 0x000fe400078e0039 */
[----:B------:R-:W-:-:S07]  /*12ff0*/  IMAD.MOV.U32 R62, RZ, RZ, R22 ;  /* 0x000000ffff3e7224 */ /* 0x000fce00078e0016 */
[----:B------:R-:W-:Y:S05]  /*13000*/  WARPSYNC.COLLECTIVE R21, `(.L_x_367) ;  /* 0x0000000015087348 */ /* 0x000fea0003c00000 */
[----:B------:R0:W1:Y:S02]  /*13010*/  SHFL.DOWN P3, R22, R20, R7, R6 ;  /* 0x0800000714167389 */ /* 0x0000640000060006 */
[----:B01----:R-:W-:Y:S05]  /*13020*/  ENDCOLLECTIVE ;  /* 0x000000000000791b */ /* 0x003fea0003800000 */
.L_x_367:
[----:B------:R-:W-:Y:S02]  /*13030*/  IMAD.MOV.U32 R20, RZ, RZ, R54 ;  /* 0x000000ffff147224 */ /* 0x000fe400078e0036 */
[----:B------:R-:W-:-:S07]  /*13040*/  IMAD.MOV.U32 R63, RZ, RZ, R22 ;  /* 0x000000ffff3f7224 */ /* 0x000fce00078e0016 */
[----:B------:R-:W-:Y:S05]  /*13050*/  WARPSYNC.COLLECTIVE R21, `(.L_x_368) ;  /* 0x0000000015087348 */ /* 0x000fea0003c00000 */
[----:B------:R0:W1:Y:S02]  /*13060*/  SHFL.DOWN P3, R22, R20, R7, R6 ;  /* 0x0800000714167389 */ /* 0x0000640000060006 */
[----:B01----:R-:W-:Y:S05]  /*13070*/  ENDCOLLECTIVE ;  /* 0x000000000000791b */ /* 0x003fea0003800000 */
.L_x_368:
[----:B------:R-:W-:Y:S02]  /*13080*/  IMAD.MOV.U32 R20, RZ, RZ, R55 ;  /* 0x000000ffff147224 */ /* 0x000fe400078e0037 */
[----:B------:R-:W-:-:S07]  /*13090*/  IMAD.MOV.U32 R65, RZ, RZ, R22 ;  /* 0x000000ffff417224 */ /* 0x000fce00078e0016 */
[----:B------:R-:W-:Y:S05]  /*130a0*/  WARPSYNC.COLLECTIVE R21, `(.L_x_369) ;  /* 0x0000000015087348 */ /* 0x000fea0003c00000 */
[----:B------:R0:W1:Y:S02]  /*130b0*/  SHFL.DOWN P3, R22, R20, R7, R6 ;  /* 0x0800000714167389 */ /* 0x0000640000060006 */
[----:B01----:R-:W-:Y:S05]  /*130c0*/  ENDCOLLECTIVE ;  /* 0x000000000000791b */ /* 0x003fea0003800000 */
.L_x_369:
[----:B------:R-:W-:Y:S02]  /*130d0*/  IMAD.MOV.U32 R20, RZ, RZ, R52 ;  /* 0x000000ffff147224 */ /* 0x000fe400078e0034 */
[----:B------:R-:W-:-:S07]  /*130e0*/  IMAD.MOV.U32 R70, RZ, RZ, R22 ;  /* 0x000000ffff467224 */ /* 0x000fce00078e0016 */
[----:B------:R-:W-:Y:S05]  /*130f0*/  WARPSYNC.COLLECTIVE R21, `(.L_x_370) ;  /* 0x0000000015087348 */ /* 0x000fea0003c00000 */
[----:B------:R0:W1:Y:S02]  /*13100*/  SHFL.DOWN P3, R22, R20, R7, R6 ;  /* 0x0800000714167389 */ /* 0x0000640000060006 */
[----:B01----:R-:W-:Y:S05]  /*13110*/  ENDCOLLECTIVE ;  /* 0x000000000000791b */ /* 0x003fea0003800000 */
.L_x_370:
[----:B------:R-:W-:Y:S02]  /*13120*/  IMAD.MOV.U32 R20, RZ, RZ, R53 ;  /* 0x000000ffff147224 */ /* 0x000fe400078e0035 */
[----:B------:R-:W-:-:S07]  /*13130*/  IMAD.MOV.U32 R64, RZ, RZ, R22 ;  /* 0x000000ffff407224 */ /* 0x000fce00078e0016 */
[----:B------:R-:W-:Y:S05]  /*13140*/  WARPSYNC.COLLECTIVE R21, `(.L_x_371) ;  /* 0x0000000015087348 */ /* 0x000fea0003c00000 */
[----:B------:R0:W1:Y:S02]  /*13150*/  SHFL.DOWN P3, R22, R20, R7, R6 ;  /* 0x0800000714167389 */ /* 0x0000640000060006 */
[----:B01----:R-:W-:Y:S05]  /*13160*/  ENDCOLLECTIVE ;  /* 0x000000000000791b */ /* 0x003fea0003800000 */
.L_x_371:
[----:B------:R-:W-:Y:S05]  /*13170*/  BRA `(.L_x_372) ;  /* 0xffffffac00007947 */ /* 0x000fea000383ffff */
.L_x_142:
[----:B------:R-:W-:Y:S01]  /*13180*/  BSSY B0, `(.L_x_373) ;  /* 0x0000007000007945 */ /* 0x000fe20003800000 */
[----:B------:R-:W-:Y:S02]  /*13190*/  IMAD.MOV.U32 R20, RZ, RZ, R49 ;  /* 0x000000ffff147224 */ /* 0x000fe400078e0031 */
[----:B------:R-:W-:Y:S02]  /*131a0*/  IMAD.MOV.U32 R7, RZ, RZ, 0x8 ;  /* 0x00000008ff077424 */ /* 0x000fe400078e00ff */
[----:B------:R-:W-:-:S07]  /*131b0*/  IMAD.MOV.U32 R21, RZ, RZ, -0x1 ;  /* 0xffffffffff157424 */ /* 0x000fce00078e00ff */
[----:B0--34-:R-:W-:Y:S05]  /*131c0*/  WARPSYNC.COLLECTIVE R21, `(.L_x_374) ;  /* 0x0000000015087348 */ /* 0x019fea0003c00000 */
[----:B0-----:R0:W1:Y:S02]  /*131d0*/  SHFL.DOWN P3, R22, R20, R7, R6 ;  /* 0x0800000714167389 */ /* 0x0010640000060006 */
[----:B01-34-:R-:W-:Y:S05]  /*131e0*/  ENDCOLLECTIVE ;  /* 0x000000000000791b */ /* 0x01bfea0003800000 */
.L_x_374:
[----:B------:R-:W-:Y:S05]  /*131f0*/  BSYNC B0 ;  /* 0x0000000000007941 */ /* 0x000fea0003800000 */
.L_x_373:
[----:B------:R-:W-:Y:S02]  /*13200*/  IMAD.MOV.U32 R20, RZ, RZ, R60 ;  /* 0x000000ffff147224 */ /* 0x000fe400078e003c */
[----:B------:R-:W-:Y:S02]  /*13210*/  IMAD.MOV.U32 R7, RZ, RZ, 0x8 ;  /* 0x00000008ff077424 */ /* 0x000fe400078e00ff */
[----:B------:R-:W-:Y:S02]  /*13220*/  IMAD.MOV.U32 R21, RZ, RZ, -0x1 ;  /* 0xffffffffff157424 */ /* 0x000fe400078e00ff */
[----:B------:R-:W-:-:S07]  /*13230*/  IMAD.MOV.U32 R67, RZ, RZ, R22 ;  /* 0x000000ffff437224 */ /* 0x000fce00078e0016 */
[----:B------:R-:W-:Y:S05]  /*13240*/  WARPSYNC.COLLECTIVE R21, `(.L_x_375) ;  /* 0x0000000015087348 */ /* 0x000fea0003c00000 */
[----:B------:R0:W1:Y:S02]  /*13250*/  SHFL.DOWN P3, R22, R20, R7, R6 ;  /* 0x0800000714167389 */ /* 0x0000640000060006 */
[----:B01----:R-:W-:Y:S05]  /*13260*/  ENDCOLLECTIVE ;  /* 0x000000000000791b */ /* 0x003fea0003800000 */
.L_x_375:
[----:B------:R-:W-:Y:S02]  /*13270*/  IMAD.MOV.U32 R20, RZ, RZ, R56 ;  /* 0x000000ffff147224 */ /* 0x000fe400078e0038 */
[----:B------:R-:W-:-:S07]  /*13280*/  IMAD.MOV.U32 R68, RZ, RZ, R22 ;  /* 0x000000ffff447224 */ /* 0x000fce00078e0016 */
[----:B------:R-:W-:Y:S05]  /*13290*/  WARPSYNC.COLLECTIVE R21, `(.L_x_376) ;  /* 0x0000000015087348 */ /* 0x000fea0003c00000 */
[----:B------:R0:W1:Y:S02]  /*132a0*/  SHFL.DOWN P3, R22, R20, R7, R6 ;  /* 0x0800000714167389 */ /* 0x0000640000060006 */
[----:B01----:R-:W-:Y:S05]  /*132b0*/  ENDCOLLECTIVE ;  /* 0x000000000000791b */ /* 0x003fea0003800000 */
.L_x_376:
[----:B------:R-:W-:Y:S02]  /*132c0*/  IMAD.MOV.U32 R20, RZ, RZ, R57 ;  /* 0x000000ffff147224 */ /* 0x000fe400078e0039 */
[----:B------:R-:W-:-:S07]  /*132d0*/  IMAD.MOV.U32 R62, RZ, RZ, R22 ;  /* 0x000000ffff3e7224 */ /* 0x000fce00078e0016 */
[----:B------:R-:W-:Y:S05]  /*132e0*/  WARPSYNC.COLLECTIVE R21, `(.L_x_377) ;  /* 0x0000000015087348 */ /* 0x000fea0003c00000 */
[----:B------:R0:W1:Y:S02]  /*132f0*/  SHFL.DOWN P3, R22, R20, R7, R6 ;  /* 0x0800000714167389 */ /* 0x0000640000060006 */
[----:B01----:R-:W-:Y:S05]  /*13300*/  ENDCOLLECTIVE ;  /* 0x000000000000791b */ /* 0x003fea0003800000 */
.L_x_377:
[----:B------:R-:W-:Y:S02]  /*13310*/  IMAD.MOV.U32 R20, RZ, RZ, R54 ;  /* 0x000000ffff147224 */ /* 0x000fe400078e0036 */
[----:B------:R-:W-:-:S07]  /*13320*/  IMAD.MOV.U32 R63, RZ, RZ, R22 ;  /* 0x000000ffff3f7224 */ /* 0x000fce00078e0016 */
[----:B------:R-:W-:Y:S05]  /*13330*/  WARPSYNC.COLLECTIVE R21, `(.L_x_378) ;  /* 0x0000000015087348 */ /* 0x000fea0003c00000 */
[----:B------:R0:W1:Y:S02]  /*13340*/  SHFL.DOWN P3, R22, R20, R7, R6 ;  /* 0x0800000714167389 */ /* 0x0000640000060006 */
[----:B01----:R-:W-:Y:S05]  /*13350*/  ENDCOLLECTIVE ;  /* 0x000000000000791b */ /* 0x003fea0003800000 */
.L_x_378:
[----:B------:R-:W-:Y:S02]  /*13360*/  IMAD.MOV.U32 R20, RZ, RZ, R55 ;  /* 0x000000ffff147224 */ /* 0x000fe400078e0037 */
[----:B------:R-:W-:-:S07]  /*13370*/  IMAD.MOV.U32 R65, RZ, RZ, R22 ;  /* 0x000000ffff417224 */ /* 0x000fce00078e0016 */
[----:B------:R-:W-:Y:S05]  /*13380*/  WARPSYNC.COLLECTIVE R21, `(.L_x_379) ;  /* 0x0000000015087348 */ /* 0x000fea0003c00000 */
[----:B------:R0:W1:Y:S02]  /*13390*/  SHFL.DOWN P3, R22, R20, R7, R6 ;  /* 0x0800000714167389 */ /* 0x0000640000060006 */
[----:B01----:R-:W-:Y:S05]  /*133a0*/  ENDCOLLECTIVE ;  /* 0x000000000000791b */ /* 0x003fea0003800000 */
.L_x_379:
[----:B------:R-:W-:Y:S02]  /*133b0*/  IMAD.MOV.U32 R20, RZ, RZ, R52 ;  /* 0x000000ffff147224 */ /* 0x000fe400078e0034 */
[----:B------:R-:W-:-:S07]  /*133c0*/  IMAD.MOV.U32 R70, RZ, RZ, R22 ;  /* 0x000000ffff467224 */ /* 0x000fce00078e0016 */
[----:B------:R-:W-:Y:S05]  /*133d0*/  WARPSYNC.COLLECTIVE R21, `(.L_x_380) ;  /* 0x0000000015087348 */ /* 0x000fea0003c00000 */
[----:B------:R0:W1:Y:S02]  /*133e0*/  SHFL.DOWN P3, R22, R20, R7, R6 ;  /* 0x0800000714167389 */ /* 0x0000640000060006 */
[----:B01----:R-:W-:Y:S05]  /*133f0*/  ENDCOLLECTIVE ;  /* 0x000000000000791b */ /* 0x003fea0003800000 */
.L_x_380:
[----:B------:R-:W-:Y:S02]  /*13400*/  IMAD.MOV.U32 R20, RZ, RZ, R53 ;  /* 0x000000ffff147224 */ /* 0x000fe400078e0035 */
[----:B------:R-:W-:-:S07]  /*13410*/  IMAD.MOV.U32 R64, RZ, RZ, R22 ;  /* 0x000000ffff407224 */ /* 0x000fce00078e0016 */
[----:B------:R-:W-:Y:S05]  /*13420*/  WARPSYNC.COLLECTIVE R21, `(.L_x_381) ;  /* 0x0000000015087348 */ /* 0x000fea0003c00000 */
[----:B------:R0:W1:Y:S02]  /*13430*/  SHFL.DOWN P3, R22, R20, R7, R6 ;  /* 0x0800000714167389 */ /* 0x0000640000060006 */
[----:B01----:R-:W-:Y:S05]  /*13440*/  ENDCOLLECTIVE ;  /* 0x000000000000791b */ /* 0x003fea0003800000 */
.L_x_381:
[----:B------:R-:W-:Y:S05]  /*13450*/  BRA `(.L_x_382) ;  /* 0xffffffa800c07947 */ /* 0x000fea000383ffff */
.L_x_145:
[----:B------:R-:W-:Y:S01]  /*13460*/  BSSY B0, `(.L_x_383) ;  /* 0x0000007000007945 */ /* 0x000fe20003800000 */
[----:B------:R-:W-:Y:S02]  /*13470*/  IMAD.MOV.U32 R20, RZ, RZ, R49 ;  /* 0x000000ffff147224 */ /* 0x000fe400078e0031 */
[----:B------:R-:W-:Y:S02]  /*13480*/  IMAD.MOV.U32 R7, RZ, RZ, 0x10 ;  /* 0x00000010ff077424 */ /* 0x000fe400078e00ff */
[----:B------:R-:W-:-:S07]  /*13490*/  IMAD.MOV.U32 R21, RZ, RZ, -0x1 ;  /* 0xffffffffff157424 */ /* 0x000fce00078e00ff */
[----:B0--34-:R-:W-:Y:S05]  /*134a0*/  WARPSYNC.COLLECTIVE R21, `(.L_x_384) ;  /* 0x0000000015087348 */ /* 0x019fea0003c00000 */
[----:B0-----:R0:W1:Y:S02]  /*134b0*/  SHFL.DOWN P3, R22, R20, R7, R6 ;  /* 0x0800000714167389 */ /* 0x0010640000060006 */
[----:B01-34-:R-:W-:Y:S05]  /*134c0*/  ENDCOLLECTIVE ;  /* 0x000000000000791b */ /* 0x01bfea0003800000 */
.L_x_384:
[----:B------:R-:W-:Y:S05]  /*134d0*/  BSYNC B0 ;  /* 0x0000000000007941 */ /* 0x000fea0003800000 */
.L_x_383:
[----:B------:R-:W-:Y:S02]  /*134e0*/  IMAD.MOV.U32 R20, RZ, RZ, R60 ;  /* 0x000000ffff147224 */ /* 0x000fe400078e003c */
[----:B------:R-:W-:Y:S02]  /*134f0*/  IMAD.MOV.U32 R7, RZ, RZ, 0x10 ;  /* 0x00000010ff077424 */ /* 0x000fe400078e00ff */
[----:B------:R-:W-:Y:S02]  /*13500*/  IMAD.MOV.U32 R21, RZ, RZ, -0x1 ;  /* 0xffffffffff157424 */ /* 0x000fe400078e00ff */
[----:B------:R-:W-:-:S07]  /*13510*/  IMAD.MOV.U32 R64, RZ, RZ, R22 ;  /* 0x000000ffff407224 */ /* 0x000fce00078e0016 */
[----:B------:R-:W-:Y:S05]  /*13520*/  WARPSYNC.COLLECTIVE R21, `(.L_x_385) ;  /* 0x0000000015087348 */ /* 0x000fea0003c00000 */
[----:B------:R0:W1:Y:S02]  /*13530*/  SHFL.DOWN P3, R22, R20, R7, R6 ;  /* 0x0800000714167389 */ /* 0x0000640000060006 */
[----:B01----:R-:W-:Y:S05]  /*13540*/  ENDCOLLECTIVE ;  /* 0x000000000000791b */ /* 0x003fea0003800000 */
.L_x_385:
[----:B------:R-:W-:Y:S02]  /*13550*/  IMAD.MOV.U32 R20, RZ, RZ, R56 ;  /* 0x000000ffff147224 */ /* 0x000fe400078e0038 */
[----:B------:R-:W-:-:S07]  /*13560*/  IMAD.MOV.U32 R65, RZ, RZ, R22 ;  /* 0x000000ffff417224 */ /* 0x000fce00078e0016 */
[----:B------:R-:W-:Y:S05]  /*13570*/  WARPSYNC.COLLECTIVE R21, `(.L_x_386) ;  /* 0x0000000015087348 */ /* 0x000fea0003c00000 */
[----:B------:R0:W1:Y:S02]  /*13580*/  SHFL.DOWN P3, R22, R20, R7, R6 ;  /* 0x0800000714167389 */ /* 0x0000640000060006 */
[----:B01----:R-:W-:Y:S05]  /*13590*/  ENDCOLLECTIVE ;  /* 0x000000000000791b */ /* 0x003fea0003800000 */
.L_x_386:
[----:B------:R-:W-:Y:S02]  /*135a0*/  IMAD.MOV.U32 R20, RZ, RZ, R57 ;  /* 0x000000ffff147224 */ /* 0x000fe400078e0039 */
[----:B------:R-:W-:-:S07]  /*135b0*/  IMAD.MOV.U32 R63, RZ, RZ, R22 ;  /* 0x000000ffff3f7224 */ /* 0x000fce00078e0016 */
[----:B------:R-:W-:Y:S05]  /*135c0*/  WARPSYNC.COLLECTIVE R21, `(.L_x_387) ;  /* 0x0000000015087348 */ /* 0x000fea0003c00000 */
[----:B------:R0:W1:Y:S02]  /*135d0*/  SHFL.DOWN P3, R22, R20, R7, R6 ;  /* 0x0800000714167389 */ /* 0x0000640000060006 */
[----:B01----:R-:W-:Y:S05]  /*135e0*/  ENDCOLLECTIVE ;  /* 0x000000000000791b */ /* 0x003fea0003800000 */
.L_x_387:
[----:B------:R-:W-:Y:S02]  /*135f0*/  IMAD.MOV.U32 R20, RZ, RZ, R54 ;  /* 0x000000ffff147224 */ /* 0x000fe400078e0036 */
[----:B------:R-:W-:-:S07]  /*13600*/  IMAD.MOV.U32 R68, RZ, RZ, R22 ;  /* 0x000000ffff447224 */ /* 0x000fce00078e0016 */
[----:B------:R-:W-:Y:S05]  /*13610*/  WARPSYNC.COLLECTIVE R21, `(.L_x_388) ;  /* 0x0000000015087348 */ /* 0x000fea0003c00000 */
[----:B------:R0:W1:Y:S02]  /*13620*/  SHFL.DOWN P3, R22, R20, R7, R6 ;  /* 0x0800000714167389 */ /* 0x0000640000060006 */
[----:B01----:R-:W-:Y:S05]  /*13630*/  ENDCOLLECTIVE ;  /* 0x000000000000791b */ /* 0x003fea0003800000 */
.L_x_388:
[----:B------:R-:W-:Y:S02]  /*13640*/  IMAD.MOV.U32 R20, RZ, RZ, R55 ;  /* 0x000000ffff147224 */ /* 0x000fe400078e0037 */
[----:B------:R-:W-:-:S07]  /*13650*/  IMAD.MOV.U32 R67, RZ, RZ, R22 ;  /* 0x000000ffff437224 */ /* 0x000fce00078e0016 */
[----:B------:R-:W-:Y:S05]  /*13660*/  WARPSYNC.COLLECTIVE R21, `(.L_x_389) ;  /* 0x0000000015087348 */ /* 0x000fea0003c00000 */
[----:B------:R0:W1:Y:S02]  /*13670*/  SHFL.DOWN P3, R22, R20, R7, R6 ;  /* 0x0800000714167389 */ /* 0x0000640000060006 */
[----:B01----:R-:W-:Y:S05]  /*13680*/  ENDCOLLECTIVE ;  /* 0x000000000000791b */ /* 0x003fea0003800000 */
.L_x_389:
[----:B------:R-:W-:Y:S02]  /*13690*/  IMAD.MOV.U32 R20, RZ, RZ, R52 ;  /* 0x000000ffff147224 */ /* 0x000fe400078e0034 */
[----:B------:R-:W-:-:S07]  /*136a0*/  IMAD.MOV.U32 R70, RZ, RZ, R22 ;  /* 0x000000ffff467224 */ /* 0x000fce00078e0016 */
[----:B------:R-:W-:Y:S05]  /*136b0*/  WARPSYNC.COLLECTIVE R21, `(.L_x_390) ;  /* 0x0000000015087348 */ /* 0x000fea0003c00000 */
[----:B------:R0:W1:Y:S02]  /*136c0*/  SHFL.DOWN P3, R22, R20, R7, R6 ;  /* 0x0800000714167389 */ /* 0x0000640000060006 */
[----:B01----:R-:W-:Y:S05]  /*136d0*/  ENDCOLLECTIVE ;  /* 0x000000000000791b */ /* 0x003fea0003800000 */
.L_x_390:
[----:B------:R-:W-:Y:S02]  /*136e0*/  IMAD.MOV.U32 R20, RZ, RZ, R53 ;  /* 0x000000ffff147224 */ /* 0x000fe400078e0035 */
[----:B------:R-:W-:-:S07]  /*136f0*/  IMAD.MOV.U32 R62, RZ, RZ, R22 ;  /* 0x000000ffff3e7224 */ /* 0x000fce00078e0016 */
[----:B------:R-:W-:Y:S05]  /*13700*/  WARPSYNC.COLLECTIVE R21, `(.L_x_391) ;  /* 0x0000000015087348 */ /* 0x000fea0003c00000 */
[----:B------:R0:W1:Y:S02]  /*13710*/  SHFL.DOWN P3, R22, R20, R7, R6 ;  /* 0x0800000714167389 */ /* 0x0000640000060006 */
[----:B01----:R-:W-:Y:S05]  /*13720*/  ENDCOLLECTIVE ;  /* 0x000000000000791b */ /* 0x003fea0003800000 */
.L_x_391:
[----:B------:R-:W-:Y:S05]  /*13730*/  BRA `(.L_x_392) ;  /* 0xffffffa800807947 */ /* 0x000fea000383ffff */
.L_x_148:
[----:B------:R-:W-:Y:S01]  /*13740*/  BSSY B0, `(.L_x_393) ;  /* 0x0000005000007945 */ /* 0x000fe20003800000 */
[----:B------:R-:W-:-:S07]  /*13750*/  IMAD.MOV.U32 R21, RZ, RZ, -0x1 ;  /* 0xffffffffff157424 */ /* 0x000fce00078e00ff */
[----:B------:R-:W-:Y:S05]  /*13760*/  WARPSYNC.COLLECTIVE R21, `(.L_x_394) ;  /* 0x0000000015087348 */ /* 0x000fea0003c00000 */
[----:B------:R-:W-:Y:S01]  /*13770*/  VOTE.ALL P3, P3 ;  /* 0x0000000000ff7806 */ /* 0x000fe20001860000 */
[----:B------:R-:W-:-:S12]  /*13780*/  ENDCOLLECTIVE ;  /* 0x000000000000791b */ /* 0x000fd80003800000 */
.L_x_394:
[----:B------:R-:W-:Y:S05]  /*13790*/  BSYNC B0 ;  /* 0x0000000000007941 */ /* 0x000fea0003800000 */
.L_x_393:
[----:B------:R-:W-:Y:S05]  /*137a0*/  BRA `(.L_x_395) ;  /* 0xffffffac00047947 */ /* 0x000fea000383ffff */
.L_x_396:
        /* <DEDUP_REMOVED lines=13> */
.L_x_912:


//--------------------- .text._ZN6thrust24THRUST_300001_SM_1000_NS8cuda_cub4core6detail13_kernel_agentINS1_15__reduce_by_key9InitAgentIN3cub18CUB_300001_SM_100024ReduceByKeyScanTileStateI5VoxellLb0EEElPlEEJSB_lSC_EEEvDpT0_ --------------------------
	.section	.text._ZN6thrust24THRUST_300001_SM_1000_NS8cuda_cub4core6detail13_kernel_agentINS1_15__reduce_by_key9InitAgentIN3cub18CUB_300001_SM_100024ReduceByKeyScanTileStateI5VoxellLb0EEElPlEEJSB_lSC_EEEvDpT0_,"ax",@progbits
	.align	128
        .global         _ZN6thrust24THRUST_300001_SM_1000_NS8cuda_cub4core6detail13_kernel_agentINS1_15__reduce_by_key9InitAgentIN3cub18CUB_300001_SM_100024ReduceByKeyScanTileStateI5VoxellLb0EEElPlEEJSB_lSC_EEEvDpT0_
        .type           _ZN6thrust24THRUST_300001_SM_1000_NS8cuda_cub4core6detail13_kernel_agentINS1_15__reduce_by_key9InitAgentIN3cub18CUB_300001_SM_100024ReduceByKeyScanTileStateI5VoxellLb0EEElPlEEJSB_lSC_EEEvDpT0_,@function
        .size           _ZN6thrust24THRUST_300001_SM_1000_NS8cuda_cub4core6detail13_kernel_agentINS1_15__reduce_by_key9InitAgentIN3cub18CUB_300001_SM_100024ReduceByKeyScanTileStateI5VoxellLb0EEElPlEEJSB_lSC_EEEvDpT0_,(.L_x_913 - _ZN6thrust24THRUST_300001_SM_1000_NS8cuda_cub4core6detail13_kernel_agentINS1_15__reduce_by_key9InitAgentIN3cub18CUB_300001_SM_100024ReduceByKeyScanTileStateI5VoxellLb0EEElPlEEJSB_lSC_EEEvDpT0_)
        .other          _ZN6thrust24THRUST_300001_SM_1000_NS8cuda_cub4core6detail13_kernel_agentINS1_15__reduce_by_key9InitAgentIN3cub18CUB_300001_SM_100024ReduceByKeyScanTileStateI5VoxellLb0EEElPlEEJSB_lSC_EEEvDpT0_,@"STO_CUDA_ENTRY STV_DEFAULT"
_ZN6thrust24THRUST_300001_SM_1000_NS8cuda_cub4core6detail13_kernel_agentINS1_15__reduce_by_key9InitAgentIN3cub18CUB_300001_SM_100024ReduceByKeyScanTileStateI5VoxellLb0EEElPlEEJSB_lSC_EEEvDpT0_:
.text._ZN6thrust24THRUST_300001_SM_1000_NS8cuda_cub4core6detail13_kernel_agentINS1_15__reduce_by_key9InitAgentIN3cub18CUB_300001_SM_100024ReduceByKeyScanTileStateI5VoxellLb0EEElPlEEJSB_lSC_EEEvDpT0_:
[----:B------:R-:W-:Y:S01]  /*0000*/  LDC R1, c[0x0][0x37c] ;  /* 0x0000df00ff017b82 */ /* 0x000fe20000000800 */
[----:B------:R-:W0:Y:S07]  /*0010*/  S2R R0, SR_TID.X ;  /* 0x0000000000007919 */ /* 0x000e2e0000002100 */
[----:B------:R-:W1:Y:S01]  /*0020*/  S2UR UR6, SR_CTAID.X ;  /* 0x00000000000679c3 */ /* 0x000e620000002500 */
[----:B------:R-:W2:Y:S07]  /*0030*/  LDCU UR4, c[0x0][0x398] ;  /* 0x00007300ff0477ac */ /* 0x000eae0008000800 */
[----:B------:R-:W1:Y:S01]  /*0040*/  LDC R7, c[0x0][0x360] ;  /* 0x0000d800ff077b82 */ /* 0x000e620000000800 */
[C---:B0-----:R-:W-:Y:S01]  /*0050*/  ISETP.GT.U32.AND P0, PT, R0.reuse, 0x1f, PT ;  /* 0x0000001f0000780c */ /* 0x041fe20003f04070 */
[----:B-1----:R-:W-:Y:S01]  /*0060*/  IMAD R7, R7, UR6, R0 ;  /* 0x0000000607077c24 */ /* 0x002fe2000f8e0200 */
[----:B------:R-:W-:-:S02]  /*0070*/  LOP3.LUT P2, RZ, R0, UR6, RZ, 0xfc, !PT ;  /* 0x0000000600ff7c12 */ /* 0x000fc4000f84fcff */
[----:B------:R-:W-:Y:S02]  /*0080*/  ISETP.NE.OR P0, PT, RZ, UR6, P0 ;  /* 0x00000006ff007c0c */ /* 0x000fe40008705670 */
[----:B--2---:R-:W-:Y:S01]  /*0090*/  ISETP.GE.AND P1, PT, R7, UR4, PT ;  /* 0x0000000407007c0c */ /* 0x004fe2000bf26270 */
[----:B------:R-:W0:Y:S10]  /*00a0*/  LDCU.64 UR4, c[0x0][0x358] ;  /* 0x00006b00ff0477ac */ /* 0x000e340008000a00 */
[----:B------:R-:W1:Y:S08]  /*00b0*/  @!P0 LDC.64 R4, c[0x0][0x380] ;  /* 0x0000e000ff048b82 */ /* 0x000e700000000a00 */
[----:B------:R-:W2:Y:S01]  /*00c0*/  @!P1 LDC.64 R2, c[0x0][0x380] ;  /* 0x0000e000ff029b82 */ /* 0x000ea20000000a00 */
[----:B-1----:R-:W-:-:S04]  /*00d0*/  @!P0 IMAD.WIDE.U32 R4, R0, 0x4, R4 ;  /* 0x0000000400048825 */ /* 0x002fc800078e0004 */
[----:B--2---:R-:W-:Y:S01]  /*00e0*/  @!P1 IMAD.WIDE R2, R7, 0x4, R2 ;  /* 0x0000000407029825 */ /* 0x004fe200078e0202 */
[----:B------:R-:W-:-:S05]  /*00f0*/  @!P1 MOV R7, 0x63 ;  /* 0x0000006300079802 */ /* 0x000fca0000000f00 */
[----:B0-----:R0:W-:Y:S04]  /*0100*/  @!P1 STG.E desc[UR4][R2.64+0x80], R7 ;  /* 0x0000800702009986 */ /* 0x0011e8000c101904 */
[----:B------:R0:W-:Y:S01]  /*0110*/  @!P0 STG.E desc[UR4][R4.64], RZ ;  /* 0x000000ff04008986 */ /* 0x0001e2000c101904 */
[----:B------:R-:W-:Y:S05]  /*0120*/  @P2 EXIT ;  /* 0x000000000000294d */ /* 0x000fea0003800000 */
[----:B0-----:R-:W0:Y:S02]  /*0130*/  LDC.64 R2, c[0x0][0x3a0] ;  /* 0x0000e800ff027b82 */ /* 0x001e240000000a00 */
[----:B0-----:R-:W-:Y:S01]  /*0140*/  STG.E.64 desc[UR4][R2.64], RZ ;  /* 0x000000ff02007986 */ /* 0x001fe2000c101b04 */
[----:B------:R-:W-:Y:S05]  /*0150*/  EXIT ;  /* 0x000000000000794d */ /* 0x000fea0003800000 */
.L_x_397:
        /* <DEDUP_REMOVED lines=10> */
.L_x_913:


//--------------------- .text._ZN6thrust24THRUST_300001_SM_1000_NS8cuda_cub4core6detail13_kernel_agentINS1_15__reduce_by_key16ReduceByKeyAgentINS0_10device_ptrIiEENS7_I5VoxelEES8_SA_N4cuda3std3__48equal_toIiEENSD_4plusIS9_EEPiiEEJS8_SA_S8_SA_SI_N3cub18CUB_300001_SM_100024ReduceByKeyScanTileStateIS9_iLb0EEESF_SH_iiEEEvDpT0_ --------------------------
	.section	.text._ZN6thrust24THRUST_300001_SM_1000_NS8cuda_cub4core6detail13_kernel_agentINS1_15__reduce_by_key16ReduceByKeyAgentINS0_10device_ptrIiEENS7_I5VoxelEES8_SA_N4cuda3std3__48equal_toIiEENSD_4plusIS9_EEPiiEEJS8_SA_S8_SA_SI_N3cub18CUB_300001_SM_100024ReduceByKeyScanTileStateIS9_iLb0EEESF_SH_iiEEEvDpT0_,"ax",@progbits
	.align	128
        .global         _ZN6thrust24THRUST_300001_SM_1000_NS8cuda_cub4core6detail13_kernel_agentINS1_15__reduce_by_key16ReduceByKeyAgentINS0_10device_ptrIiEENS7_I5VoxelEES8_SA_N4cuda3std3__48equal_toIiEENSD_4plusIS9_EEPiiEEJS8_SA_S8_SA_SI_N3cub18CUB_300001_SM_100024ReduceByKeyScanTileStateIS9_iLb0EEESF_SH_iiEEEvDpT0_
        .type           _ZN6thrust24THRUST_300001_SM_1000_NS8cuda_cub4core6detail13_kernel_agentINS1_15__reduce_by_key16ReduceByKeyAgentINS0_10device_ptrIiEENS7_I5VoxelEES8_SA_N4cuda3std3__48equal_toIiEENSD_4plusIS9_EEPiiEEJS8_SA_S8_SA_SI_N3cub18CUB_300001_SM_100024ReduceByKeyScanTileStateIS9_iLb0EEESF_SH_iiEEEvDpT0_,@function
        .size           _ZN6thrust24THRUST_300001_SM_1000_NS8cuda_cub4core6detail13_kernel_agentINS1_15__reduce_by_key16ReduceByKeyAgentINS0_10device_ptrIiEENS7_I5VoxelEES8_SA_N4cuda3std3__48equal_toIiEENSD_4plusIS9_EEPiiEEJS8_SA_S8_SA_SI_N3cub18CUB_300001_SM_100024ReduceByKeyScanTileStateIS9_iLb0EEESF_SH_iiEEEvDpT0_,(.L_x_914 - _ZN6thrust24THRUST_300001_SM_1000_NS8cuda_cub4core6detail13_kernel_agentINS1_15__reduce_by_key16ReduceByKeyAgentINS0_10device_ptrIiEENS7_I5VoxelEES8_SA_N4cuda3std3__48equal_toIiEENSD_4plusIS9_EEPiiEEJS8_SA_S8_SA_SI_N3cub18CUB_300001_SM_100024ReduceByKeyScanTileStateIS9_iLb0EEESF_SH_iiEEEvDpT0_)
        .other          _ZN6thrust24THRUST_300001_SM_1000_NS8cuda_cub4core6detail13_kernel_agentINS1_15__reduce_by_key16ReduceByKeyAgentINS0_10device_ptrIiEENS7_I5VoxelEES8_SA_N4cuda3std3__48equal_toIiEENSD_4plusIS9_EEPiiEEJS8_SA_S8_SA_SI_N3cub18CUB_300001_SM_100024ReduceByKeyScanTileStateIS9_iLb0EEESF_SH_iiEEEvDpT0_,@"STO_CUDA_ENTRY STV_DEFAULT"
_ZN6thrust24THRUST_300001_SM_1000_NS8cuda_cub4core6detail13_kernel_agentINS1_15__reduce_by_key16ReduceByKeyAgentINS0_10device_ptrIiEENS7_I5VoxelEES8_SA_N4cuda3std3__48equal_toIiEENSD_4plusIS9_EEPiiEEJS8_SA_S8_SA_SI_N3cub18CUB_300001_SM_100024ReduceByKeyScanTileStateIS9_iLb0EEESF_SH_iiEEEvDpT0_:
.text._ZN6thrust24THRUST_300001_SM_1000_NS8cuda_cub4core6detail13_kernel_agentINS1_15__reduce_by_key16ReduceByKeyAgentINS0_10device_ptrIiEENS7_I5VoxelEES8_SA_N4cuda3std3__48equal_toIiEENSD_4plusIS9_EEPiiEEJS8_SA_S8_SA_SI_N3cub18CUB_300001_SM_100024ReduceByKeyScanTileStateIS9_iLb0EEESF_SH_iiEEEvDpT0_:
[----:B------:R-:W-:Y:S01]  /*0000*/  LDC R1, c[0x0][0x37c] ;  /* 0x0000df00ff017b82 */ /* 0x000fe20000000800 */
[----:B------:R-:W0:Y:S01]  /*0010*/  S2R R0, SR_CTAID.X ;  /* 0x0000000000007919 */ /* 0x000e220000002500 */
[----:B------:R-:W1:Y:S01]  /*0020*/  LDCU UR4, c[0x0][0x3c4] ;  /* 0x00007880ff0477ac */ /* 0x000e620008000800 */
[----:B------:R-:W2:Y:S01]  /*0030*/  LDCU.64 UR8, c[0x0][0x358] ;  /* 0x00006b00ff0877ac */ /* 0x000ea20008000a00 */
[----:B0-----:R-:W-:-:S05]  /*0040*/  IMAD R2, R0, 0x300, RZ ;  /* 0x0000030000027824 */ /* 0x001fca00078e02ff */
[----:B-1----:R-:W-:-:S04]  /*0050*/  IADD3 R4, PT, PT, -R2, UR4, RZ ;  /* 0x0000000402047c10 */ /* 0x002fc8000fffe1ff */
[----:B------:R-:W-:-:S13]  /*0060*/  ISETP.GE.AND P0, PT, R4, 0x301, PT ;  /* 0x000003010400780c */ /* 0x000fda0003f06270 */
[----:B--2---:R-:W-:Y:S05]  /*0070*/  @!P0 BRA `(.L_x_398) ;  /* 0x0000008400788947 */ /* 0x004fea0003800000 */
[----:B------:R-:W-:-:S13]  /*0080*/  ISETP.NE.AND P0, PT, R0, RZ, PT ;  /* 0x000000ff0000720c */ /* 0x000fda0003f05270 */
[----:B------:R-:W-:Y:S05]  /*0090*/  @P0 BRA `(.L_x_399) ;  /* 0x0000003000800947 */ /* 0x000fea0003800000 */
[----:B------:R-:W0:Y:S01]  /*00a0*/  S2R R41, SR_TID.X ;  /* 0x0000000000297919 */ /* 0x000e220000002100 */
[----:B------:R-:W1:Y:S08]  /*00b0*/  LDC.64 R4, c[0x0][0x380] ;  /* 0x0000e000ff047b82 */ /* 0x000e700000000a00 */
[----:B------:R-:W2:Y:S01]  /*00c0*/  LDC.64 R6, c[0x0][0x388] ;  /* 0x0000e200ff067b82 */ /* 0x000ea20000000a00 */
[----:B0-----:R-:W-:-:S02]  /*00d0*/  LOP3.LUT R3, R41, 0x1f, RZ, 0xc0, !PT ;  /* 0x0000001f29037812 */ /* 0x001fc400078ec0ff */
[----:B------:R-:W-:-:S03]  /*00e0*/  LOP3.LUT R0, R41, 0x3e0, RZ, 0xc0, !PT ;  /* 0x000003e029007812 */ /* 0x000fc600078ec0ff */
[----:B------:R-:W-:-:S04]  /*00f0*/  IMAD.IADD R3, R2, 0x1, R3 ;  /* 0x0000000102037824 */ /* 0x000fc800078e0203 */
[----:B------:R-:W-:-:S04]  /*0100*/  IMAD R9, R0, 0x3, R3 ;  /* 0x0000000300097824 */ /* 0x000fc800078e0203 */
[----:B-1----:R-:W-:-:S05]  /*0110*/  IMAD.WIDE.U32 R2, R9, 0x4, R4 ;  /* 0x0000000409027825 */ /* 0x002fca00078e0004 */
[----:B------:R-:W3:Y:S04]  /*0120*/  LDG.E.CONSTANT R20, desc[UR8][R2.64] ;  /* 0x0000000802147981 */ /* 0x000ee8000c1e9900 */
[----:B------:R-:W4:Y:S04]  /*0130*/  LDG.E.CONSTANT R21, desc[UR8][R2.64+0x80] ;  /* 0x0000800802157981 */ /* 0x000f28000c1e9900 */
[----:B------:R0:W5:Y:S01]  /*0140*/  LDG.E.CONSTANT R22, desc[UR8][R2.64+0x100] ;  /* 0x0001000802167981 */ /* 0x000162000c1e9900 */
[----:B--2---:R-:W-:-:S05]  /*0150*/  IMAD.WIDE.U32 R4, R9, 0x18, R6 ;  /* 0x0000001809047825 */ /* 0x004fca00078e0006 */
        /* <DEDUP_REMOVED lines=8> */
[----:B------:R-:W2:Y:S01]  /*01e0*/  LDG.E.64.CONSTANT R28, desc[UR8][R4.64+0x610] ;  /* 0x00061008041c7981 */ /* 0x000ea2000c1e9b00 */
[----:B------:R-:W1:Y:S01]  /*01f0*/  S2UR UR5, SR_CgaCtaId ;  /* 0x00000000000579c3 */ /* 0x000e620000008800 */
[----:B------:R-:W-:Y:S01]  /*0200*/  SHF.R.U32.HI R55, RZ, 0x5, R41 ;  /* 0x00000005ff377819 */ /* 0x000fe20000011629 */
[----:B------:R-:W-:Y:S01]  /*0210*/  UMOV UR4, 0x400 ;  /* 0x0000040000047882 */ /* 0x000fe20000000000 */
[----:B------:R-:W0:Y:S01]  /*0220*/  S2R R0, SR_LANEID ;  /* 0x0000000000007919 */ /* 0x000e220000000000 */
[----:B------:R-:W-:Y:S01]  /*0230*/  ISETP.NE.AND P3, PT, R41, RZ, PT ;  /* 0x000000ff2900720c */ /* 0x000fe20003f65270 */
[----:B------:R-:W-:Y:S01]  /*0240*/  IMAD.MOV.U32 R38, RZ, RZ, RZ ;  /* 0x000000ffff267224 */ /* 0x000fe200078e00ff */
[C---:B------:R-:W-:Y:S01]  /*0250*/  ISETP.NE.AND P6, PT, R55.reuse, 0x2, PT ;  /* 0x000000023700780c */ /* 0x040fe20003fc5270 */
[----:B------:R-:W-:Y:S01]  /*0260*/  BSSY.RECONVERGENT B0, `(.L_x_400) ;  /* 0x0000178000007945 */ /* 0x000fe20003800200 */
[C---:B------:R-:W-:Y:S01]  /*0270*/  ISETP.NE.AND P4, PT, R55.reuse, 0x3, PT ;  /* 0x000000033700780c */ /* 0x040fe20003f85270 */
[----:B-1----:R-:W-:Y:S01]  /*0280*/  ULEA UR4, UR5, UR4, 0x18 ;  /* 0x0000000405047291 */ /* 0x002fe2000f8ec0ff */
[----:B0-----:R-:W-:-:S04]  /*0290*/  IMAD R3, R55, 0x60, R0 ;  /* 0x0000006037037824 */ /* 0x001fc800078e0200 */
[----:B------:R-:W-:Y:S01]  /*02a0*/  IMAD R2, R0, 0x2, R3 ;  /* 0x0000000200027824 */ /* 0x000fe200078e0203 */
[----:B------:R-:W-:-:S05]  /*02b0*/  LEA R23, R3, UR4, 0x2 ;  /* 0x0000000403177c11 */ /* 0x000fca000f8e10ff */
[--C-:B------:R-:W-:Y:S02]  /*02c0*/  IMAD R25, R0, 0x8, R23.reuse ;  /* 0x0000000800197824 */ /* 0x100fe400078e0217 */
[----:B------:R-:W-:Y:S02]  /*02d0*/  IMAD R31, R3, 0x14, R23 ;  /* 0x00000014031f7824 */ /* 0x000fe400078e0217 */
[----:B------:R-:W-:Y:S01]  /*02e0*/  IMAD R30, R2, 0x14, R25 ;  /* 0x00000014021e7824 */ /* 0x000fe200078e0219 */
        /* <DEDUP_REMOVED lines=18> */
[----:B------:R0:W-:Y:S04]  /*0410*/  STS.64 [R31+0x608], R26 ;  /* 0x0006081a1f007388 */ /* 0x0001e80000000a00 */
[----:B------:R-:W-:Y:S01]  /*0420*/  STS.64 [R31+0x610], R28 ;  /* 0x0006101c1f007388 */ /* 0x000fe20000000a00 */
[----:B------:R-:W-:-:S03]  /*0430*/  NOP ;  /* 0x0000000000007918 */ /* 0x000fc60000000000 */
[----:B------:R-:W-:Y:S01]  /*0440*/  LDS.64 R2, [R30+0x20] ;  /* 0x000020001e027984 */ /* 0x000fe20000000a00 */
[----:B0-----:R-:W-:-:S03]  /*0450*/  LEA R27, R41, UR4, 0x2 ;  /* 0x00000004291b7c11 */ /* 0x001fc6000f8e10ff */
        /* <DEDUP_REMOVED lines=27> */
[----:B------:R-:W-:Y:S01]  /*0610*/  FSEL R45, R11, R17, P2 ;  /* 0x000000110b2d7208 */ /* 0x000fe20001000000 */
[----:B------:R-:W-:Y:S02]  /*0620*/  IMAD.MOV.U32 R14, RZ, RZ, R40 ;  /* 0x000000ffff0e7224 */ /* 0x000fe400078e0028 */
[----:B------:R-:W-:Y:S01]  /*0630*/  @P3 LDS R37, [R27+0x5a4] ;  /* 0x0005a4001b253984 */ /* 0x000fe20000000800 */
[----:B------:R-:W-:Y:S01]  /*0640*/  FSEL R42, R12, R18, P2 ;  /* 0x000000120c2a7208 */ /* 0x000fe20001000000 */
[----:B------:R-:W-:Y:S01]  /*0650*/  IMAD.MOV.U32 R15, RZ, RZ, R33 ;  /* 0x000000ffff0f7224 */ /* 0x000fe200078e0021 */
[----:B------:R-:W-:Y:S01]  /*0660*/  FSEL R43, R13, R19, P2 ;  /* 0x000000130d2b7208 */ /* 0x000fe20001000000 */
[----:B------:R-:W-:Y:S01]  /*0670*/  SHFL.UP PT, R8, R40, 0x1, RZ ;  /* 0x0420000028087989 */ /* 0x000fe200000e00ff */
[----:B------:R-:W-:-:S03]  /*0680*/  IMAD.MOV.U32 R44, RZ, RZ, R32 ;  /* 0x000000ffff2c7224 */ /* 0x000fc600078e0020 */
[----:B------:R-:W0:Y:S04]  /*0690*/  SHFL.UP PT, R9, R33, 0x1, RZ ;  /* 0x0420000021097989 */ /* 0x000e2800000e00ff */
[----:B------:R-:W1:Y:S04]  /*06a0*/  SHFL.UP PT, R11, R45, 0x1, RZ ;  /* 0x042000002d0b7989 */ /* 0x000e6800000e00ff */
[----:B------:R-:W-:Y:S04]  /*06b0*/  SHFL.UP PT, R12, R42, 0x1, RZ ;  /* 0x042000002a0c7989 */ /* 0x000fe800000e00ff */
[----:B------:R-:W2:Y:S01]  /*06c0*/  SHFL.UP PT, R13, R43, 0x1, RZ ;  /* 0x042000002b0d7989 */ /* 0x000ea200000e00ff */
[----:B0-----:R-:W-:-:S02]  /*06d0*/  DADD R8, R8, R14 ;  /* 0x0000000008087229 */ /* 0x001fc4000000000e */
[----:B-1----:R-:W-:Y:S01]  /*06e0*/  DADD R10, R10, R44 ;  /* 0x000000000a0a7229 */ /* 0x002fe2000000002c */
[----:B------:R-:W-:-:S04]  /*06f0*/  @P3 ISETP.NE.AND P1, PT, R37, R34, PT ;  /* 0x000000222500320c */ /* 0x000fc80003f25270 */
[----:B------:R-:W-:Y:S01]  /*0700*/  @P3 SEL R38, RZ, 0x1, !P1 ;  /* 0x00000001ff263807 */ /* 0x000fe20004800000 */
[----:B--2---:R-:W-:Y:S01]  /*0710*/  DADD R12, R12, R42 ;  /* 0x000000000c0c7229 */ /* 0x004fe2000000002a */
[----:B------:R-:W-:-:S03]  /*0720*/  ISETP.GE.AND P3, PT, R0, 0x1, PT ;  /* 0x000000010000780c */ /* 0x000fc60003f66270 */
[----:B------:R-:W-:-:S04]  /*0730*/  IMAD.IADD R16, R39, 0x1, R38 ;  /* 0x0000000127107824 */ /* 0x000fc800078e0226 */
[----:B------:R-:W-:Y:S02]  /*0740*/  VIADD R17, R16, 0x1 ;  /* 0x0000000110117836 */ /* 0x000fe40000000000 */
[----:B------:R-:W-:Y:S01]  /*0750*/  @!P2 IMAD.MOV R17, RZ, RZ, R16 ;  /* 0x000000ffff11a224 */ /* 0x000fe200078e0210 */
[----:B------:R-:W-:-:S04]  /*0760*/  ISETP.GE.AND P2, PT, R0, 0x2, PT ;  /* 0x000000020000780c */ /* 0x000fc80003f46270 */
[----:B------:R-:W0:Y:S01]  /*0770*/  SHFL.UP PT, R14, R17, 0x1, RZ ;  /* 0x04200000110e7989 */ /* 0x000e2200000e00ff */
[----:B------:R-:W-:-:S04]  /*0780*/  ISETP.NE.AND P1, PT, R17, RZ, PT ;  /* 0x000000ff1100720c */ /* 0x000fc80003f25270 */
[----:B------:R-:W-:Y:S02]  /*0790*/  @P3 FSEL R40, R8, R40, !P1 ;  /* 0x0000002808283208 */ /* 0x000fe40004800000 */
[----:B------:R-:W-:Y:S02]  /*07a0*/  @P3 FSEL R33, R9, R33, !P1 ;  /* 0x0000002109213208 */ /* 0x000fe40004800000 */
[----:B------:R-:W-:Y:S01]  /*07b0*/  @P3 FSEL R32, R10, R32, !P1 ;  /* 0x000000200a203208 */ /* 0x000fe20004800000 */
[----:B------:R-:W-:Y:S01]  /*07c0*/  SHFL.UP PT, R8, R40, 0x2, RZ ;  /* 0x0440000028087989 */ /* 0x000fe200000e00ff */
[----:B------:R-:W-:Y:S01]  /*07d0*/  @P3 FSEL R45, R11, R45, !P1 ;  /* 0x0000002d0b2d3208 */ /* 0x000fe20004800000 */
[----:B------:R-:W-:Y:S01]  /*07e0*/  IMAD.MOV.U32 R15, RZ, RZ, R33 ;  /* 0x000000ffff0f7224 */ /* 0x000fe200078e0021 */
[----:B------:R-:W-:Y:S01]  /*07f0*/  @P3 FSEL R42, R12, R42, !P1 ;  /* 0x0000002a0c2a3208 */ /* 0x000fe20004800000 */
[----:B------:R-:W1:Y:S01]  /*0800*/  SHFL.UP PT, R9, R33, 0x2, RZ ;  /* 0x0440000021097989 */ /* 0x000e6200000e00ff */
[----:B------:R-:W-:Y:S01]  /*0810*/  @P3 FSEL R43, R13, R43, !P1 ;  /* 0x0000002b0d2b3208 */ /* 0x000fe20004800000 */
[----:B------:R-:W-:-:S02]  /*0820*/  IMAD.MOV.U32 R44, RZ, RZ, R32 ;  /* 0x000000ffff2c7224 */ /* 0x000fc400078e0020 */
[----:B------:R-:W-:Y:S04]  /*0830*/  SHFL.UP PT, R10, R32, 0x2, RZ ;  /* 0x04400000200a7989 */ /* 0x000fe800000e00ff */
[----:B------:R-:W2:Y:S01]  /*0840*/  SHFL.UP PT, R11, R45, 0x2, RZ ;  /* 0x044000002d0b7989 */ /* 0x000ea200000e00ff */
[----:B0-----:R-:W-:-:S03]  /*0850*/  SEL R14, R14, RZ, P3 ;  /* 0x000000ff0e0e7207 */ /* 0x001fc60001800000 */
[----:B------:R-:W-:Y:S01]  /*0860*/  SHFL.UP PT, R12, R42, 0x2, RZ ;  /* 0x044000002a0c7989 */ /* 0x000fe200000e00ff */
[----:B------:R-:W-:Y:S01]  /*0870*/  ISETP.NE.AND P3, PT, R0, 0x1f, PT ;  /* 0x0000001f0000780c */ /* 0x000fe20003f65270 */
[----:B------:R-:W-:Y:S02]  /*0880*/  IMAD.IADD R17, R14, 0x1, R17 ;  /* 0x000000010e117824 */ /* 0x000fe400078e0211 */
[----:B------:R-:W0:Y:S01]  /*0890*/  SHFL.UP PT, R13, R43, 0x2, RZ ;  /* 0x044000002b0d7989 */ /* 0x000e2200000e00ff */
[----:B------:R-:W-:Y:S02]  /*08a0*/  IMAD.MOV.U32 R14, RZ, RZ, R40 ;  /* 0x000000ffff0e7224 */ /* 0x000fe400078e0028 */
[----:B------:R-:W-:-:S04]  /*08b0*/  ISETP.NE.AND P1, PT, R17, RZ, PT ;  /* 0x000000ff1100720c */ /* 0x000fc80003f25270 */
[----:B-1----:R-:W-:Y:S01]  /*08c0*/  DADD R8, R8, R14 ;  /* 0x0000000008087229 */ /* 0x002fe2000000000e */
[----:B------:R-:W1:Y:S02]  /*08d0*/  SHFL.UP PT, R14, R17, 0x2, RZ ;  /* 0x04400000110e7989 */ /* 0x000e6400000e00ff */
[----:B------:R-:W-:Y:S01]  /*08e0*/  @!P3 LEA R47, R55, UR4, 0x5 ;  /* 0x00000004372fbc11 */ /* 0x000fe2000f8e28ff */
[----:B--2---:R-:W-:-:S06]  /*08f0*/  DADD R10, R10, R44 ;  /* 0x000000000a0a7229 */ /* 0x004fcc000000002c */
[----:B------:R-:W-:Y:S02]  /*0900*/  @P2 FSEL R40, R8, R40, !P1 ;  /* 0x0000002808282208 */ /* 0x000fe40004800000 */
[----:B------:R-:W-:-:S03]  /*0910*/  @P2 FSEL R33, R9, R33, !P1 ;  /* 0x0000002109212208 */ /* 0x000fc60004800000 */
[----:B------:R-:W-:Y:S01]  /*0920*/  SHFL.UP PT, R8, R40, 0x4, RZ ;  /* 0x0480000028087989 */ /* 0x000fe200000e00ff */
[----:B0-----:R-:W-:Y:S01]  /*0930*/  DADD R12, R12, R42 ;  /* 0x000000000c0c7229 */ /* 0x001fe2000000002a */
[----:B------:R-:W-:Y:S01]  /*0940*/  IMAD.MOV.U32 R15, RZ, RZ, R33 ;  /* 0x000000ffff0f7224 */ /* 0x000fe200078e0021 */
[----:B------:R-:W-:Y:S01]  /*0950*/  @P2 FSEL R32, R10, R32, !P1 ;  /* 0x000000200a202208 */ /* 0x000fe20004800000 */
[----:B------:R-:W0:Y:S01]  /*0960*/  SHFL.UP PT, R9, R33, 0x4, RZ ;  /* 0x0480000021097989 */ /* 0x000e2200000e00ff */
[----:B------:R-:W-:-:S03]  /*0970*/  @P2 FSEL R45, R11, R45, !P1 ;  /* 0x0000002d0b2d2208 */ /* 0x000fc60004800000 */
[----:B------:R-:W-:Y:S01]  /*0980*/  SHFL.UP PT, R10, R32, 0x4, RZ ;  /* 0x04800000200a7989 */ /* 0x000fe200000e00ff */
[----:B------:R-:W-:Y:S02]  /*0990*/  IMAD.MOV.U32 R44, RZ, RZ, R32 ;  /* 0x000000ffff2c7224 */ /* 0x000fe400078e0020 */
[----:B------:R-:W-:Y:S01]  /*09a0*/  @P2 FSEL R42, R12, R42, !P1 ;  /* 0x0000002a0c2a2208 */ /* 0x000fe20004800000 */
[----:B------:R-:W2:Y:S01]  /*09b0*/  SHFL.UP PT, R11, R45, 0x4, RZ ;  /* 0x048000002d0b7989 */ /* 0x000ea200000e00ff */
[----:B------:R-:W-:Y:S02]  /*09c0*/  @P2 FSEL R43, R13, R43, !P1 ;  /* 0x0000002b0d2b2208 */ /* 0x000fe40004800000 */
[----:B-1----:R-:W-:Y:S01]  /*09d0*/  SEL R14, R14, RZ, P2 ;  /* 0x000000ff0e0e7207 */ /* 0x002fe20001000000 */
[----:B------:R-:W-:Y:S01]  /*09e0*/  SHFL.UP PT, R12, R42, 0x4, RZ ;  /* 0x048000002a0c7989 */ /* 0x000fe200000e00ff */
[----:B------:R-:W-:-:S03]  /*09f0*/  ISETP.GE.AND P2, PT, R0, 0x4, PT ;  /* 0x000000040000780c */ /* 0x000fc60003f46270 */
[----:B------:R-:W1:Y:S01]  /*0a00*/  SHFL.UP PT, R13, R43, 0x4, RZ ;  /* 0x048000002b0d7989 */ /* 0x000e6200000e00ff */
[----:B------:R-:W-:Y:S02]  /*0a10*/  IMAD.IADD R17, R17, 0x1, R14 ;  /* 0x0000000111117824 */ /* 0x000fe400078e020e */
[----:B------:R-:W-:-:S03]  /*0a20*/  IMAD.MOV.U32 R14, RZ, RZ, R40 ;  /* 0x000000ffff0e7224 */ /* 0x000fc600078e0028 */
[----:B------:R-:W-:-:S03]  /*0a30*/  ISETP.NE.AND P1, PT, R17, RZ, PT ;  /* 0x000000ff1100720c */ /* 0x000fc60003f25270 */
[----:B0-----:R-:W-:Y:S01]  /*0a40*/  DADD R8, R8, R14 ;  /* 0x0000000008087229 */ /* 0x001fe2000000000e */
[----:B------:R-:W0:Y:S01]  /*0a50*/  SHFL.UP PT, R14, R17, 0x4, RZ ;  /* 0x04800000110e7989 */ /* 0x000e2200000e00ff */
[----:B--2---:R-:W-:-:S08]  /*0a60*/  DADD R10, R10, R44 ;  /* 0x000000000a0a7229 */ /* 0x004fd0000000002c */
[----:B------:R-:W-:Y:S02]  /*0a70*/  @P2 FSEL R40, R8, R40, !P1 ;  /* 0x0000002808282208 */ /* 0x000fe40004800000 */
[----:B------:R-:W-:Y:S01]  /*0a80*/  @P2 FSEL R33, R9, R33, !P1 ;  /* 0x0000002109212208 */ /* 0x000fe20004800000 */
[----:B-1----:R-:W-:Y:S02]  /*0a90*/  DADD R12, R12, R42 ;  /* 0x000000000c0c7229 */ /* 0x002fe4000000002a */
[----:B------:R-:W-:Y:S01]  /*0aa0*/  SHFL.UP PT, R8, R40, 0x8, RZ ;  /* 0x0500000028087989 */ /* 0x000fe200000e00ff */
[----:B------:R-:W-:Y:S01]  /*0ab0*/  @P2 FSEL R32, R10, R32, !P1 ;  /* 0x000000200a202208 */ /* 0x000fe20004800000 */
[----:B------:R-:W-:Y:S01]  /*0ac0*/  IMAD.MOV.U32 R15, RZ, RZ, R33 ;  /* 0x000000ffff0f7224 */ /* 0x000fe200078e0021 */
[----:B------:R-:W-:Y:S01]  /*0ad0*/  @P2 FSEL R45, R11, R45, !P1 ;  /* 0x0000002d0b2d2208 */ /* 0x000fe20004800000 */
[----:B------:R-:W1:Y:S02]  /*0ae0*/  SHFL.UP PT, R9, R33, 0x8, RZ ;  /* 0x0500000021097989 */ /* 0x000e6400000e00ff */
[----:B------:R-:W-:-:S02]  /*0af0*/  IMAD.MOV.U32 R44, RZ, RZ, R32 ;  /* 0x000000ffff2c7224 */ /* 0x000fc400078e0020 */
[----:B------:R-:W-:Y:S01]  /*0b00*/  SHFL.UP PT, R10, R32, 0x8, RZ ;  /* 0x05000000200a7989 */ /* 0x000fe200000e00ff */
[----:B------:R-:W-:Y:S02]  /*0b10*/  @P2 FSEL R42, R12, R42, !P1 ;  /* 0x0000002a0c2a2208 */ /* 0x000fe40004800000 */
[----:B------:R-:W-:Y:S01]  /*0b20*/  @P2 FSEL R43, R13, R43, !P1 ;  /* 0x0000002b0d2b2208 */ /* 0x000fe20004800000 */
[----:B------:R-:W2:Y:S01]  /*0b30*/  SHFL.UP PT, R11, R45, 0x8, RZ ;  /* 0x050000002d0b7989 */ /* 0x000ea200000e00ff */
[----:B0-----:R-:W-:Y:S02]  /*0b40*/  SEL R14, R14, RZ, P2 ;  /* 0x000000ff0e0e7207 */ /* 0x001fe40001000000 */
[----:B------:R-:W-:Y:S01]  /*0b50*/  ISETP.GE.AND P2, PT, R0, 0x8, PT ;  /* 0x000000080000780c */ /* 0x000fe20003f46270 */
[----:B------:R-:W-:Y:S02]  /*0b60*/  SHFL.UP PT, R12, R42, 0x8, RZ ;  /* 0x050000002a0c7989 */ /* 0x000fe400000e00ff */
[----:B------:R-:W-:-:S02]  /*0b70*/  IMAD.IADD R17, R17, 0x1, R14 ;  /* 0x0000000111117824 */ /* 0x000fc400078e020e */
[----:B------:R-:W0:Y:S01]  /*0b80*/  SHFL.UP PT, R13, R43, 0x8, RZ ;  /* 0x050000002b0d7989 */ /* 0x000e2200000e00ff */
[----:B------:R-:W-:Y:S02]  /*0b90*/  IMAD.MOV.U32 R14, RZ, RZ, R40 ;  /* 0x000000ffff0e7224 */ /* 0x000fe400078e0028 */
[----:B------:R-:W-:Y:S01]  /*0ba0*/  ISETP.NE.AND P1, PT, R17, RZ, PT ;  /* 0x000000ff1100720c */ /* 0x000fe20003f25270 */
[----:B------:R-:W3:Y:S03]  /*0bb0*/  SHFL.UP PT, R16, R17, 0x8, RZ ;  /* 0x0500000011107989 */ /* 0x000ee600000e00ff */
[----:B-1----:R-:W-:Y:S02]  /*0bc0*/  DADD R8, R8, R14 ;  /* 0x0000000008087229 */ /* 0x002fe4000000000e */
[----:B--2---:R-:W-:-:S08]  /*0bd0*/  DADD R10, R10, R44 ;  /* 0x000000000a0a7229 */ /* 0x004fd0000000002c */
[----:B------:R-:W-:Y:S02]  /*0be0*/  @P2 FSEL R40, R8, R40, !P1 ;  /* 0x0000002808282208 */ /* 0x000fe40004800000 */
[----:B------:R-:W-:-:S03]  /*0bf0*/  @P2 FSEL R33, R9, R33, !P1 ;  /* 0x0000002109212208 */ /* 0x000fc60004800000 */
[----:B------:R-:W-:Y:S01]  /*0c00*/  SHFL.UP PT, R8, R40, 0x10, RZ ;  /* 0x0600000028087989 */ /* 0x000fe200000e00ff */
[----:B0-----:R-:W-:Y:S01]  /*0c10*/  DADD R12, R12, R42 ;  /* 0x000000000c0c7229 */ /* 0x001fe2000000002a */
[----:B------:R-:W-:Y:S01]  /*0c20*/  IMAD.MOV.U32 R14, RZ, RZ, R40 ;  /* 0x000000ffff0e7224 */ /* 0x000fe200078e0028 */
[----:B------:R-:W-:Y:S01]  /*0c30*/  @P2 FSEL R32, R10, R32, !P1 ;  /* 0x000000200a202208 */ /* 0x000fe20004800000 */
[----:B------:R-:W0:Y:S01]  /*0c40*/  SHFL.UP PT, R9, R33, 0x10, RZ ;  /* 0x0600000021097989 */ /* 0x000e2200000e00ff */
[----:B------:R-:W-:Y:S01]  /*0c50*/  @P2 FSEL R45, R11, R45, !P1 ;  /* 0x0000002d0b2d2208 */ /* 0x000fe20004800000 */
[----:B------:R-:W-:Y:S01]  /*0c60*/  IMAD.MOV.U32 R15, RZ, RZ, R33 ;  /* 0x000000ffff0f7224 */ /* 0x000fe200078e0021 */
[----:B---3--:R-:W-:Y:S01]  /*0c70*/  SEL R16, R16, RZ, P2 ;  /* 0x000000ff10107207 */ /* 0x008fe20001000000 */
[----:B------:R-:W-:Y:S01]  /*0c80*/  SHFL.UP PT, R10, R32, 0x10, RZ ;  /* 0x06000000200a7989 */ /* 0x000fe200000e00ff */
[----:B------:R-:W-:Y:S02]  /*0c90*/  IMAD.MOV.U32 R44, RZ, RZ, R32 ;  /* 0x000000ffff2c7224 */ /* 0x000fe400078e0020 */
[----:B------:R-:W-:Y:S01]  /*0ca0*/  @P2 FSEL R42, R12, R42, !P1 ;  /* 0x0000002a0c2a2208 */ /* 0x000fe20004800000 */
[----:B------:R-:W1:Y:S01]  /*0cb0*/  SHFL.UP PT, R11, R45, 0x10, RZ ;  /* 0x060000002d0b7989 */ /* 0x000e6200000e00ff */
[----:B------:R-:W-:Y:S01]  /*0cc0*/  @P2 FSEL R43, R13, R43, !P1 ;  /* 0x0000002b0d2b2208 */ /* 0x000fe20004800000 */
[----:B------:R-:W-:Y:S01]  /*0cd0*/  IMAD.IADD R16, R17, 0x1, R16 ;  /* 0x0000000111107824 */ /* 0x000fe200078e0210 */
[----:B------:R-:W-:Y:S01]  /*0ce0*/  ISETP.GE.AND P2, PT, R0, 0x10, PT ;  /* 0x000000100000780c */ /* 0x000fe20003f46270 */
[----:B------:R-:W-:Y:S03]  /*0cf0*/  SHFL.UP PT, R12, R42, 0x10, RZ ;  /* 0x060000002a0c7989 */ /* 0x000fe600000e00ff */
[----:B------:R-:W-:Y:S01]  /*0d00*/  ISETP.NE.AND P1, PT, R16, RZ, PT ;  /* 0x000000ff1000720c */ /* 0x000fe20003f25270 */
[----:B------:R-:W2:Y:S04]  /*0d10*/  SHFL.UP PT, R13, R43, 0x10, RZ ;  /* 0x060000002b0d7989 */ /* 0x000ea800000e00ff */
[----:B------:R-:W3:Y:S01]  /*0d20*/  SHFL.UP PT, R17, R16, 0x10, RZ ;  /* 0x0600000010117989 */ /* 0x000ee200000e00ff */
[----:B0-----:R-:W-:-:S02]  /*0d30*/  DADD R8, R8, R14 ;  /* 0x0000000008087229 */ /* 0x001fc4000000000e */
[----:B-1----:R-:W-:-:S08]  /*0d40*/  DADD R10, R10, R44 ;  /* 0x000000000a0a7229 */ /* 0x002fd0000000002c */
[----:B------:R-:W-:Y:S02]  /*0d50*/  FSEL R26, R8, R40, !P1 ;  /* 0x00000028081a7208 */ /* 0x000fe40004800000 */
[----:B------:R-:W-:Y:S01]  /*0d60*/  FSEL R27, R9, R33, !P1 ;  /* 0x00000021091b7208 */ /* 0x000fe20004800000 */
[----:B--2---:R-:W-:-:S04]  /*0d70*/  DADD R12, R12, R42 ;  /* 0x000000000c0c7229 */ /* 0x004fc8000000002a */
[----:B------:R-:W-:Y:S01]  /*0d80*/  @!P3 STS.64 [R47+0x8], R26 ;  /* 0x0000081a2f00b388 */ /* 0x000fe20000000a00 */
[----:B------:R-:W-:Y:S02]  /*0d90*/  FSEL R48, R10, R32, !P1 ;  /* 0x000000200a307208 */ /* 0x000fe40004800000 */
[----:B---3--:R-:W-:Y:S02]  /*0da0*/  SEL R17, R17, RZ, P2 ;  /* 0x000000ff11117207 */ /* 0x008fe40001000000 */
[----:B------:R-:W-:-:S03]  /*0db0*/  FSEL R49, R11, R45, !P1 ;  /* 0x0000002d0b317208 */ /* 0x000fc60004800000 */
[----:B------:R-:W-:Y:S01]  /*0dc0*/  IMAD.IADD R46, R16, 0x1, R17 ;  /* 0x00000001102e7824 */ /* 0x000fe200078e0211 */
[----:B------:R-:W-:Y:S02]  /*0dd0*/  FSEL R50, R12, R42, !P1 ;  /* 0x0000002a0c327208 */ /* 0x000fe40004800000 */
[----:B------:R-:W-:Y:S02]  /*0de0*/  FSEL R51, R13, R43, !P1 ;  /* 0x0000002b0d337208 */ /* 0x000fe40004800000 */
[----:B------:R-:W-:Y:S01]  /*0df0*/  @!P3 STS [R47], R46 ;  /* 0x0000002e2f00b388 */ /* 0x000fe20000000800 */
[----:B------:R-:W-:Y:S02]  /*0e00*/  ISETP.NE.AND P1, PT, R55, 0x1, PT ;  /* 0x000000013700780c */ /* 0x000fe40003f25270 */
[----:B------:R-:W-:Y:S01]  /*0e10*/  FSEL R44, R43, R51, !P2 ;  /* 0x000000332b2c7208 */ /* 0x000fe20005000000 */
[----:B------:R0:W-:Y:S01]  /*0e20*/  @!P3 STS.128 [R47+0x10], R48 ;  /* 0x000010302f00b388 */ /* 0x0001e20000000c00 */
[----:B------:R-:W-:-:S02]  /*0e30*/  FSEL R43, R40, R26, !P2 ;  /* 0x0000001a282b7208 */ /* 0x000fc40005000000 */
[----:B------:R-:W-:Y:S01]  /*0e40*/  FSEL R40, R33, R27, !P2 ;  /* 0x0000001b21287208 */ /* 0x000fe20005000000 */
[----:B------:R-:W-:Y:S01]  /*0e50*/  BAR.SYNC.DEFER_BLOCKING 0x0 ;  /* 0x0000000000007b1d */ /* 0x000fe20000010000 */
[----:B------:R-:W-:Y:S02]  /*0e60*/  FSEL R45, R45, R49, !P2 ;  /* 0x000000312d2d7208 */ /* 0x000fe40005000000 */
[----:B------:R-:W-:Y:S02]  /*0e70*/  FSEL R42, R42, R50, !P2 ;  /* 0x000000322a2a7208 */ /* 0x000fe40005000000 */
[----:B------:R-:W-:Y:S02]  /*0e80*/  ISETP.NE.AND P3, PT, R55, 0x4, PT ;  /* 0x000000043700780c */ /* 0x000fe40003f65270 */
[----:B0-----:R-:W-:-:S06]  /*0e90*/  FSEL R47, R32, R48, !P2 ;  /* 0x00000030202f7208 */ /* 0x001fcc0005000000 */
[----:B------:R-:W-:Y:S04]  /*0ea0*/  SHFL.UP PT, R47, R47, 0x1, RZ ;  /* 0x042000002f2f7989 */ /* 0x000fe800000e00ff */
[----:B------:R-:W0:Y:S04]  /*0eb0*/  LDS.128 R8, [UR4+0x10] ;  /* 0x00001004ff087984 */ /* 0x000e280008000c00 */
[----:B------:R-:W1:Y:S04]  /*0ec0*/  LDS.128 R16, [UR4+0x30] ;  /* 0x00003004ff107984 */ /* 0x000e680008000c00 */
[----:B------:R-:W2:Y:S04]  /*0ed0*/  LDS R54, [UR4+0x20] ;  /* 0x00002004ff367984 */ /* 0x000ea80008000800 */
[----:B------:R-:W3:Y:S04]  /*0ee0*/  LDS.64 R28, [UR4+0x8] ;  /* 0x00000804ff1c7984 */ /* 0x000ee80008000a00 */
[----:B------:R-:W4:Y:S04]  /*0ef0*/  LDS.64 R30, [UR4+0x28] ;  /* 0x00002804ff1e7984 */ /* 0x000f280008000a00 */
[----:B------:R-:W5:Y:S04]  /*0f00*/  LDS.128 R12, [UR4+0x50] ;  /* 0x00005004ff0c7984 */ /* 0x000f680008000c00 */
[----:B------:R-:W-:Y:S04]  /*0f10*/  LDS R52, [UR4+0x40] ;  /* 0x00004004ff347984 */ /* 0x000fe80008000800 */
[----:B------:R-:W-:Y:S04]  /*0f20*/  LDS.64 R26, [UR4+0x48] ;  /* 0x00004804ff1a7984 */ /* 0x000fe80008000a00 */
[----:B------:R-:W5:Y:S04]  /*0f30*/  LDS R53, [UR4] ;  /* 0x00000004ff357984 */ /* 0x000f680008000800 */
[----:B------:R-:W-:Y:S01]  /*0f40*/  LDS R56, [UR4+0x60] ;  /* 0x00006004ff387984 */ /* 0x000fe20008000800 */
[----:B0-----:R-:W-:-:S02]  /*0f50*/  FSEL R61, R10, RZ, !P1 ;  /* 0x000000ff0a3d7208 */ /* 0x001fc40004800000 */
[----:B------:R-:W-:Y:S01]  /*0f60*/  FSEL R59, R11, RZ, !P1 ;  /* 0x000000ff0b3b7208 */ /* 0x000fe20004800000 */
[----:B-1----:R-:W-:Y:S01]  /*0f70*/  DADD R48, R10, R18 ;  /* 0x000000000a307229 */ /* 0x002fe20000000012 */
[----:B------:R-:W-:Y:S01]  /*0f80*/  FSEL R57, R8, RZ, !P1 ;  /* 0x000000ff08397208 */ /* 0x000fe20004800000 */
[----:B------:R-:W-:Y:S01]  /*0f90*/  DADD R32, R8, R16 ;  /* 0x0000000008207229 */ /* 0x000fe20000000010 */
[----:B------:R-:W-:Y:S02]  /*0fa0*/  FSEL R63, R9, RZ, !P1 ;  /* 0x000000ff093f7208 */ /* 0x000fe40004800000 */
[----:B------:R-:W0:Y:S01]  /*0fb0*/  LDS.128 R8, [UR4+0x70] ;  /* 0x00007004ff087984 */ /* 0x000e220008000c00 */
[----:B--2---:R-:W-:Y:S02]  /*0fc0*/  ISETP.NE.AND P2, PT, R54, RZ, PT ;  /* 0x000000ff3600720c */ /* 0x004fe40003f45270 */
[----:B---3--:R-:W-:Y:S02]  /*0fd0*/  FSEL R65, R28, RZ, !P1 ;  /* 0x000000ff1c417208 */ /* 0x008fe40004800000 */
[----:B------:R-:W-:-:S02]  /*0fe0*/  FSEL R18, R48, R18, !P2 ;  /* 0x0000001230127208 */ /* 0x000fc40005000000 */
[----:B------:R-:W-:Y:S01]  /*0ff0*/  FSEL R19, R49, R19, !P2 ;  /* 0x0000001331137208 */ /* 0x000fe20005000000 */
[----:B----4-:R-:W-:Y:S01]  /*1000*/  DADD R50, R28, R30 ;  /* 0x000000001c327229 */ /* 0x010fe2000000001e */
[----:B------:R-:W-:Y:S02]  /*1010*/  FSEL R48, R32, R16, !P2 ;  /* 0x0000001020307208 */ /* 0x000fe40005000000 */
[----:B------:R-:W-:Y:S02]  /*1020*/  FSEL R49, R33, R17, !P2 ;  /* 0x0000001121317208 */ /* 0x000fe40005000000 */
[----:B------:R-:W1:Y:S01]  /*1030*/  LDS.64 R32, [UR4+0x68] ;  /* 0x00006804ff207984 */ /* 0x000e620008000a00 */
[----:B------:R-:W-:Y:S02]  /*1040*/  FSEL R61, R18, R61, !P6 ;  /* 0x0000003d123d7208 */ /* 0x000fe40007000000 */
[----:B------:R-:W-:Y:S01]  /*1050*/  FSEL R59, R19, R59, !P6 ;  /* 0x0000003b133b7208 */ /* 0x000fe20007000000 */
[----:B-----5:R-:W-:Y:S01]  /*1060*/  DADD R16, R12, R48 ;  /* 0x000000000c107229 */ /* 0x020fe20000000030 */
[----:B------:R-:W-:Y:S01]  /*1070*/  FSEL R28, R50, R30, !P2 ;  /* 0x0000001e321c7208 */ /* 0x000fe20005000000 */
[----:B------:R-:W-:Y:S01]  /*1080*/  DADD R18, R14, R18 ;  /* 0x000000000e127229 */ /* 0x000fe20000000012 */
[----:B------:R-:W-:-:S02]  /*1090*/  FSEL R49, R49, R63, !P6 ;  /* 0x0000003f31317208 */ /* 0x000fc40007000000 */
[----:B------:R-:W-:Y:S01]  /*10a0*/  FSEL R63, R29, RZ, !P1 ;  /* 0x000000ff1d3f7208 */ /* 0x000fe20004800000 */
[----:B------:R-:W-:Y:S01]  /*10b0*/  IMAD.IADD R54, R53, 0x1, R54 ;  /* 0x0000000135367824 */ /* 0x000fe200078e0236 */
[----:B------:R-:W-:Y:S02]  /*10c0*/  FSEL R29, R51, R31, !P2 ;  /* 0x0000001f331d7208 */ /* 0x000fe40005000000 */
[----:B------:R-:W-:Y:S01]  /*10d0*/  ISETP.NE.AND P5, PT, R52, RZ, PT ;  /* 0x000000ff3400720c */ /* 0x000fe20003fa5270 */
[----:B------:R-:W-:Y:S01]  /*10e0*/  IMAD.IADD R52, R54, 0x1, R52 ;  /* 0x0000000136347824 */ /* 0x000fe200078e0234 */
[----:B------:R-:W-:Y:S02]  /*10f0*/  FSEL R65, R28, R65, !P6 ;  /* 0x000000411c417208 */ /* 0x000fe40007000000 */
[----:B------:R-:W-:Y:S01]  /*1100*/  DADD R30, R26, R28 ;  /* 0x000000001a1e7229 */ /* 0x000fe2000000001c */
[----:B------:R-:W-:Y:S02]  /*1110*/  FSEL R18, R18, R14, !P5 ;  /* 0x0000000e12127208 */ /* 0x000fe40006800000 */
[----:B------:R-:W-:-:S02]  /*1120*/  FSEL R19, R19, R15, !P5 ;  /* 0x0000000f13137208 */ /* 0x000fc40006800000 */
[----:B------:R-:W-:Y:S02]  /*1130*/  FSEL R16, R16, R12, !P5 ;  /* 0x0000000c10107208 */ /* 0x000fe40006800000 */
[----:B------:R-:W-:Y:S02]  /*1140*/  FSEL R17, R17, R13, !P5 ;  /* 0x0000000d11117208 */ /* 0x000fe40006800000 */
[----:B------:R-:W2:Y:S01]  /*1150*/  LDS.128 R12, [UR4+0x90] ;  /* 0x00009004ff0c7984 */ /* 0x000ea20008000c00 */
[----:B------:R-:W-:Y:S01]  /*1160*/  FSEL R63, R29, R63, !P6 ;  /* 0x0000003f1d3f7208 */ /* 0x000fe20007000000 */
[----:B0-----:R-:W-:Y:S01]  /*1170*/  DADD R50, R10, R18 ;  /* 0x000000000a327229 */ /* 0x001fe20000000012 */
[----:B------:R-:W-:Y:S01]  /*1180*/  FSEL R57, R48, R57, !P6 ;  /* 0x0000003930397208 */ /* 0x000fe20007000000 */
[----:B------:R-:W0:Y:S01]  /*1190*/  LDS.64 R28, [UR4+0x88] ;  /* 0x00008804ff1c7984 */ /* 0x000e220008000a00 */
[----:B------:R-:W-:Y:S02]  /*11a0*/  FSEL R26, R30, R26, !P5 ;  /* 0x0000001a1e1a7208 */ /* 0x000fe40006800000 */
[----:B------:R-:W-:Y:S01]  /*11b0*/  FSEL R27, R31, R27, !P5 ;  /* 0x0000001b1f1b7208 */ /* 0x000fe20006800000 */
[----:B------:R-:W3:Y:S01]  /*11c0*/  LDS R48, [UR4+0x80] ;  /* 0x00008004ff307984 */ /* 0x000ee20008000800 */
[----:B------:R-:W-:Y:S01]  /*11d0*/  DADD R30, R8, R16 ;  /* 0x00000000081e7229 */ /* 0x000fe20000000010 */
[----:B------:R-:W-:-:S02]  /*11e0*/  SEL R53, R54, R53, !P6 ;  /* 0x0000003536357207 */ /* 0x000fc40007000000 */
[----:B------:R-:W-:Y:S02]  /*11f0*/  ISETP.NE.AND P5, PT, R56, RZ, PT ;  /* 0x000000ff3800720c */ /* 0x000fe40003fa5270 */
[C---:B------:R-:W-:Y:S02]  /*1200*/  ISETP.NE.AND P2, PT, R55.reuse, 0x5, PT ;  /* 0x000000053700780c */ /* 0x040fe40003f45270 */
[C---:B------:R-:W-:Y:S02]  /*1210*/  ISETP.NE.AND P1, PT, R55.reuse, 0x6, PT ;  /* 0x000000063700780c */ /* 0x040fe40003f25270 */
[----:B------:R-:W-:Y:S02]  /*1220*/  ISETP.NE.AND P6, PT, R55, 0x7, PT ;  /* 0x000000073700780c */ /* 0x000fe40003fc5270 */
[----:B------:R-:W-:Y:S02]  /*1230*/  FSEL R55, R16, R57, !P4 ;  /* 0x0000003910377208 */ /* 0x000fe40006000000 */
[----:B------:R-:W-:-:S02]  /*1240*/  FSEL R61, R18, R61, !P4 ;  /* 0x0000003d123d7208 */ /* 0x000fc40006000000 */
[----:B------:R-:W-:Y:S02]  /*1250*/  FSEL R59, R19, R59, !P4 ;  /* 0x0000003b133b7208 */ /* 0x000fe40006000000 */
[----:B------:R-:W-:Y:S02]  /*1260*/  FSEL R57, R17, R49, !P4 ;  /* 0x0000003111397208 */ /* 0x000fe40006000000 */
[----:B------:R-:W4:Y:S01]  /*1270*/  LDS.128 R16, [UR4+0xb0] ;  /* 0x0000b004ff107984 */ /* 0x000f220008000c00 */
[----:B------:R-:W-:Y:S02]  /*1280*/  FSEL R8, R30, R8, !P5 ;  /* 0x000000081e087208 */ /* 0x000fe40006800000 */
[----:B------:R-:W-:Y:S01]  /*1290*/  FSEL R9, R31, R9, !P5 ;  /* 0x000000091f097208 */ /* 0x000fe20006800000 */
[----:B------:R-:W-:Y:S01]  /*12a0*/  LDS R49, [UR4+0xa0] ;  /* 0x0000a004ff317984 */ /* 0x000fe20008000800 */
[----:B------:R-:W-:Y:S02]  /*12b0*/  FSEL R10, R50, R10, !P5 ;  /* 0x0000000a320a7208 */ /* 0x000fe40006800000 */
[----:B------:R-:W-:Y:S01]  /*12c0*/  FSEL R11, R51, R11, !P5 ;  /* 0x0000000b330b7208 */ /* 0x000fe20006800000 */
[----:B------:R-:W5:Y:S01]  /*12d0*/  LDS.64 R30, [UR4+0xa8] ;  /* 0x0000a804ff1e7984 */ /* 0x000f620008000a00 */
[----:B-1----:R-:W-:Y:S01]  /*12e0*/  DADD R50, R32, R26 ;  /* 0x0000000020327229 */ /* 0x002fe2000000001a */
[----:B------:R-:W-:-:S02]  /*12f0*/  SEL R54, R52, R53, !P4 ;  /* 0x0000003534367207 */ /* 0x000fc40006000000 */
[----:B------:R-:W-:Y:S02]  /*1300*/  FSEL R53, R11, R59, !P3 ;  /* 0x0000003b0b357208 */ /* 0x000fe40005800000 */
[----:B------:R-:W-:Y:S02]  /*1310*/  FSEL R55, R8, R55, !P3 ;  /* 0x0000003708377208 */ /* 0x000fe40005800000 */
[----:B------:R-:W-:Y:S01]  /*1320*/  FSEL R57, R9, R57, !P3 ;  /* 0x0000003909397208 */ /* 0x000fe20005800000 */
[----:B--2---:R-:W-:Y:S01]  /*1330*/  DADD R8, R12, R8 ;  /* 0x000000000c087229 */ /* 0x004fe20000000008 */
[----:B------:R-:W-:Y:S02]  /*1340*/  FSEL R65, R26, R65, !P4 ;  /* 0x000000411a417208 */ /* 0x000fe40006000000 */
[----:B------:R-:W-:Y:S02]  /*1350*/  FSEL R32, R50, R32, !P5 ;  /* 0x0000002032207208 */ /* 0x000fe40006800000 */
[----:B------:R-:W-:-:S02]  /*1360*/  FSEL R33, R51, R33, !P5 ;  /* 0x0000002133217208 */ /* 0x000fc40006800000 */
[----:B------:R-:W-:Y:S01]  /*1370*/  FSEL R51, R10, R61, !P3 ;  /* 0x0000003d0a337208 */ /* 0x000fe20005800000 */
[----:B------:R-:W-:Y:S01]  /*1380*/  DADD R10, R14, R10 ;  /* 0x000000000e0a7229 */ /* 0x000fe2000000000a */
[----:B------:R-:W-:Y:S01]  /*1390*/  FSEL R67, R27, R63, !P4 ;  /* 0x0000003f1b437208 */ /* 0x000fe20006000000 */
[----:B------:R-:W-:Y:S01]  /*13a0*/  IMAD.IADD R63, R52, 0x1, R56 ;  /* 0x00000001343f7824 */ /* 0x000fe200078e0238 */
[----:B0-----:R-:W-:Y:S01]  /*13b0*/  DADD R26, R28, R32 ;  /* 0x000000001c1a7229 */ /* 0x001fe20000000020 */
[----:B---3--:R-:W-:Y:S01]  /*13c0*/  ISETP.NE.AND P4, PT, R48, RZ, PT ;  /* 0x000000ff3000720c */ /* 0x008fe20003f85270 */
[----:B------:R-:W-:Y:S01]  /*13d0*/  SHFL.UP PT, R56, R45, 0x1, RZ ;  /* 0x042000002d387989 */ /* 0x000fe200000e00ff */
[----:B------:R-:W-:Y:S01]  /*13e0*/  FSEL R61, R32, R65, !P3 ;  /* 0x00000041203d7208 */ /* 0x000fe20005800000 */
[----:B------:R-:W-:Y:S01]  /*13f0*/  IMAD.IADD R52, R63, 0x1, R48 ;  /* 0x000000013f347824 */ /* 0x000fe200078e0230 */
[----:B------:R-:W-:Y:S01]  /*1400*/  FSEL R59, R33, R67, !P3 ;  /* 0x00000043213b7208 */ /* 0x000fe20005800000 */
[----:B------:R-:W-:Y:S01]  /*1410*/  LDS R48, [UR4+0xc0] ;  /* 0x0000c004ff307984 */ /* 0x000fe20008000800 */
[----:B------:R-:W-:-:S02]  /*1420*/  FSEL R32, R10, R14, !P4 ;  /* 0x0000000e0a207208 */ /* 0x000fc40006000000 */
[----:B------:R-:W-:Y:S02]  /*1430*/  FSEL R33, R11, R15, !P4 ;  /* 0x0000000f0b217208 */ /* 0x000fe40006000000 */
[----:B------:R-:W-:Y:S02]  /*1440*/  FSEL R12, R8, R12, !P4 ;  /* 0x0000000c080c7208 */ /* 0x000fe40006000000 */
[----:B------:R-:W-:Y:S02]  /*1450*/  FSEL R13, R9, R13, !P4 ;  /* 0x0000000d090d7208 */ /* 0x000fe40006000000 */
[----:B------:R-:W0:Y:S01]  /*1460*/  LDS.128 R8, [UR4+0xd0] ;  /* 0x0000d004ff087984 */ /* 0x000e220008000c00 */
[----:B------:R-:W-:Y:S02]  /*1470*/  FSEL R14, R26, R28, !P4 ;  /* 0x0000001c1a0e7208 */ /* 0x000fe40006000000 */
[----:B------:R-:W-:Y:S01]  /*1480*/  FSEL R15, R27, R29, !P4 ;  /* 0x0000001d1b0f7208 */ /* 0x000fe20006000000 */
[----:B----4-:R-:W-:Y:S01]  /*1490*/  DADD R28, R16, R12 ;  /* 0x00000000101c7229 */ /* 0x010fe2000000000c */
[----:B------:R-:W1:Y:S01]  /*14a0*/  LDS.64 R26, [UR4+0xc8] ;  /* 0x0000c804ff1a7984 */ /* 0x000e620008000a00 */
[----:B------:R-:W-:-:S02]  /*14b0*/  FSEL R51, R32, R51, !P2 ;  /* 0x0000003320337208 */ /* 0x000fc40005000000 */
[----:B------:R-:W-:Y:S01]  /*14c0*/  FSEL R53, R33, R53, !P2 ;  /* 0x0000003521357208 */ /* 0x000fe20005000000 */
[----:B------:R-:W-:Y:S01]  /*14d0*/  DADD R32, R18, R32 ;  /* 0x0000000012207229 */ /* 0x000fe20000000020 */
[----:B------:R-:W-:Y:S02]  /*14e0*/  FSEL R55, R12, R55, !P2 ;  /* 0x000000370c377208 */ /* 0x000fe40005000000 */
[----:B------:R-:W-:Y:S01]  /*14f0*/  FSEL R57, R13, R57, !P2 ;  /* 0x000000390d397208 */ /* 0x000fe20005000000 */
[----:B-----5:R-:W-:Y:S01]  /*1500*/  DADD R12, R30, R14 ;  /* 0x000000001e0c7229 */ /* 0x020fe2000000000e */
[----:B------:R-:W-:Y:S02]  /*1510*/  SEL R50, R63, R54, !P3 ;  /* 0x000000363f327207 */ /* 0x000fe40005800000 */
[----:B------:R-:W-:Y:S01]  /*1520*/  ISETP.NE.AND P3, PT, R49, RZ, PT ;  /* 0x000000ff3100720c */ /* 0x000fe20003f65270 */
[----:B------:R-:W-:Y:S01]  /*1530*/  IMAD.IADD R49, R52, 0x1, R49 ;  /* 0x0000000134317824 */ /* 0x000fe200078e0231 */
[----:B------:R-:W-:Y:S01]  /*1540*/  FSEL R61, R14, R61, !P2 ;  /* 0x0000003d0e3d7208 */ /* 0x000fe20005000000 */
[----:B------:R-:W2:Y:S01]  /*1550*/  SHFL.UP PT, R54, R42, 0x1, RZ ;  /* 0x042000002a367989 */ /* 0x000ea200000e00ff */
[----:B------:R-:W-:-:S02]  /*1560*/  FSEL R16, R28, R16, !P3 ;  /* 0x000000101c107208 */ /* 0x000fc40005800000 */
[----:B------:R-:W-:Y:S01]  /*1570*/  FSEL R17, R29, R17, !P3 ;  /* 0x000000111d117208 */ /* 0x000fe20005800000 */
[----:B------:R-:W3:Y:S01]  /*1580*/  SHFL.UP PT, R63, R44, 0x1, RZ ;  /* 0x042000002c3f7989 */ /* 0x000ee200000e00ff */
[----:B------:R-:W-:Y:S02]  /*1590*/  FSEL R59, R15, R59, !P2 ;  /* 0x0000003b0f3b7208 */ /* 0x000fe40005000000 */
[----:B------:R-:W-:Y:S02]  /*15a0*/  SEL R50, R52, R50, !P2 ;  /* 0x0000003234327207 */ /* 0x000fe40005000000 */
[----:B------:R-:W-:Y:S01]  /*15b0*/  FSEL R18, R32, R18, !P3 ;  /* 0x0000001220127208 */ /* 0x000fe20005800000 */
[----:B------:R-:W4:Y:S01]  /*15c0*/  LDS R52, [UR4+0xe0] ;  /* 0x0000e004ff347984 */ /* 0x000f220008000800 */
[----:B------:R-:W-:Y:S02]  /*15d0*/  FSEL R19, R33, R19, !P3 ;  /* 0x0000001321137208 */ /* 0x000fe40005800000 */
[----:B------:R-:W-:Y:S01]  /*15e0*/  FSEL R28, R12, R30, !P3 ;  /* 0x0000001e0c1c7208 */ /* 0x000fe20005800000 */
[----:B------:R-:W4:Y:S01]  /*15f0*/  LDS.64 R32, [UR4+0xe8] ;  /* 0x0000e804ff207984 */ /* 0x000f220008000a00 */
[----:B------:R-:W-:-:S02]  /*1600*/  FSEL R29, R13, R31, !P3 ;  /* 0x0000001f0d1d7208 */ /* 0x000fc40005800000 */
[----:B------:R-:W-:Y:S01]  /*1610*/  FSEL R51, R18, R51, !P1 ;  /* 0x0000003312337208 */ /* 0x000fe20004800000 */
[----:B------:R-:W4:Y:S01]  /*1620*/  LDS.128 R12, [UR4+0xf0] ;  /* 0x0000f004ff0c7984 */ /* 0x000f220008000c00 */
[----:B------:R-:W-:Y:S02]  /*1630*/  FSEL R53, R19, R53, !P1 ;  /* 0x0000003513357208 */ /* 0x000fe40004800000 */
[----:B------:R-:W-:Y:S01]  /*1640*/  FSEL R55, R16, R55, !P1 ;  /* 0x0000003710377208 */ /* 0x000fe20004800000 */
[----:B------:R5:W4:Y:S01]  /*1650*/  SHFL.UP PT, R30, R43, 0x1, RZ ;  /* 0x042000002b1e7989 */ /* 0x000b2200000e00ff */
[----:B------:R-:W-:Y:S01]  /*1660*/  FSEL R57, R17, R57, !P1 ;  /* 0x0000003911397208 */ /* 0x000fe20004800000 */
[----:B0-----:R-:W-:Y:S01]  /*1670*/  DADD R18, R10, R18 ;  /* 0x000000000a127229 */ /* 0x001fe20000000012 */
[----:B------:R-:W-:Y:S01]  /*1680*/  FSEL R61, R28, R61, !P1 ;  /* 0x0000003d1c3d7208 */ /* 0x000fe20004800000 */
[----:B------:R0:W0:Y:S01]  /*1690*/  SHFL.UP PT, R31, R40, 0x1, RZ ;  /* 0x04200000281f7989 */ /* 0x00002200000e00ff */
[----:B------:R-:W-:-:S02]  /*16a0*/  FSEL R59, R29, R59, !P1 ;  /* 0x0000003b1d3b7208 */ /* 0x000fc40004800000 */
[----:B------:R-:W-:Y:S01]  /*16b0*/  SEL R50, R49, R50, !P1 ;  /* 0x0000003231327207 */ /* 0x000fe20004800000 */
[----:B-----5:R-:W-:Y:S01]  /*16c0*/  DADD R42, R8, R16 ;  /* 0x00000000082a7229 */ /* 0x020fe20000000010 */
[----:B------:R-:W-:Y:S01]  /*16d0*/  ISETP.GE.U32.AND P1, PT, R41, 0x20, PT ;  /* 0x000000202900780c */ /* 0x000fe20003f26070 */
[----:B-1----:R-:W-:Y:S01]  /*16e0*/  DADD R16, R26, R28 ;  /* 0x000000001a107229 */ /* 0x002fe2000000001c */
[----:B------:R-:W-:Y:S01]  /*16f0*/  ISETP.NE.AND P2, PT, R48, RZ, PT ;  /* 0x000000ff3000720c */ /* 0x000fe20003f45270 */
[----:B------:R-:W-:Y:S01]  /*1700*/  IMAD.IADD R49, R49, 0x1, R48 ;  /* 0x0000000131317824 */ /* 0x000fe200078e0230 */
[----:B------:R-:W-:Y:S02]  /*1710*/  ISETP.NE.AND P3, PT, R41, RZ, PT ;  /* 0x000000ff2900720c */ /* 0x000fe40003f65270 */
[----:B------:R-:W-:Y:S01]  /*1720*/  FSEL R18, R18, R10, !P2 ;  /* 0x0000000a12127208 */ /* 0x000fe20005000000 */
[----:B--2---:R-:W-:Y:S01]  /*1730*/  IMAD.MOV.U32 R10, RZ, RZ, R54 ;  /* 0x000000ffff0a7224 */ /* 0x004fe200078e0036 */
[----:B------:R-:W-:Y:S01]  /*1740*/  FSEL R19, R19, R11, !P2 ;  /* 0x0000000b13137208 */ /* 0x000fe20005000000 */
[----:B---3--:R-:W-:Y:S01]  /*1750*/  IMAD.MOV.U32 R11, RZ, RZ, R63 ;  /* 0x000000ffff0b7224 */ /* 0x008fe200078e003f */
[----:B------:R-:W-:Y:S01]  /*1760*/  FSEL R28, R42, R8, !P2 ;  /* 0x000000082a1c7208 */ /* 0x000fe20005000000 */
[----:B------:R-:W-:Y:S01]  /*1770*/  IMAD.MOV.U32 R8, RZ, RZ, R47 ;  /* 0x000000ffff087224 */ /* 0x000fe200078e002f */
[----:B------:R-:W-:Y:S01]  /*1780*/  FSEL R29, R43, R9, !P2 ;  /* 0x000000092b1d7208 */ /* 0x000fe20005000000 */
[----:B------:R-:W-:Y:S01]  /*1790*/  IMAD.MOV.U32 R9, RZ, RZ, R56 ;  /* 0x000000ffff097224 */ /* 0x000fe200078e0038 */
[----:B------:R-:W-:-:S02]  /*17a0*/  FSEL R16, R16, R26, !P2 ;  /* 0x0000001a10107208 */ /* 0x000fc40005000000 */
[----:B------:R-:W-:Y:S02]  /*17b0*/  FSEL R17, R17, R27, !P2 ;  /* 0x0000001b11117208 */ /* 0x000fe40005000000 */
[----:B------:R1:W2:Y:S01]  /*17c0*/  SHFL.UP PT, R27, R46, 0x1, RZ ;  /* 0x042000002e1b7989 */ /* 0x0002a200000e00ff */
[----:B------:R-:W-:Y:S02]  /*17d0*/  SEL R50, R49, R50, !P6 ;  /* 0x0000003231327207 */ /* 0x000fe40007000000 */
[----:B------:R-:W-:Y:S02]  /*17e0*/  FSEL R51, R18, R51, !P6 ;  /* 0x0000003312337208 */ /* 0x000fe40007000000 */
[----:B------:R-:W-:Y:S02]  /*17f0*/  FSEL R48, R19, R53, !P6 ;  /* 0x0000003513307208 */ /* 0x000fe40007000000 */
[----:B------:R-:W-:Y:S02]  /*1800*/  FSEL R55, R28, R55, !P6 ;  /* 0x000000371c377208 */ /* 0x000fe40007000000 */
[----:B0-----:R-:W-:-:S02]  /*1810*/  FSEL R40, R29, R57, !P6 ;  /* 0x000000391d287208 */ /* 0x001fc40007000000 */
[----:B------:R-:W-:Y:S02]  /*1820*/  FSEL R61, R16, R61, !P6 ;  /* 0x0000003d103d7208 */ /* 0x000fe40007000000 */
[----:B------:R-:W-:Y:S01]  /*1830*/  FSEL R26, R17, R59, !P6 ;  /* 0x0000003b111a7208 */ /* 0x000fe20007000000 */
[----:B-1--4-:R-:W-:Y:S06]  /*1840*/  @!P1 BRA `(.L_x_401) ;  /* 0x0000000000649947 */ /* 0x012fec0003800000 */
[----:B------:R-:W-:Y:S01]  /*1850*/  IMAD.MOV.U32 R42, RZ, RZ, R51 ;  /* 0x000000ffff2a7224 */ /* 0x000fe200078e0033 */
[----:B------:R-:W-:Y:S01]  /*1860*/  ISETP.NE.AND P2, PT, R0, RZ, PT ;  /* 0x000000ff0000720c */ /* 0x000fe20003f45270 */
[----:B------:R-:W-:Y:S01]  /*1870*/  IMAD.MOV.U32 R43, RZ, RZ, R48 ;  /* 0x000000ffff2b7224 */ /* 0x000fe200078e0030 */
[C---:B--2---:R-:W-:Y:S02]  /*1880*/  ISETP.NE.AND P1, PT, R27.reuse, RZ, PT ;  /* 0x000000ff1b00720c */ /* 0x044fe40003f25270 */
[----:B------:R-:W-:-:S03]  /*1890*/  SEL R27, R27, RZ, P2 ;  /* 0x000000ff1b1b7207 */ /* 0x000fc60001000000 */
[----:B------:R-:W-:Y:S01]  /*18a0*/  DADD R46, R10, R42 ;  /* 0x000000000a2e7229 */ /* 0x000fe2000000002a */
[----:B------:R-:W-:Y:S02]  /*18b0*/  IMAD.MOV.U32 R42, RZ, RZ, R55 ;  /* 0x000000ffff2a7224 */ /* 0x000fe400078e0037 */
[----:B------:R-:W-:Y:S02]  /*18c0*/  IMAD.MOV.U32 R43, RZ, RZ, R40 ;  /* 0x000000ffff2b7224 */ /* 0x000fe400078e0028 */
[----:B------:R-:W-:-:S04]  /*18d0*/  IMAD.IADD R27, R50, 0x1, R27 ;  /* 0x00000001321b7824 */ /* 0x000fc800078e021b */
[----:B------:R-:W-:Y:S01]  /*18e0*/  DADD R44, R8, R42 ;  /* 0x00000000082c7229 */ /* 0x000fe2000000002a */
[----:B------:R-:W-:Y:S01]  /*18f0*/  @P2 FSEL R51, R46, R10, !P1 ;  /* 0x0000000a2e332208 */ /* 0x000fe20004800000 */
[----:B------:R-:W-:Y:S01]  /*1900*/  IMAD.MOV.U32 R42, RZ, RZ, R61 ;  /* 0x000000ffff2a7224 */ /* 0x000fe200078e003d */
[----:B------:R-:W-:Y:S01]  /*1910*/  @P2 FSEL R48, R47, R11, !P1 ;  /* 0x0000000b2f302208 */ /* 0x000fe20004800000 */
[----:B------:R-:W-:Y:S02]  /*1920*/  IMAD.MOV.U32 R43, RZ, RZ, R26 ;  /* 0x000000ffff2b7224 */ /* 0x000fe400078e001a */
[----:B------:R-:W-:Y:S02]  /*1930*/  IMAD.MOV.U32 R10, RZ, RZ, R51 ;  /* 0x000000ffff0a7224 */ /* 0x000fe400078e0033 */
[----:B------:R-:W-:Y:S02]  /*1940*/  IMAD.MOV.U32 R11, RZ, RZ, R48 ;  /* 0x000000ffff0b7224 */ /* 0x000fe400078e0030 */
[----:B------:R-:W-:Y:S01]  /*1950*/  DADD R42, R30, R42 ;  /* 0x000000001e2a7229 */ /* 0x000fe2000000002a */
[----:B------:R-:W-:-:S02]  /*1960*/  @P2 FSEL R55, R44, R8, !P1 ;  /* 0x000000082c372208 */ /* 0x000fc40004800000 */
[----:B------:R-:W-:-:S03]  /*1970*/  @P2 FSEL R40, R45, R9, !P1 ;  /* 0x000000092d282208 */ /* 0x000fc60004800000 */
[----:B------:R-:W-:Y:S02]  /*1980*/  IMAD.MOV.U32 R8, RZ, RZ, R55 ;  /* 0x000000ffff087224 */ /* 0x000fe400078e0037 */
[----:B------:R-:W-:Y:S02]  /*1990*/  IMAD.MOV.U32 R9, RZ, RZ, R40 ;  /* 0x000000ffff097224 */ /* 0x000fe400078e0028 */
[----:B------:R-:W-:Y:S02]  /*19a0*/  @P2 FSEL R61, R42, R30, !P1 ;  /* 0x0000001e2a3d2208 */ /* 0x000fe40004800000 */
[----:B------:R-:W-:-:S03]  /*19b0*/  @P2 FSEL R26, R43, R31, !P1 ;  /* 0x0000001f2b1a2208 */ /* 0x000fc60004800000 */
[----:B------:R-:W-:Y:S02]  /*19c0*/  IMAD.MOV.U32 R30, RZ, RZ, R61 ;  /* 0x000000ffff1e7224 */ /* 0x000fe400078e003d */
[----:B------:R-:W-:-:S07]  /*19d0*/  IMAD.MOV.U32 R31, RZ, RZ, R26 ;  /* 0x000000ffff1f7224 */ /* 0x000fce00078e001a */
.L_x_401:
[----:B------:R-:W-:Y:S05]  /*19e0*/  BSYNC.RECONVERGENT B0 ;  /* 0x0000000000007941 */ /* 0x000fea0003800200 */
.L_x_400:
[----:B------:R-:W-:Y:S01]  /*19f0*/  BSSY.RECONVERGENT B0, `(.L_x_402) ;  /* 0x000000e000007945 */ /* 0x000fe20003800200 */
[----:B------:R-:W-:-:S03]  /*1a00*/  IMAD.MOV.U32 R0, RZ, RZ, R38 ;  /* 0x000000ffff007224 */ /* 0x000fc600078e0026 */
[----:B------:R-:W-:Y:S05]  /*1a10*/  @!P3 BRA `(.L_x_403) ;  /* 0x00000000002cb947 */ /* 0x000fea0003800000 */
[----:B------:R-:W-:Y:S01]  /*1a20*/  DADD R44, R4, R8 ;  /* 0x00000000042c7229 */ /* 0x000fe20000000008 */
[----:B------:R-:W-:Y:S01]  /*1a30*/  ISETP.NE.AND P1, PT, R38, RZ, PT ;  /* 0x000000ff2600720c */ /* 0x000fe20003f25270 */
[----:B------:R-:W-:Y:S01]  /*1a40*/  DADD R46, R6, R10 ;  /* 0x00000000062e7229 */ /* 0x000fe2000000000a */
[----:B--2---:R-:W-:Y:S01]  /*1a50*/  IMAD.IADD R0, R27, 0x1, R38 ;  /* 0x000000011b007824 */ /* 0x004fe200078e0226 */
[----:B------:R-:W-:-:S06]  /*1a60*/  DADD R42, R20, R30 ;  /* 0x00000000142a7229 */ /* 0x000fcc000000001e */
[----:B------:R-:W-:Y:S02]  /*1a70*/  FSEL R4, R44, R4, !P1 ;  /* 0x000000042c047208 */ /* 0x000fe40004800000 */
[----:B------:R-:W-:Y:S02]  /*1a80*/  FSEL R5, R45, R5, !P1 ;  /* 0x000000052d057208 */ /* 0x000fe40004800000 */
[----:B------:R-:W-:Y:S02]  /*1a90*/  FSEL R6, R46, R6, !P1 ;  /* 0x000000062e067208 */ /* 0x000fe40004800000 */
[----:B------:R-:W-:Y:S02]  /*1aa0*/  FSEL R7, R47, R7, !P1 ;  /* 0x000000072f077208 */ /* 0x000fe40004800000 */
[----:B------:R-:W-:Y:S02]  /*1ab0*/  FSEL R20, R42, R20, !P1 ;  /* 0x000000142a147208 */ /* 0x000fe40004800000 */
[----:B------:R-:W-:-:S07]  /*1ac0*/  FSEL R21, R43, R21, !P1 ;  /* 0x000000152b157208 */ /* 0x000fce0004800000 */
.L_x_403:
[----:B------:R-:W-:Y:S05]  /*1ad0*/  BSYNC.RECONVERGENT B0 ;  /* 0x0000000000007941 */ /* 0x000fea0003800200 */
.L_x_402:
[----:B------:R-:W-:Y:S01]  /*1ae0*/  DADD R42, R2, R4 ;  /* 0x00000000022a7229 */ /* 0x000fe20000000004 */
[----:B------:R-:W-:Y:S01]  /*1af0*/  ISETP.NE.AND P2, PT, R41, RZ, PT ;  /* 0x000000ff2900720c */ /* 0x000fe20003f45270 */
[----:B------:R-:W-:Y:S01]  /*1b00*/  DADD R44, R24, R6 ;  /* 0x00000000182c7229 */ /* 0x000fe20000000006 */
[----:B------:R-:W-:Y:S01]  /*1b10*/  ISETP.NE.AND P1, PT, R52, RZ, PT ;  /* 0x000000ff3400720c */ /* 0x000fe20003f25270 */
[----:B------:R-:W-:Y:S01]  /*1b20*/  DADD R28, R12, R28 ;  /* 0x000000000c1c7229 */ /* 0x000fe2000000001c */
[----:B------:R-:W-:Y:S05]  /*1b30*/  BSSY.RECONVERGENT B0, `(.L_x_404) ;  /* 0x000001f000007945 */ /* 0x000fea0003800200 */
[----:B------:R-:W-:Y:S01]  /*1b40*/  FSEL R40, R2, R42, P0 ;  /* 0x0000002a02287208 */ /* 0x000fe20000000000 */
[----:B------:R-:W-:Y:S01]  /*1b50*/  IMAD.IADD R2, R49, 0x1, R52 ;  /* 0x0000000131027824 */ /* 0x000fe200078e0234 */
[----:B------:R-:W-:Y:S01]  /*1b60*/  FSEL R47, R3, R43, P0 ;  /* 0x0000002b032f7208 */ /* 0x000fe20000000000 */
[----:B------:R-:W-:Y:S01]  /*1b70*/  DADD R42, R22, R20 ;  /* 0x00000000162a7229 */ /* 0x000fe20000000014 */
[----:B------:R-:W-:-:S02]  /*1b80*/  FSEL R26, R24, R44, P0 ;  /* 0x0000002c181a7208 */ /* 0x000fc40000000000 */
[----:B------:R-:W-:Y:S01]  /*1b90*/  FSEL R45, R25, R45, P0 ;  /* 0x0000002d192d7208 */ /* 0x000fe20000000000 */
[----:B------:R-:W-:Y:S01]  /*1ba0*/  DADD R24, R14, R18 ;  /* 0x000000000e187229 */ /* 0x000fe20000000012 */
[----:B------:R-:W-:Y:S01]  /*1bb0*/  ISETP.GE.AND P3, PT, R2, 0x101, PT ;  /* 0x000001010200780c */ /* 0x000fe20003f66270 */
[----:B------:R-:W-:-:S04]  /*1bc0*/  DADD R18, R32, R16 ;  /* 0x0000000020127229 */ /* 0x000fc80000000010 */
[----:B------:R-:W-:Y:S02]  /*1bd0*/  FSEL R16, R22, R42, P0 ;  /* 0x0000002a16107208 */ /* 0x000fe40000000000 */
[----:B------:R-:W-:Y:S02]  /*1be0*/  FSEL R17, R23, R43, P0 ;  /* 0x0000002b17117208 */ /* 0x000fe40000000000 */
[----:B------:R-:W-:Y:S02]  /*1bf0*/  FSEL R24, R24, R14, !P1 ;  /* 0x0000000e18187208 */ /* 0x000fe40004800000 */
[----:B------:R-:W-:Y:S02]  /*1c00*/  FSEL R25, R25, R15, !P1 ;  /* 0x0000000f19197208 */ /* 0x000fe40004800000 */
[----:B------:R-:W-:Y:S02]  /*1c10*/  FSEL R22, R28, R12, !P1 ;  /* 0x0000000c1c167208 */ /* 0x000fe40004800000 */
[----:B------:R-:W-:-:S02]  /*1c20*/  FSEL R23, R29, R13, !P1 ;  /* 0x0000000d1d177208 */ /* 0x000fc40004800000 */
[----:B------:R-:W-:Y:S02]  /*1c30*/  FSEL R18, R18, R32, !P1 ;  /* 0x0000002012127208 */ /* 0x000fe40004800000 */
[----:B------:R-:W-:Y:S01]  /*1c40*/  FSEL R19, R19, R33, !P1 ;  /* 0x0000002113137208 */ /* 0x000fe20004800000 */
[----:B------:R-:W-:Y:S06]  /*1c50*/  @P2 BRA `(.L_x_405) ;  /* 0x0000000000302947 */ /* 0x000fec0003800000 */
[----:B------:R-:W0:Y:S01]  /*1c60*/  LDC.64 R12, c[0x0][0x3b8] ;  /* 0x0000ee00ff0c7b82 */ /* 0x000e220000000a00 */
[----:B------:R-:W-:Y:S02]  /*1c70*/  IMAD.MOV.U32 R29, RZ, RZ, 0x65 ;  /* 0x00000065ff1d7424 */ /* 0x000fe400078e00ff */
[----:B--2---:R-:W-:-:S05]  /*1c80*/  IMAD.MOV.U32 R27, RZ, RZ, RZ ;  /* 0x000000ffff1b7224 */ /* 0x004fca00078e00ff */
        /* <DEDUP_REMOVED lines=9> */
.L_x_405:
[----:B------:R-:W-:Y:S05]  /*1d20*/  BSYNC.RECONVERGENT B0 ;  /* 0x0000000000007941 */ /* 0x000fea0003800200 */
.L_x_404:
[----:B------:R-:W-:Y:S02]  /*1d30*/  IMAD.IADD R39, R39, 0x1, R0 ;  /* 0x0000000127277824 */ /* 0x000fe400078e0200 */
[----:B0-----:R-:W-:Y:S02]  /*1d40*/  IMAD.MOV.U32 R12, RZ, RZ, R40 ;  /* 0x000000ffff0c7224 */ /* 0x001fe400078e0028 */
[----:B------:R-:W-:Y:S02]  /*1d50*/  IMAD.MOV.U32 R13, RZ, RZ, R47 ;  /* 0x000000ffff0d7224 */ /* 0x000fe400078e002f */
[----:B------:R-:W-:Y:S02]  /*1d60*/  IMAD.MOV.U32 R14, RZ, RZ, R26 ;  /* 0x000000ffff0e7224 */ /* 0x000fe400078e001a */
[----:B------:R-:W-:Y:S01]  /*1d70*/  IMAD.MOV.U32 R15, RZ, RZ, R45 ;  /* 0x000000ffff0f7224 */ /* 0x000fe200078e002d */
[----:B------:R-:W-:Y:S06]  /*1d80*/  @!P3 BRA `(.L_x_406) ;  /* 0x0000001000d0b947 */ /* 0x000fec0003800000 */
[----:B------:R-:W-:Y:S01]  /*1d90*/  BAR.SYNC.DEFER_BLOCKING 0x0 ;  /* 0x0000000000007b1d */ /* 0x000fe20000010000 */
[----:B------:R-:W-:Y:S02]  /*1da0*/  ISETP.NE.AND P2, PT, R38, RZ, PT ;  /* 0x000000ff2600720c */ /* 0x000fe40003f45270 */
[----:B------:R-:W-:Y:S02]  /*1db0*/  ISETP.NE.AND P0, PT, R34, R35, PT ;  /* 0x000000232200720c */ /* 0x000fe40003f05270 */
[----:B------:R-:W-:-:S09]  /*1dc0*/  ISETP.NE.AND P1, PT, R35, R36, PT ;  /* 0x000000242300720c */ /* 0x000fd20003f25270 */
[----:B--2---:R-:W-:Y:S02]  /*1dd0*/  @P2 LEA R27, R27, UR4, 0x5 ;  /* 0x000000041b1b2c11 */ /* 0x004fe4000f8e28ff */
[----:B------:R-:W-:Y:S02]  /*1de0*/  @P0 LEA R19, R0, UR4, 0x5 ;  /* 0x0000000400130c11 */ /* 0x000fe4000f8e28ff */
[----:B------:R-:W-:Y:S01]  /*1df0*/  @P1 LEA R23, R39, UR4, 0x5 ;  /* 0x0000000427171c11 */ /* 0x000fe2000f8e28ff */
[----:B------:R0:W-:Y:S04]  /*1e00*/  @P2 STS.128 [R27+0x10], R8 ;  /* 0x000010081b002388 */ /* 0x0001e80000000c00 */
[----:B------:R0:W-:Y:S04]  /*1e10*/  @P2 STS.64 [R27+0x8], R30 ;  /* 0x0000081e1b002388 */ /* 0x0001e80000000a00 */
[----:B------:R0:W-:Y:S01]  /*1e20*/  @P2 STS [R27], R37 ;  /* 0x000000251b002388 */ /* 0x0001e20000000800 */
[----:B------:R-:W-:-:S03]  /*1e30*/  ISETP.GE.U32.AND P2, PT, R41, R2, PT ;  /* 0x000000022900720c */ /* 0x000fc60003f46070 */
[----:B------:R0:W-:Y:S04]  /*1e40*/  @P0 STS.128 [R19+0x10], R4 ;  /* 0x0000100413000388 */ /* 0x0001e80000000c00 */
[----:B------:R0:W-:Y:S04]  /*1e50*/  @P0 STS.64 [R19+0x8], R20 ;  /* 0x0000081413000388 */ /* 0x0001e80000000a00 */
[----:B------:R0:W-:Y:S04]  /*1e60*/  @P0 STS [R19], R34 ;  /* 0x0000002213000388 */ /* 0x0001e80000000800 */
[----:B------:R0:W-:Y:S04]  /*1e70*/  @P1 STS.128 [R23+0x10], R12 ;  /* 0x0000100c17001388 */ /* 0x0001e80000000c00 */
[----:B------:R0:W-:Y:S04]  /*1e80*/  @P1 STS.64 [R23+0x8], R16 ;  /* 0x0000081017001388 */ /* 0x0001e80000000a00 */
[----:B------:R0:W-:Y:S01]  /*1e90*/  @P1 STS [R23], R35 ;  /* 0x0000002317001388 */ /* 0x0001e20000000800 */
[----:B------:R-:W-:Y:S06]  /*1ea0*/  BAR.SYNC.DEFER_BLOCKING 0x0 ;  /* 0x0000000000007b1d */ /* 0x000fec0000010000 */
[----:B------:R-:W-:Y:S05]  /*1eb0*/  @P2 EXIT ;  /* 0x000000000000294d */ /* 0x000fea0003800000 */
[----:B0-----:R-:W-:Y:S01]  /*1ec0*/  LOP3.LUT R5, RZ, R41, RZ, 0x33, !PT ;  /* 0x00000029ff057212 */ /* 0x001fe200078e33ff */
[----:B------:R-:W-:Y:S04]  /*1ed0*/  BSSY.RECONVERGENT B0, `(.L_x_407) ;  /* 0x0000029000007945 */ /* 0x000fe80003800200 */
[----:B------:R-:W-:-:S05]  /*1ee0*/  IMAD.IADD R0, R2, 0x1, R5 ;  /* 0x0000000102007824 */ /* 0x000fca00078e0205 */
[C---:B------:R-:W-:Y:S02]  /*1ef0*/  LOP3.LUT R4, R0.reuse, 0x300, RZ, 0xc0, !PT ;  /* 0x0000030000047812 */ /* 0x040fe400078ec0ff */
[----:B------:R-:W-:Y:S02]  /*1f00*/  ISETP.GE.U32.AND P1, PT, R0, 0x300, PT ;  /* 0x000003000000780c */ /* 0x000fe40003f26070 */
[----:B------:R-:W-:-:S13]  /*1f10*/  ISETP.NE.AND P0, PT, R4, 0x300, PT ;  /* 0x000003000400780c */ /* 0x000fda0003f05270 */
[----:B------:R-:W-:Y:S05]  /*1f20*/  @!P0 BRA `(.L_x_408) ;  /* 0x00000000008c8947 */ /* 0x000fea0003800000 */
[----:B------:R-:W0:Y:S01]  /*1f30*/  LDC.64 R4, c[0x0][0x398] ;  /* 0x0000e600ff047b82 */ /* 0x000e220000000a00 */
[----:B------:R-:W-:-:S05]  /*1f40*/  LEA.HI R0, R0, 0x1, RZ, 0x18 ;  /* 0x0000000100007811 */ /* 0x000fca00078fc0ff */
[C---:B------:R-:W-:Y:S01]  /*1f50*/  IMAD.SHL.U32 R8, R0.reuse, 0x100, RZ ;  /* 0x0000010000087824 */ /* 0x040fe200078e00ff */
[----:B------:R-:W-:Y:S01]  /*1f60*/  LOP3.LUT R0, R0, 0x3, RZ, 0xc0, !PT ;  /* 0x0000000300007812 */ /* 0x000fe200078ec0ff */
[----:B------:R-:W1:Y:S03]  /*1f70*/  LDC.64 R6, c[0x0][0x390] ;  /* 0x0000e400ff067b82 */ /* 0x000e660000000a00 */
[----:B------:R-:W-:Y:S01]  /*1f80*/  LOP3.LUT R8, R8, 0x300, RZ, 0xc0, !PT ;  /* 0x0000030008087812 */ /* 0x000fe200078ec0ff */
[----:B------:R-:W-:Y:S02]  /*1f90*/  IMAD.MOV R0, RZ, RZ, -R0 ;  /* 0x000000ffff007224 */ /* 0x000fe400078e0a00 */
[----:B0-----:R-:W-:-:S03]  /*1fa0*/  IMAD.WIDE.U32 R4, R41, 0x18, R4 ;  /* 0x0000001829047825 */ /* 0x001fc600078e0004 */
[----:B------:R-:W-:Y:S02]  /*1fb0*/  IADD3 R16, P0, PT, R4, 0x10, RZ ;  /* 0x0000001004107810 */ /* 0x000fe40007f1e0ff */
[C---:B------:R-:W-:Y:S01]  /*1fc0*/  LEA R4, R41.reuse, UR4, 0x5 ;  /* 0x0000000429047c11 */ /* 0x040fe2000f8e28ff */
[----:B-1----:R-:W-:-:S04]  /*1fd0*/  IMAD.WIDE.U32 R6, R41, 0x4, R6 ;  /* 0x0000000429067825 */ /* 0x002fc800078e0006 */
[----:B------:R-:W-:Y:S02]  /*1fe0*/  IMAD.X R17, RZ, RZ, R5, P0 ;  /* 0x000000ffff117224 */ /* 0x000fe400000e0605 */
[----:B------:R-:W-:Y:S02]  /*1ff0*/  IMAD.MOV.U32 R14, RZ, RZ, R6 ;  /* 0x000000ffff0e7224 */ /* 0x000fe400078e0006 */
[----:B------:R-:W-:Y:S02]  /*2000*/  IMAD.MOV.U32 R15, RZ, RZ, R7 ;  /* 0x000000ffff0f7224 */ /* 0x000fe400078e0007 */
[----:B------:R-:W-:Y:S02]  /*2010*/  IMAD.IADD R41, R41, 0x1, R8 ;  /* 0x0000000129297824 */ /* 0x000fe400078e0208 */
[----:B------:R-:W-:-:S07]  /*2020*/  VIADD R12, R4, 0x8 ;  /* 0x00000008040c7836 */ /* 0x000fce0000000000 */
.L_x_409:
[----:B0-----:R-:W0:Y:S01]  /*2030*/  LDS R13, [R12+-0x8] ;  /* 0xfffff8000c0d7984 */ /* 0x001e220000000800 */
[----:B------:R-:W-:Y:S01]  /*2040*/  IMAD.MOV.U32 R6, RZ, RZ, R14 ;  /* 0x000000ffff067224 */ /* 0x000fe200078e000e */
[----:B------:R-:W-:Y:S01]  /*2050*/  IADD3 R14, P3, PT, R14, 0x400, RZ ;  /* 0x000004000e0e7810 */ /* 0x000fe20007f7e0ff */
[--C-:B------:R-:W-:Y:S01]  /*2060*/  IMAD.MOV.U32 R7, RZ, RZ, R15.reuse ;  /* 0x000000ffff077224 */ /* 0x100fe200078e000f */
[----:B------:R-:W1:Y:S01]  /*2070*/  LDS.128 R8, [R12+0x8] ;  /* 0x000008000c087984 */ /* 0x000e620000000c00 */
[----:B------:R-:W-:Y:S02]  /*2080*/  VIADD R0, R0, 0x1 ;  /* 0x0000000100007836 */ /* 0x000fe40000000000 */
[----:B------:R-:W-:Y:S01]  /*2090*/  IMAD.X R15, RZ, RZ, R15, P3 ;  /* 0x000000ffff0f7224 */ /* 0x000fe200018e060f */
[----:B------:R2:W3:Y:S02]  /*20a0*/  LDS.64 R4, [R12] ;  /* 0x000000000c047984 */ /* 0x0004e40000000a00 */
[----:B------:R-:W-:Y:S01]  /*20b0*/  ISETP.NE.AND P0, PT, R0, RZ, PT ;  /* 0x000000ff0000720c */ /* 0x000fe20003f05270 */
[----:B--2---:R-:W-:Y:S01]  /*20c0*/  VIADD R12, R12, 0x2000 ;  /* 0x000020000c0c7836 */ /* 0x004fe20000000000 */
[----:B0-----:R0:W-:Y:S02]  /*20d0*/  STG.E desc[UR8][R6.64], R13 ;  /* 0x0000000d06007986 */ /* 0x0011e4000c101908 */
[----:B0-----:R-:W-:-:S02]  /*20e0*/  IMAD.MOV.U32 R6, RZ, RZ, R16 ;  /* 0x000000ffff067224 */ /* 0x001fc400078e0010 */
[----:B------:R-:W-:-:S03]  /*20f0*/  IMAD.MOV.U32 R7, RZ, RZ, R17 ;  /* 0x000000ffff077224 */ /* 0x000fc600078e0011 */
[----:B------:R-:W-:Y:S02]  /*2100*/  IADD3 R16, P2, PT, R6, 0x1800, RZ ;  /* 0x0000180006107810 */ /* 0x000fe40007f5e0ff */
[----:B-1----:R0:W-:Y:S03]  /*2110*/  STG.E.64 desc[UR8][R6.64+-0x8], R8 ;  /* 0xfffff80806007986 */ /* 0x0021e6000c101b08 */
[----:B------:R-:W-:Y:S01]  /*2120*/  IMAD.X R17, RZ, RZ, R7, P2 ;  /* 0x000000ffff117224 */ /* 0x000fe200010e0607 */
[----:B------:R0:W-:Y:S04]  /*2130*/  STG.E.64 desc[UR8][R6.64], R10 ;  /* 0x0000000a06007986 */ /* 0x0001e8000c101b08 */
[----:B---3--:R0:W-:Y:S01]  /*2140*/  STG.E.64 desc[UR8][R6.64+-0x10], R4 ;  /* 0xfffff00406007986 */ /* 0x0081e2000c101b08 */
[----:B------:R-:W-:Y:S05]  /*2150*/  @P0 BRA `(.L_x_409) ;  /* 0xfffffffc00b40947 */ /* 0x000fea000383ffff */
.L_x_408:
[----:B------:R-:W-:Y:S05]  /*2160*/  BSYNC.RECONVERGENT B0 ;  /* 0x0000000000007941 */ /* 0x000fea0003800200 */
.L_x_407:
[----:B------:R-:W-:Y:S05]  /*2170*/  @!P1 EXIT ;  /* 0x000000000000994d */ /* 0x000fea0003800000 */
[----:B0-----:R-:W0:Y:S01]  /*2180*/  LDC.64 R4, c[0x0][0x390] ;  /* 0x0000e400ff047b82 */ /* 0x001e220000000a00 */
[----:B------:R-:W-:Y:S01]  /*2190*/  IMAD.IADD R0, R2, 0x1, -R41 ;  /* 0x0000000102007824 */ /* 0x000fe200078e0a29 */
[----:B------:R-:W-:Y:S04]  /*21a0*/  BSSY.RECONVERGENT B0, `(.L_x_410) ;  /* 0x000008b000007945 */ /* 0x000fe80003800200 */
[----:B------:R-:W-:Y:S02]  /*21b0*/  ISETP.GT.AND P1, PT, R0, 0xc00, PT ;  /* 0x00000c000000780c */ /* 0x000fe40003f24270 */
[----:B------:R-:W1:Y:S01]  /*21c0*/  LDC.64 R6, c[0x0][0x398] ;  /* 0x0000e600ff067b82 */ /* 0x000e620000000a00 */
[----:B------:R-:W-:-:S05]  /*21d0*/  LEA R0, R41, UR4, 0x5 ;  /* 0x0000000429007c11 */ /* 0x000fca000f8e28ff */
[----:B------:R-:W-:Y:S02]  /*21e0*/  VIADD R0, R0, 0x6010 ;  /* 0x0000601000007836 */ /* 0x000fe40000000000 */
[----:B0-----:R-:W-:-:S03]  /*21f0*/  IMAD.WIDE.U32 R4, R41, 0x4, R4 ;  /* 0x0000000429047825 */ /* 0x001fc600078e0004 */
[----:B------:R-:W-:Y:S01]  /*2200*/  IADD3 R8, P0, PT, R4, 0x800, RZ ;  /* 0x0000080004087810 */ /* 0x000fe20007f1e0ff */
[----:B-1----:R-:W-:-:S04]  /*2210*/  IMAD.WIDE.U32 R6, R41, 0x18, R6 ;  /* 0x0000001829067825 */ /* 0x002fc800078e0006 */
[----:B------:R-:W-:Y:S01]  /*2220*/  IMAD.X R9, RZ, RZ, R5, P0 ;  /* 0x000000ffff097224 */ /* 0x000fe200000e0605 */
[----:B------:R-:W-:Y:S02]  /*2230*/  IADD3 R10, P2, PT, R6, 0x3000, RZ ;  /* 0x00003000060a7810 */ /* 0x000fe40007f5e0ff */
[----:B------:R-:W-:-:S03]  /*2240*/  PLOP3.LUT P0, PT, PT, PT, PT, 0x80, 0x8 ;  /* 0x000000000008781c */ /* 0x000fc60003f0f070 */
[----:B------:R-:W-:Y:S01]  /*2250*/  IMAD.X R11, RZ, RZ, R7, P2 ;  /* 0x000000ffff0b7224 */ /* 0x000fe200010e0607 */
[----:B------:R-:W-:Y:S09]  /*2260*/  @!P1 BRA `(.L_x_411) ;  /* 0x0000000400f89947 */ /* 0x000ff20003800000 */
[----:B------:R-:W-:Y:S01]  /*2270*/  PLOP3.LUT P0, PT, PT, PT, PT, 0x8, 0x80 ;  /* 0x000000000080781c */ /* 0x000fe20003f0e170 */
[----:B------:R-:W-:-:S12]  /*2280*/  VIADD R12, R2, 0xfffff400 ;  /* 0xfffff400020c7836 */ /* 0x000fd80000000000 */
.L_x_412:
[----:B------:R-:W0:Y:S01]  /*2290*/  LDS R61, [R0+-0x6010] ;  /* 0xff9ff000003d7984 */ /* 0x000e220000000800 */
[----:B------:R-:W-:-:S03]  /*22a0*/  VIADD R41, R41, 0x1000 ;  /* 0x0000100029297836 */ /* 0x000fc60000000000 */
[----:B------:R-:W1:Y:S02]  /*22b0*/  LDS.128 R36, [R0+-0x6000] ;  /* 0xffa0000000247984 */ /* 0x000e640000000c00 */
[----:B------:R-:W-:Y:S02]  /*22c0*/  ISETP.GE.AND P1, PT, R41, R12, PT ;  /* 0x0000000c2900720c */ /* 0x000fe40003f26270 */
[----:B------:R-:W2:Y:S04]  /*22d0*/  LDS.64 R48, [R0+-0x6008] ;  /* 0xff9ff80000307984 */ /* 0x000ea80000000a00 */
[----:B------:R-:W3:Y:S04]  /*22e0*/  LDS R63, [R0+-0x4010] ;  /* 0xffbff000003f7984 */ /* 0x000ee80000000800 */
[----:B------:R-:W4:Y:S04]  /*22f0*/  LDS.128 R44, [R0+-0x4000] ;  /* 0xffc00000002c7984 */ /* 0x000f280000000c00 */
[----:B------:R-:W5:Y:S04]  /*2300*/  LDS.64 R50, [R0+-0x4008] ;  /* 0xffbff80000327984 */ /* 0x000f680000000a00 */
[----:B------:R-:W5:Y:S04]  /*2310*/  LDS R65, [R0+-0x2010] ;  /* 0xffdff00000417984 */ /* 0x000f680000000800 */
[----:B------:R-:W5:Y:S04]  /*2320*/  LDS.128 R16, [R0+-0x2000] ;  /* 0xffe0000000107984 */ /* 0x000f680000000c00 */
[----:B------:R-:W5:Y:S04]  /*2330*/  LDS.64 R52, [R0+-0x2008] ;  /* 0xffdff80000347984 */ /* 0x000f680000000a00 */
[----:B------:R-:W5:Y:S04]  /*2340*/  LDS R67, [R0+-0x10] ;  /* 0xfffff00000437984 */ /* 0x000f680000000800 */
[----:B------:R-:W5:Y:S04]  /*2350*/  LDS.128 R20, [R0] ;  /* 0x0000000000147984 */ /* 0x000f680000000c00 */
[----:B------:R-:W5:Y:S04]  /*2360*/  LDS.64 R54, [R0+-0x8] ;  /* 0xfffff80000367984 */ /* 0x000f680000000a00 */
[----:B------:R-:W5:Y:S04]  /*2370*/  LDS R69, [R0+0x1ff0] ;  /* 0x001ff00000457984 */ /* 0x000f680000000800 */
[----:B------:R-:W5:Y:S04]  /*2380*/  LDS.128 R24, [R0+0x2000] ;  /* 0x0020000000187984 */ /* 0x000f680000000c00 */
[----:B------:R-:W5:Y:S04]  /*2390*/  LDS.64 R56, [R0+0x1ff8] ;  /* 0x001ff80000387984 */ /* 0x000f680000000a00 */
        /* <DEDUP_REMOVED lines=8> */
[----:B0-----:R-:W-:Y:S04]  /*2420*/  STG.E desc[UR8][R8.64+-0x800], R61 ;  /* 0xfff8003d08007986 */ /* 0x001fe8000c101908 */
[----:B-1----:R-:W-:Y:S04]  /*2430*/  STG.E.64 desc[UR8][R10.64+-0x2ff8], R36 ;  /* 0xffd008240a007986 */ /* 0x002fe8000c101b08 */
[----:B------:R-:W-:Y:S04]  /*2440*/  STG.E.64 desc[UR8][R10.64+-0x2ff0], R38 ;  /* 0xffd010260a007986 */ /* 0x000fe8000c101b08 */
[----:B--2---:R-:W-:Y:S04]  /*2450*/  STG.E.64 desc[UR8][R10.64+-0x3000], R48 ;  /* 0xffd000300a007986 */ /* 0x004fe8000c101b08 */
[----:B---3--:R-:W-:Y:S04]  /*2460*/  STG.E desc[UR8][R8.64+-0x400], R63 ;  /* 0xfffc003f08007986 */ /* 0x008fe8000c101908 */
[----:B----4-:R-:W-:Y:S04]  /*2470*/  STG.E.64 desc[UR8][R10.64+-0x17f8], R44 ;  /* 0xffe8082c0a007986 */ /* 0x010fe8000c101b08 */
[----:B------:R-:W-:Y:S04]  /*2480*/  STG.E.64 desc[UR8][R10.64+-0x17f0], R46 ;  /* 0xffe8102e0a007986 */ /* 0x000fe8000c101b08 */
[----:B-----5:R-:W-:Y:S04]  /*2490*/  STG.E.64 desc[UR8][R10.64+-0x1800], R50 ;  /* 0xffe800320a007986 */ /* 0x020fe8000c101b08 */
[----:B------:R-:W-:Y:S04]  /*24a0*/  STG.E desc[UR8][R8.64], R65 ;  /* 0x0000004108007986 */ /* 0x000fe8000c101908 */
[----:B------:R-:W-:Y:S04]  /*24b0*/  STG.E.64 desc[UR8][R10.64+0x8], R16 ;  /* 0x000008100a007986 */ /* 0x000fe8000c101b08 */
[----:B------:R-:W-:Y:S04]  /*24c0*/  STG.E.64 desc[UR8][R10.64+0x10], R18 ;  /* 0x000010120a007986 */ /* 0x000fe8000c101b08 */
[----:B------:R-:W-:Y:S04]  /*24d0*/  STG.E.64 desc[UR8][R10.64], R52 ;  /* 0x000000340a007986 */ /* 0x000fe8000c101b08 */
[----:B------:R-:W0:Y:S04]  /*24e0*/  LDS.64 R14, [R0+0x7ff8] ;  /* 0x007ff800000e7984 */ /* 0x000e280000000a00 */
[----:B------:R-:W-:Y:S04]  /*24f0*/  STG.E desc[UR8][R8.64+0x400], R67 ;  /* 0x0004004308007986 */ /* 0x000fe8000c101908 */
[----:B------:R-:W-:Y:S04]  /*2500*/  STG.E.64 desc[UR8][R10.64+0x1808], R20 ;  /* 0x001808140a007986 */ /* 0x000fe8000c101b08 */
[----:B------:R-:W-:Y:S04]  /*2510*/  STG.E.64 desc[UR8][R10.64+0x1810], R22 ;  /* 0x001810160a007986 */ /* 0x000fe8000c101b08 */
[----:B------:R-:W-:Y:S04]  /*2520*/  STG.E.64 desc[UR8][R10.64+0x1800], R54 ;  /* 0x001800360a007986 */ /* 0x000fe8000c101b08 */
[----:B------:R-:W1:Y:S04]  /*2530*/  LDS R63, [R0+0x9ff0] ;  /* 0x009ff000003f7984 */ /* 0x000e680000000800 */
[----:B------:R-:W-:Y:S04]  /*2540*/  STG.E desc[UR8][R8.64+0x800], R69 ;  /* 0x0008004508007986 */ /* 0x000fe8000c101908 */
[----:B------:R-:W2:Y:S04]  /*2550*/  LDS.128 R16, [R0+0xa000] ;  /* 0x00a0000000107984 */ /* 0x000ea80000000c00 */
[----:B------:R-:W3:Y:S04]  /*2560*/  LDS.64 R48, [R0+0x9ff8] ;  /* 0x009ff80000307984 */ /* 0x000ee80000000a00 */
[----:B------:R-:W-:Y:S04]  /*2570*/  STG.E.64 desc[UR8][R10.64+0x3008], R24 ;  /* 0x003008180a007986 */ /* 0x000fe8000c101b08 */
[----:B------:R-:W-:Y:S04]  /*2580*/  STG.E.64 desc[UR8][R10.64+0x3010], R26 ;  /* 0x0030101a0a007986 */ /* 0x000fe8000c101b08 */
[----:B------:R-:W-:Y:S04]  /*2590*/  STG.E.64 desc[UR8][R10.64+0x3000], R56 ;  /* 0x003000380a007986 */ /* 0x000fe8000c101b08 */
[----:B------:R-:W4:Y:S04]  /*25a0*/  LDS R65, [R0+0xbff0] ;  /* 0x00bff00000417984 */ /* 0x000f280000000800 */
[----:B------:R-:W-:Y:S04]  /*25b0*/  STG.E desc[UR8][R8.64+0xc00], R71 ;  /* 0x000c004708007986 */ /* 0x000fe8000c101908 */
[----:B------:R-:W5:Y:S04]  /*25c0*/  LDS.128 R20, [R0+0xc000] ;  /* 0x00c0000000147984 */ /* 0x000f680000000c00 */
[----:B------:R-:W5:Y:S04]  /*25d0*/  LDS.64 R50, [R0+0xbff8] ;  /* 0x00bff80000327984 */ /* 0x000f680000000a00 */
[----:B------:R-:W-:Y:S04]  /*25e0*/  STG.E.64 desc[UR8][R10.64+0x4808], R32 ;  /* 0x004808200a007986 */ /* 0x000fe8000c101b08 */
[----:B------:R-:W-:Y:S04]  /*25f0*/  STG.E.64 desc[UR8][R10.64+0x4810], R34 ;  /* 0x004810220a007986 */ /* 0x000fe8000c101b08 */
[----:B------:R-:W-:Y:S04]  /*2600*/  STG.E.64 desc[UR8][R10.64+0x4800], R58 ;  /* 0x0048003a0a007986 */ /* 0x000fe8000c101b08 */
[----:B------:R-:W5:Y:S04]  /*2610*/  LDS R67, [R0+0xdff0] ;  /* 0x00dff00000437984 */ /* 0x000f680000000800 */
[----:B------:R-:W-:Y:S04]  /*2620*/  STG.E desc[UR8][R8.64+0x1000], R73 ;  /* 0x0010004908007986 */ /* 0x000fe8000c101908 */
[----:B------:R-:W5:Y:S04]  /*2630*/  LDS.128 R24, [R0+0xe000] ;  /* 0x00e0000000187984 */ /* 0x000f680000000c00 */
[----:B------:R-:W5:Y:S04]  /*2640*/  LDS.64 R52, [R0+0xdff8] ;  /* 0x00dff80000347984 */ /* 0x000f680000000a00 */
[----:B------:R-:W-:Y:S04]  /*2650*/  STG.E.64 desc[UR8][R10.64+0x6008], R28 ;  /* 0x0060081c0a007986 */ /* 0x000fe8000c101b08 */
[----:B------:R-:W-:Y:S04]  /*2660*/  STG.E.64 desc[UR8][R10.64+0x6010], R30 ;  /* 0x0060101e0a007986 */ /* 0x000fe8000c101b08 */
[----:B------:R-:W5:Y:S04]  /*2670*/  LDS R69, [R0+0xfff0] ;  /* 0x00fff00000457984 */ /* 0x000f680000000800 */
[----:B------:R-:W5:Y:S04]  /*2680*/  LDS.128 R28, [R0+0x10000] ;  /* 0x01000000001c7984 */ /* 0x000f680000000c00 */
[----:B------:R-:W5:Y:S04]  /*2690*/  LDS.64 R54, [R0+0xfff8] ;  /* 0x00fff80000367984 */ /* 0x000f680000000a00 */
[----:B------:R-:W-:Y:S04]  /*26a0*/  STG.E.64 desc[UR8][R10.64+0x6000], R42 ;  /* 0x0060002a0a007986 */ /* 0x000fe8000c101b08 */
[----:B------:R-:W5:Y:S04]  /*26b0*/  LDS R71, [R0+0x11ff0] ;  /* 0x011ff00000477984 */ /* 0x000f680000000800 */
[----:B------:R-:W5:Y:S04]  /*26c0*/  LDS.128 R32, [R0+0x12000] ;  /* 0x0120000000207984 */ /* 0x000f680000000c00 */
[----:B------:R-:W5:Y:S04]  /*26d0*/  LDS.64 R42, [R0+0x11ff8] ;  /* 0x011ff800002a7984 */ /* 0x000f680000000a00 */
[----:B------:R-:W5:Y:S04]  /*26e0*/  LDS R73, [R0+0x13ff0] ;  /* 0x013ff00000497984 */ /* 0x000f680000000800 */
[----:B------:R-:W-:Y:S04]  /*26f0*/  STG.E desc[UR8][R8.64+0x1400], R13 ;  /* 0x0014000d08007986 */ /* 0x000fe8000c101908 */
[----:B------:R-:W5:Y:S04]  /*2700*/  LDS.128 R36, [R0+0x14000] ;  /* 0x0140000000247984 */ /* 0x000f680000000c00 */
[----:B------:R-:W5:Y:S04]  /*2710*/  LDS.64 R56, [R0+0x13ff8] ;  /* 0x013ff80000387984 */ /* 0x000f680000000a00 */
[----:B------:R-:W5:Y:S04]  /*2720*/  LDS R13, [R0+0x15ff0] ;  /* 0x015ff000000d7984 */ /* 0x000f680000000800 */
[----:B------:R-:W5:Y:S04]  /*2730*/  LDS.128 R44, [R0+0x16000] ;  /* 0x01600000002c7984 */ /* 0x000f680000000c00 */
[----:B------:R-:W5:Y:S04]  /*2740*/  LDS.64 R58, [R0+0x15ff8] ;  /* 0x015ff800003a7984 */ /* 0x000f680000000a00 */
[----:B------:R-:W-:Y:S04]  /*2750*/  STG.E.64 desc[UR8][R10.64+0x7808], R4 ;  /* 0x007808040a007986 */ /* 0x000fe8000c101b08 */
[----:B------:R-:W-:Y:S04]  /*2760*/  STG.E.64 desc[UR8][R10.64+0x7810], R6 ;  /* 0x007810060a007986 */ /* 0x000fe8000c101b08 */
[----:B------:R-:W5:Y:S04]  /*2770*/  LDS R75, [R0+0x17ff0] ;  /* 0x017ff000004b7984 */ /* 0x000f680000000800 */
[----:B------:R-:W-:Y:S04]  /*2780*/  LDS.64 R60, [R0+0x17ff8] ;  /* 0x017ff800003c7984 */ /* 0x000fe80000000a00 */
[----:B------:R2:W5:Y:S04]  /*2790*/  LDS.128 R4, [R0+0x18000] ;  /* 0x0180000000047984 */ /* 0x0005680000000c00 */
[----:B0-----:R0:W-:Y:S04]  /*27a0*/  STG.E.64 desc[UR8][R10.64+0x7800], R14 ;  /* 0x0078000e0a007986 */ /* 0x0011e8000c101b08 */
[----:B-1----:R-:W-:Y:S01]  /*27b0*/  STG.E desc[UR8][R8.64+0x1800], R63 ;  /* 0x0018003f08007986 */ /* 0x002fe2000c101908 */
[----:B--2---:R-:W-:-:S03]  /*27c0*/  VIADD R0, R0, 0x20000 ;  /* 0x0002000000007836 */ /* 0x004fc60000000000 */
[----:B------:R1:W-:Y:S04]  /*27d0*/  STG.E.64 desc[UR8][R10.64+0x9008], R16 ;  /* 0x009008100a007986 */ /* 0x0003e8000c101b08 */
[----:B------:R-:W-:Y:S01]  /*27e0*/  STG.E.64 desc[UR8][R10.64+0x9010], R18 ;  /* 0x009010120a007986 */ /* 0x000fe2000c101b08 */
[----:B0-----:R-:W-:-:S03]  /*27f0*/  IADD3 R14, P3, PT, R10, 0x18000, RZ ;  /* 0x000180000a0e7810 */ /* 0x001fc60007f7e0ff */
[----:B---3--:R-:W-:Y:S02]  /*2800*/  STG.E.64 desc[UR8][R10.64+0x9000], R48 ;  /* 0x009000300a007986 */ /* 0x008fe4000c101b08 */
[----:B------:R-:W-:Y:S02]  /*2810*/  IMAD.X R15, RZ, RZ, R11, P3 ;  /* 0x000000ffff0f7224 */ /* 0x000fe400018e060b */
[----:B----4-:R-:W-:Y:S01]  /*2820*/  STG.E desc[UR8][R8.64+0x1c00], R65 ;  /* 0x001c004108007986 */ /* 0x010fe2000c101908 */
[----:B-1----:R-:W-:-:S03]  /*2830*/  IADD3 R16, P2, PT, R8, 0x4000, RZ ;  /* 0x0000400008107810 */ /* 0x002fc60007f5e0ff */
[----:B-----5:R-:W-:Y:S02]  /*2840*/  STG.E.64 desc[UR8][R10.64+0xa808], R20 ;  /* 0x00a808140a007986 */ /* 0x020fe4000c101b08 */
[----:B------:R-:W-:Y:S02]  /*2850*/  IMAD.X R17, RZ, RZ, R9, P2 ;  /* 0x000000ffff117224 */ /* 0x000fe400010e0609 */
[----:B------:R-:W-:Y:S04]  /*2860*/  STG.E.64 desc[UR8][R10.64+0xa810], R22 ;  /* 0x00a810160a007986 */ /* 0x000fe8000c101b08 */
[----:B------:R-:W-:Y:S04]  /*2870*/  STG.E.64 desc[UR8][R10.64+0xa800], R50 ;  /* 0x00a800320a007986 */ /* 0x000fe8000c101b08 */
[----:B------:R-:W-:Y:S04]  /*2880*/  STG.E desc[UR8][R8.64+0x2000], R67 ;  /* 0x0020004308007986 */ /* 0x000fe8000c101908 */
[----:B------:R-:W-:Y:S04]  /*2890*/  STG.E.64 desc[UR8][R10.64+0xc008], R24 ;  /* 0x00c008180a007986 */ /* 0x000fe8000c101b08 */
        /* <DEDUP_REMOVED lines=18> */
[----:B------:R0:W-:Y:S04]  /*29c0*/  STG.E desc[UR8][R8.64+0x3400], R75 ;  /* 0x0034004b08007986 */ /* 0x0001e8000c101908 */
[----:B------:R-:W-:Y:S04]  /*29d0*/  STG.E.64 desc[UR8][R10.64+0x13808], R4 ;  /* 0x013808040a007986 */ /* 0x000fe8000c101b08 */
[----:B------:R-:W-:Y:S04]  /*29e0*/  STG.E.64 desc[UR8][R10.64+0x13810], R6 ;  /* 0x013810060a007986 */ /* 0x000fe8000c101b08 */
[----:B------:R1:W-:Y:S01]  /*29f0*/  STG.E.64 desc[UR8][R10.64+0x13800], R60 ;  /* 0x0138003c0a007986 */ /* 0x0003e2000c101b08 */
[----:B0-----:R-:W-:-:S02]  /*2a00*/  IMAD.MOV.U32 R8, RZ, RZ, R16 ;  /* 0x000000ffff087224 */ /* 0x001fc400078e0010 */
[----:B------:R-:W-:Y:S02]  /*2a10*/  IMAD.MOV.U32 R9, RZ, RZ, R17 ;  /* 0x000000ffff097224 */ /* 0x000fe400078e0011 */
[----:B-1----:R-:W-:Y:S02]  /*2a20*/  IMAD.MOV.U32 R10, RZ, RZ, R14 ;  /* 0x000000ffff0a7224 */ /* 0x002fe400078e000e */
[----:B------:R-:W-:Y:S01]  /*2a30*/  IMAD.MOV.U32 R11, RZ, RZ, R15 ;  /* 0x000000ffff0b7224 */ /* 0x000fe200078e000f */
[----:B------:R-:W-:Y:S06]  /*2a40*/  @!P1 BRA `(.L_x_412) ;  /* 0xfffffff800109947 */ /* 0x000fec000383ffff */
.L_x_411:
[----:B------:R-:W-:Y:S05]  /*2a50*/  BSYNC.RECONVERGENT B0 ;  /* 0x0000000000007941 */ /* 0x000fea0003800200 */
.L_x_410:
[----:B------:R-:W-:Y:S01]  /*2a60*/  IMAD.IADD R4, R2, 0x1, -R41 ;  /* 0x0000000102047824 */ /* 0x000fe200078e0a29 */
[----:B------:R-:W-:Y:S04]  /*2a70*/  BSSY.RECONVERGENT B0, `(.L_x_413) ;  /* 0x0000046000007945 */ /* 0x000fe80003800200 */
[----:B------:R-:W-:-:S13]  /*2a80*/  ISETP.GT.AND P1, PT, R4, 0x400, PT ;  /* 0x000004000400780c */ /* 0x000fda0003f24270 */
[----:B------:R-:W-:Y:S05]  /*2a90*/  @!P1 BRA `(.L_x_414) ;  /* 0x00000004000c9947 */ /* 0x000fea0003800000 */
[----:B------:R-:W0:Y:S01]  /*2aa0*/  LDS R59, [R0+-0x6010] ;  /* 0xff9ff000003b7984 */ /* 0x000e220000000800 */
[----:B------:R-:W-:Y:S01]  /*2ab0*/  PLOP3.LUT P0, PT, PT, PT, PT, 0x8, 0x80 ;  /* 0x000000000080781c */ /* 0x000fe20003f0e170 */
[----:B------:R-:W-:Y:S02]  /*2ac0*/  VIADD R41, R41, 0x800 ;  /* 0x0000080029297836 */ /* 0x000fe40000000000 */
[----:B------:R-:W1:Y:S04]  /*2ad0*/  LDS.128 R4, [R0+-0x6000] ;  /* 0xffa0000000047984 */ /* 0x000e680000000c00 */
        /* <DEDUP_REMOVED lines=21> */
[----:B------:R2:W5:Y:S04]  /*2c30*/  LDS.64 R56, [R0+0x7ff8] ;  /* 0x007ff80000387984 */ /* 0x0005680000000a00 */
[----:B0-----:R-:W-:Y:S04]  /*2c40*/  STG.E desc[UR8][R8.64+-0x800], R59 ;  /* 0xfff8003b08007986 */ /* 0x001fe8000c101908 */
[----:B-1----:R0:W-:Y:S01]  /*2c50*/  STG.E.64 desc[UR8][R10.64+-0x2ff8], R4 ;  /* 0xffd008040a007986 */ /* 0x0021e2000c101b08 */
[----:B--2---:R-:W-:-:S03]  /*2c60*/  VIADD R0, R0, 0x10000 ;  /* 0x0001000000007836 */ /* 0x004fc60000000000 */
[----:B------:R1:W-:Y:S04]  /*2c70*/  STG.E.64 desc[UR8][R10.64+-0x2ff0], R6 ;  /* 0xffd010060a007986 */ /* 0x0003e8000c101b08 */
[----:B------:R-:W-:Y:S04]  /*2c80*/  STG.E.64 desc[UR8][R10.64+-0x3000], R42 ;  /* 0xffd0002a0a007986 */ /* 0x000fe8000c101b08 */
[----:B---3--:R-:W-:Y:S01]  /*2c90*/  STG.E desc[UR8][R8.64+-0x400], R61 ;  /* 0xfffc003d08007986 */ /* 0x008fe2000c101908 */
[----:B0-----:R-:W-:-:S03]  /*2ca0*/  IADD3 R4, P2, PT, R10, 0xc000, RZ ;  /* 0x0000c0000a047810 */ /* 0x001fc60007f5e0ff */
[----:B----4-:R-:W-:Y:S01]  /*2cb0*/  STG.E.64 desc[UR8][R10.64+-0x17f8], R12 ;  /* 0xffe8080c0a007986 */ /* 0x010fe2000c101b08 */
[----:B-1----:R-:W-:Y:S01]  /*2cc0*/  IADD3 R6, P1, PT, R8, 0x2000, RZ ;  /* 0x0000200008067810 */ /* 0x002fe20007f3e0ff */
[----:B------:R-:W-:Y:S02]  /*2cd0*/  IMAD.X R5, RZ, RZ, R11, P2 ;  /* 0x000000ffff057224 */ /* 0x000fe400010e060b */
[----:B------:R-:W-:Y:S02]  /*2ce0*/  STG.E.64 desc[UR8][R10.64+-0x17f0], R14 ;  /* 0xffe8100e0a007986 */ /* 0x000fe4000c101b08 */
[----:B------:R-:W-:Y:S02]  /*2cf0*/  IMAD.X R7, RZ, RZ, R9, P1 ;  /* 0x000000ffff077224 */ /* 0x000fe400008e0609 */
[----:B-----5:R-:W-:Y:S04]  /*2d00*/  STG.E.64 desc[UR8][R10.64+-0x1800], R44 ;  /* 0xffe8002c0a007986 */ /* 0x020fe8000c101b08 */
        /* <DEDUP_REMOVED lines=27> */
[----:B------:R-:W-:-:S07]  /*2ec0*/  IMAD.MOV.U32 R11, RZ, RZ, R5 ;  /* 0x000000ffff0b7224 */ /* 0x000fce00078e0005 */
.L_x_414:
[----:B------:R-:W-:Y:S05]  /*2ed0*/  BSYNC.RECONVERGENT B0 ;  /* 0x0000000000007941 */ /* 0x000fea0003800200 */
.L_x_413:
[----:B------:R-:W-:-:S13]  /*2ee0*/  ISETP.LT.OR P0, PT, R41, R2, P0 ;  /* 0x000000022900720c */ /* 0x000fda0000701670 */
[----:B------:R-:W-:Y:S05]  /*2ef0*/  @!P0 EXIT ;  /* 0x000000000000894d */ /* 0x000fea0003800000 */
[----:B------:R-:W0:Y:S04]  /*2f00*/  LDS R27, [R0+-0x6010] ;  /* 0xff9ff000001b7984 */ /* 0x000e280000000800 */
        /* <DEDUP_REMOVED lines=26> */
[----:B------:R-:W-:Y:S01]  /*30b0*/  STG.E.64 desc[UR8][R10.64+0x1800], R24 ;  /* 0x001800180a007986 */ /* 0x000fe2000c101b08 */
[----:B------:R-:W-:Y:S05]  /*30c0*/  EXIT ;  /* 0x000000000000794d */ /* 0x000fea0003800000 */
.L_x_406:
[----:B------:R-:W2:Y:S01]  /*30d0*/  LDC.64 R2, c[0x0][0x390] ;  /* 0x0000e400ff027b82 */ /* 0x000ea20000000a00 */
[----:B------:R-:W-:Y:S02]  /*30e0*/  ISETP.NE.AND P0, PT, R38, RZ, PT ;  /* 0x000000ff2600720c */ /* 0x000fe40003f05270 */
[----:B------:R-:W-:Y:S02]  /*30f0*/  ISETP.NE.AND P1, PT, R34, R35, PT ;  /* 0x000000232200720c */ /* 0x000fe40003f25270 */
[----:B------:R-:W-:-:S03]  /*3100*/  ISETP.NE.AND P2, PT, R35, R36, PT ;  /* 0x000000242300720c */ /* 0x000fc60003f45270 */
[----:B------:R-:W0:Y:S08]  /*3110*/  LDC.64 R18, c[0x0][0x398] ;  /* 0x0000e600ff127b82 */ /* 0x000e300000000a00 */
[----:B------:R-:W1:Y:S08]  /*3120*/  LDC.64 R22, c[0x0][0x390] ;  /* 0x0000e400ff167b82 */ /* 0x000e700000000a00 */
[----:B------:R-:W3:Y:S01]  /*3130*/  LDC.64 R24, c[0x0][0x398] ;  /* 0x0000e600ff187b82 */ /* 0x000ee20000000a00 */
[----:B--2---:R-:W-:-:S05]  /*3140*/  @P0 IMAD.WIDE R2, R27, 0x4, R2 ;  /* 0x000000041b020825 */ /* 0x004fca00078e0202 */
[----:B------:R2:W-:Y:S01]  /*3150*/  @P0 STG.E desc[UR8][R2.64], R37 ;  /* 0x0000002502000986 */ /* 0x0005e2000c101908 */
[----:B0-----:R-:W-:-:S05]  /*3160*/  @P0 IMAD.WIDE R18, R27, 0x18, R18 ;  /* 0x000000181b120825 */ /* 0x001fca00078e0212 */
[----:B------:R2:W-:Y:S01]  /*3170*/  @P0 STG.E.64 desc[UR8][R18.64], R30 ;  /* 0x0000001e12000986 */ /* 0x0005e2000c101b08 */
[----:B-1----:R-:W-:-:S03]  /*3180*/  @P1 IMAD.WIDE R22, R0, 0x4, R22 ;  /* 0x0000000400161825 */ /* 0x002fc600078e0216 */
[----:B------:R2:W-:Y:S04]  /*3190*/  @P0 STG.E.64 desc[UR8][R18.64+0x8], R8 ;  /* 0x0000080812000986 */ /* 0x0005e8000c101b08 */
[----:B------:R2:W-:Y:S01]  /*31a0*/  @P0 STG.E.64 desc[UR8][R18.64+0x10], R10 ;  /* 0x0000100a12000986 */ /* 0x0005e2000c101b08 */
[----:B---3--:R-:W-:-:S03]  /*31b0*/  @P1 IMAD.WIDE R24, R0, 0x18, R24 ;  /* 0x0000001800181825 */ /* 0x008fc600078e0218 */
[----:B------:R2:W-:Y:S04]  /*31c0*/  @P1 STG.E desc[UR8][R22.64], R34 ;  /* 0x0000002216001986 */ /* 0x0005e8000c101908 */
[----:B------:R2:W-:Y:S04]  /*31d0*/  @P1 STG.E.64 desc[UR8][R24.64], R20 ;  /* 0x0000001418001986 */ /* 0x0005e8000c101b08 */
[----:B------:R2:W-:Y:S04]  /*31e0*/  @P1 STG.E.64 desc[UR8][R24.64+0x8], R4 ;  /* 0x0000080418001986 */ /* 0x0005e8000c101b08 */
[----:B------:R2:W-:Y:S01]  /*31f0*/  @P1 STG.E.64 desc[UR8][R24.64+0x10], R6 ;  /* 0x0000100618001986 */ /* 0x0005e2000c101b08 */
[----:B------:R-:W-:Y:S05]  /*3200*/  @!P2 EXIT ;  /* 0x000000000000a94d */ /* 0x000fea0003800000 */
[----:B--2---:R-:W0:Y:S08]  /*3210*/  LDC.64 R2, c[0x0][0x390] ;  /* 0x0000e400ff027b82 */ /* 0x004e300000000a00 */
[----:B------:R-:W1:Y:S01]  /*3220*/  LDC.64 R4, c[0x0][0x398] ;  /* 0x0000e600ff047b82 */ /* 0x000e620000000a00 */
[----:B0-----:R-:W-:-:S05]  /*3230*/  IMAD.WIDE R2, R39, 0x4, R2 ;  /* 0x0000000427027825 */ /* 0x001fca00078e0202 */
[----:B------:R-:W-:Y:S01]  /*3240*/  STG.E desc[UR8][R2.64], R35 ;  /* 0x0000002302007986 */ /* 0x000fe2000c101908 */
[----:B-1----:R-:W-:-:S05]  /*3250*/  IMAD.WIDE R4, R39, 0x18, R4 ;  /* 0x0000001827047825 */ /* 0x002fca00078e0204 */
[----:B------:R-:W-:Y:S04]  /*3260*/  STG.E.64 desc[UR8][R4.64], R16 ;  /* 0x0000001004007986 */ /* 0x000fe8000c101b08 */
[----:B------:R-:W-:Y:S04]  /*3270*/  STG.E.64 desc[UR8][R4.64+0x8], R12 ;  /* 0x0000080c04007986 */ /* 0x000fe8000c101b08 */
[----:B------:R-:W-:Y:S01]  /*3280*/  STG.E.64 desc[UR8][R4.64+0x10], R14 ;  /* 0x0000100e04007986 */ /* 0x000fe2000c101b08 */
[----:B------:R-:W-:Y:S05]  /*3290*/  EXIT ;  /* 0x000000000000794d */ /* 0x000fea0003800000 */
.L_x_399:
        /* <DEDUP_REMOVED lines=21> */
[----:B------:R-:W-:-:S13]  /*33f0*/  ISETP.NE.AND P0, PT, R42, RZ, PT ;  /* 0x000000ff2a00720c */ /* 0x000fda0003f05270 */
[----:B------:R-:W-:-:S04]  /*3400*/  @!P0 IMAD.WIDE.U32 R4, R2, 0x4, R4 ;  /* 0x0000000402048825 */ /* 0x000fc800078e0004 */
[----:B------:R-:W-:-:S06]  /*3410*/  IMAD.MOV.U32 R2, RZ, RZ, RZ ;  /* 0x000000ffff027224 */ /* 0x000fcc00078e00ff */
[----:B------:R1:W2:Y:S01]  /*3420*/  @!P0 LDG.E.CONSTANT R2, desc[UR8][R4.64+-0x4] ;  /* 0xfffffc0804028981 */ /* 0x0002a2000c1e9900 */
[----:B------:R-:W0:Y:S01]  /*3430*/  S2UR UR5, SR_CgaCtaId ;  /* 0x00000000000579c3 */ /* 0x000e220000008800 */
[----:B------:R-:W-:Y:S01]  /*3440*/  SHF.R.U32.HI R50, RZ, 0x5, R42 ;  /* 0x00000005ff327819 */ /* 0x000fe2000001162a */
[----:B------:R-:W-:Y:S01]  /*3450*/  UMOV UR4, 0x400 ;  /* 0x0000040000047882 */ /* 0x000fe20000000000 */
[----:B------:R-:W1:Y:S02]  /*3460*/  S2R R9, SR_LANEID ;  /* 0x0000000000097919 */ /* 0x000e640000000000 */
[C---:B------:R-:W-:Y:S02]  /*3470*/  ISETP.NE.AND P5, PT, R50.reuse, 0x2, PT ;  /* 0x000000023200780c */ /* 0x040fe40003fa5270 */
[C---:B------:R-:W-:Y:S02]  /*3480*/  ISETP.NE.AND P4, PT, R50.reuse, 0x3, PT ;  /* 0x000000033200780c */ /* 0x040fe40003f85270 */
[C---:B------:R-:W-:Y:S01]  /*3490*/  ISETP.NE.AND P3, PT, R50.reuse, 0x4, PT ;  /* 0x000000043200780c */ /* 0x040fe20003f65270 */
[----:B0-----:R-:W-:Y:S01]  /*34a0*/  ULEA UR4, UR5, UR4, 0x18 ;  /* 0x0000000405047291 */ /* 0x001fe2000f8ec0ff */
[----:B-1----:R-:W-:-:S04]  /*34b0*/  IMAD R6, R50, 0x60, R9 ;  /* 0x0000006032067824 */ /* 0x002fc800078e0209 */
[----:B------:R-:W-:Y:S01]  /*34c0*/  IMAD R3, R9, 0x2, R6 ;  /* 0x0000000209037824 */ /* 0x000fe200078e0206 */
[----:B------:R-:W-:-:S05]  /*34d0*/  LEA R7, R6, UR4, 0x2 ;  /* 0x0000000406077c11 */ /* 0x000fca000f8e10ff */
[--C-:B------:R-:W-:Y:S02]  /*34e0*/  IMAD R8, R9, 0x8, R7.reuse ;  /* 0x0000000809087824 */ /* 0x100fe400078e0207 */
[----:B------:R-:W-:Y:S02]  /*34f0*/  IMAD R43, R6, 0x14, R7 ;  /* 0x00000014062b7824 */ /* 0x000fe400078e0207 */
[----:B------:R-:W-:Y:S02]  /*3500*/  IMAD R44, R3, 0x14, R8 ;  /* 0x00000014032c7824 */ /* 0x000fe400078e0208 */
[----:B------:R-:W-:-:S05]  /*3510*/  IMAD.MOV.U32 R6, RZ, RZ, R42 ;  /* 0x000000ffff067224 */ /* 0x000fca00078e002a */
[----:B------:R-:W-:Y:S01]  /*3520*/  ISETP.NE.AND P0, PT, R6, RZ, PT ;  /* 0x000000ff0600720c */ /* 0x000fe20003f05270 */
[----:B---3--:R-:W-:Y:S04]  /*3530*/  STS [R7], R22 ;  /* 0x0000001607007388 */ /* 0x008fe80000000800 */
[----:B----4-:R-:W-:Y:S04]  /*3540*/  STS [R7+0x80], R23 ;  /* 0x0000801707007388 */ /* 0x010fe80000000800 */
[----:B-----5:R-:W-:Y:S01]  /*3550*/  STS [R7+0x100], R24 ;  /* 0x0001001807007388 */ /* 0x020fe20000000800 */
[----:B------:R-:W-:-:S03]  /*3560*/  NOP ;  /* 0x0000000000007918 */ /* 0x000fc60000000000 */
[----:B------:R-:W-:Y:S04]  /*3570*/  LDS R3, [R8] ;  /* 0x0000000008037984 */ /* 0x000fe80000000800 */
[----:B------:R-:W0:Y:S04]  /*3580*/  LDS R4, [R8+0x4] ;  /* 0x0000040008047984 */ /* 0x000e280000000800 */
[----:B------:R1:W3:Y:S01]  /*3590*/  LDS R5, [R8+0x8] ;  /* 0x0000080008057984 */ /* 0x0002e20000000800 */
[----:B------:R-:W-:Y:S01]  /*35a0*/  BAR.SYNC.DEFER_BLOCKING 0x0 ;  /* 0x0000000000007b1d */ /* 0x000fe20000010000 */
[----:B-1----:R-:W-:-:S05]  /*35b0*/  LEA R8, R6, UR4, 0x2 ;  /* 0x0000000406087c11 */ /* 0x002fca000f8e10ff */
[----:B--2---:R-:W-:Y:S04]  /*35c0*/  STS.64 [R43], R12 ;  /* 0x0000000c2b007388 */ /* 0x004fe80000000a00 */
[----:B------:R-:W-:Y:S04]  /*35d0*/  STS.64 [R43+0x8], R14 ;  /* 0x0000080e2b007388 */ /* 0x000fe80000000a00 */
[----:B------:R-:W-:Y:S01]  /*35e0*/  STS.64 [R43+0x10], R16 ;  /* 0x000010102b007388 */ /* 0x000fe20000000a00 */
[----:B0-----:R-:W-:-:S03]  /*35f0*/  ISETP.NE.AND P1, PT, R3, R4, PT ;  /* 0x000000040300720c */ /* 0x001fc60003f25270 */
[----:B------:R-:W-:Y:S01]  /*3600*/  STS.64 [R43+0x300], R18 ;  /* 0x000300122b007388 */ /* 0x000fe20000000a00 */
[----:B---3--:R-:W-:-:S03]  /*3610*/  ISETP.NE.AND P2, PT, R4, R5, PT ;  /* 0x000000050400720c */ /* 0x008fc60003f45270 */
[----:B------:R-:W-:Y:S04]  /*3620*/  STS.64 [R43+0x308], R20 ;  /* 0x000308142b007388 */ /* 0x000fe80000000a00 */
        /* <DEDUP_REMOVED lines=39> */
[----:B------:R-:W-:Y:S04]  /*38a0*/  SHFL.UP PT, R12, R10, 0x1, RZ ;  /* 0x042000000a0c7989 */ /* 0x000fe800000e00ff */
[----:B------:R-:W0:Y:S04]  /*38b0*/  SHFL.UP PT, R13, R43, 0x1, RZ ;  /* 0x042000002b0d7989 */ /* 0x000e2800000e00ff */
[----:B------:R-:W-:Y:S04]  /*38c0*/  SHFL.UP PT, R14, R42, 0x1, RZ ;  /* 0x042000002a0e7989 */ /* 0x000fe800000e00ff */
[----:B------:R-:W1:Y:S04]  /*38d0*/  SHFL.UP PT, R15, R11, 0x1, RZ ;  /* 0x042000000b0f7989 */ /* 0x000e6800000e00ff */
[----:B------:R-:W2:Y:S01]  /*38e0*/  SHFL.UP PT, R17, R35, 0x1, RZ ;  /* 0x0420000023117989 */ /* 0x000ea200000e00ff */
[----:B0-----:R-:W-:Y:S01]  /*38f0*/  DADD R12, R12, R18 ;  /* 0x000000000c0c7229 */ /* 0x001fe20000000012 */
[----:B------:R-:W-:-:S02]  /*3900*/  IMAD.MOV.U32 R18, RZ, RZ, R42 ;  /* 0x000000ffff127224 */ /* 0x000fc400078e002a */
[----:B------:R-:W-:Y:S01]  /*3910*/  IMAD.MOV.U32 R19, RZ, RZ, R11 ;  /* 0x000000ffff137224 */ /* 0x000fe200078e000b */
[----:B------:R-:W-:-:S05]  /*3920*/  ISETP.NE.AND P0, PT, R2, R3, PT ;  /* 0x000000030200720c */ /* 0x000fca0003f05270 */
[----:B-1----:R-:W-:Y:S01]  /*3930*/  DADD R14, R14, R18 ;  /* 0x000000000e0e7229 */ /* 0x002fe20000000012 */
[----:B------:R-:W-:Y:S01]  /*3940*/  SEL R8, RZ, 0x1, !P0 ;  /* 0x00000001ff087807 */ /* 0x000fe20004000000 */
[----:B--2---:R-:W-:-:S04]  /*3950*/  DADD R16, R16, R34 ;  /* 0x0000000010107229 */ /* 0x004fc80000000022 */
[----:B------:R-:W-:Y:S02]  /*3960*/  VIADD R7, R8, 0x1 ;  /* 0x0000000108077836 */ /* 0x000fe40000000000 */
[----:B------:R-:W-:Y:S01]  /*3970*/  @!P1 IMAD.MOV R7, RZ, RZ, R8 ;  /* 0x000000ffff079224 */ /* 0x000fe200078e0208 */
[----:B------:R-:W-:-:S03]  /*3980*/  ISETP.GE.AND P1, PT, R9, 0x1, PT ;  /* 0x000000010900780c */ /* 0x000fc60003f26270 */
[----:B------:R-:W-:Y:S02]  /*3990*/  VIADD R8, R7, 0x1 ;  /* 0x0000000107087836 */ /* 0x000fe40000000000 */
[----:B------:R-:W-:Y:S01]  /*39a0*/  @!P2 IMAD.MOV R8, RZ, RZ, R7 ;  /* 0x000000ffff08a224 */ /* 0x000fe200078e0207 */
[----:B------:R-:W-:-:S04]  /*39b0*/  ISETP.NE.AND P2, PT, R9, 0x1f, PT ;  /* 0x0000001f0900780c */ /* 0x000fc80003f45270 */
[----:B------:R-:W0:Y:S01]  /*39c0*/  SHFL.UP PT, R18, R8, 0x1, RZ ;  /* 0x0420000008127989 */ /* 0x000e2200000e00ff */
[----:B------:R-:W-:-:S04]  /*39d0*/  ISETP.NE.AND P0, PT, R8, RZ, PT ;  /* 0x000000ff0800720c */ /* 0x000fc80003f05270 */
[----:B------:R-:W-:Y:S02]  /*39e0*/  @P1 FSEL R10, R12, R10, !P0 ;  /* 0x0000000a0c0a1208 */ /* 0x000fe40004000000 */
[----:B------:R-:W-:Y:S02]  /*39f0*/  @P1 FSEL R43, R13, R43, !P0 ;  /* 0x0000002b0d2b1208 */ /* 0x000fe40004000000 */
[----:B------:R-:W-:Y:S01]  /*3a00*/  @P1 FSEL R42, R14, R42, !P0 ;  /* 0x0000002a0e2a1208 */ /* 0x000fe20004000000 */
[----:B------:R-:W-:Y:S01]  /*3a10*/  SHFL.UP PT, R12, R10, 0x2, RZ ;  /* 0x044000000a0c7989 */ /* 0x000fe200000e00ff */
[----:B------:R-:W-:Y:S02]  /*3a20*/  @P1 FSEL R11, R15, R11, !P0 ;  /* 0x0000000b0f0b1208 */ /* 0x000fe40004000000 */
[----:B------:R-:W-:Y:S01]  /*3a30*/  @P1 FSEL R34, R16, R34, !P0 ;  /* 0x0000002210221208 */ /* 0x000fe20004000000 */
[----:B------:R-:W1:Y:S01]  /*3a40*/  SHFL.UP PT, R13, R43, 0x2, RZ ;  /* 0x044000002b0d7989 */ /* 0x000e6200000e00ff */
[----:B------:R-:W-:-:S02]  /*3a50*/  @P1 FSEL R35, R17, R35, !P0 ;  /* 0x0000002311231208 */ /* 0x000fc40004000000 */
[----:B------:R-:W-:Y:S01]  /*3a60*/  @!P2 LEA R51, R50, UR4, 0x5 ;  /* 0x000000043233ac11 */ /* 0x000fe2000f8e28ff */
[----:B------:R-:W-:Y:S04]  /*3a70*/  SHFL.UP PT, R16, R42, 0x2, RZ ;  /* 0x044000002a107989 */ /* 0x000fe800000e00ff */
[----:B------:R-:W2:Y:S01]  /*3a80*/  SHFL.UP PT, R17, R11, 0x2, RZ ;  /* 0x044000000b117989 */ /* 0x000ea200000e00ff */
[----:B0-----:R-:W-:Y:S01]  /*3a90*/  SEL R19, R18, RZ, P1 ;  /* 0x000000ff12137207 */ /* 0x001fe20000800000 */
[----:B------:R-:W-:Y:S02]  /*3aa0*/  IMAD.MOV.U32 R18, RZ, RZ, R10 ;  /* 0x000000ffff127224 */ /* 0x000fe400078e000a */
[----:B------:R-:W-:Y:S01]  /*3ab0*/  SHFL.UP PT, R14, R34, 0x2, RZ ;  /* 0x04400000220e7989 */ /* 0x000fe200000e00ff */
[----:B------:R-:W-:Y:S01]  /*3ac0*/  ISETP.GE.AND P1, PT, R9, 0x2, PT ;  /* 0x000000020900780c */ /* 0x000fe20003f26270 */
[----:B------:R-:W-:-:S02]  /*3ad0*/  IMAD.IADD R8, R19, 0x1, R8 ;  /* 0x0000000113087824 */ /* 0x000fc400078e0208 */
[----:B------:R-:W0:Y:S01]  /*3ae0*/  SHFL.UP PT, R15, R35, 0x2, RZ ;  /* 0x04400000230f7989 */ /* 0x000e2200000e00ff */
[----:B------:R-:W-:Y:S02]  /*3af0*/  IMAD.MOV.U32 R19, RZ, RZ, R43 ;  /* 0x000000ffff137224 */ /* 0x000fe400078e002b */
[----:B------:R-:W-:-:S04]  /*3b00*/  ISETP.NE.AND P0, PT, R8, RZ, PT ;  /* 0x000000ff0800720c */ /* 0x000fc80003f05270 */
[----:B-1----:R-:W-:Y:S01]  /*3b10*/  DADD R12, R12, R18 ;  /* 0x000000000c0c7229 */ /* 0x002fe20000000012 */
[----:B------:R-:W-:Y:S02]  /*3b20*/  IMAD.MOV.U32 R18, RZ, RZ, R42 ;  /* 0x000000ffff127224 */ /* 0x000fe400078e002a */
[----:B------:R-:W-:-:S06]  /*3b30*/  IMAD.MOV.U32 R19, RZ, RZ, R11 ;  /* 0x000000ffff137224 */ /* 0x000fcc00078e000b */
[----:B--2---:R-:W-:Y:S01]  /*3b40*/  DADD R16, R16, R18 ;  /* 0x0000000010107229 */ /* 0x004fe20000000012 */
[----:B------:R-:W-:Y:S01]  /*3b50*/  @P1 FSEL R10, R12, R10, !P0 ;  /* 0x0000000a0c0a1208 */ /* 0x000fe20004000000 */
[----:B------:R-:W1:Y:S01]  /*3b60*/  SHFL.UP PT, R18, R8, 0x2, RZ ;  /* 0x0440000008127989 */ /* 0x000e6200000e00ff */
[----:B------:R-:W-:Y:S01]  /*3b70*/  @P1 FSEL R43, R13, R43, !P0 ;  /* 0x0000002b0d2b1208 */ /* 0x000fe20004000000 */
[----:B0-----:R-:W-:Y:S02]  /*3b80*/  DADD R14, R14, R34 ;  /* 0x000000000e0e7229 */ /* 0x001fe40000000022 */
[----:B------:R-:W-:Y:S04]  /*3b90*/  SHFL.UP PT, R12, R10, 0x4, RZ ;  /* 0x048000000a0c7989 */ /* 0x000fe800000e00ff */
[----:B------:R-:W-:Y:S01]  /*3ba0*/  @P1 FSEL R42, R16, R42, !P0 ;  /* 0x0000002a102a1208 */ /* 0x000fe20004000000 */
[----:B------:R-:W0:Y:S01]  /*3bb0*/  SHFL.UP PT, R13, R43, 0x4, RZ ;  /* 0x048000002b0d7989 */ /* 0x000e2200000e00ff */
[----:B------:R-:W-:-:S03]  /*3bc0*/  @P1 FSEL R11, R17, R11, !P0 ;  /* 0x0000000b110b1208 */ /* 0x000fc60004000000 */
[----:B------:R-:W-:Y:S01]  /*3bd0*/  SHFL.UP PT, R16, R42, 0x4, RZ ;  /* 0x048000002a107989 */ /* 0x000fe200000e00ff */
[----:B------:R-:W-:Y:S02]  /*3be0*/  @P1 FSEL R34, R14, R34, !P0 ;  /* 0x000000220e221208 */ /* 0x000fe40004000000 */
[----:B------:R-:W-:Y:S01]  /*3bf0*/  @P1 FSEL R35, R15, R35, !P0 ;  /* 0x000000230f231208 */ /* 0x000fe20004000000 */
[----:B------:R-:W2:Y:S04]  /*3c00*/  SHFL.UP PT, R17, R11, 0x4, RZ ;  /* 0x048000000b117989 */ /* 0x000ea800000e00ff */
[----:B------:R-:W-:Y:S01]  /*3c10*/  SHFL.UP PT, R14, R34, 0x4, RZ ;  /* 0x04800000220e7989 */ /* 0x000fe200000e00ff */
[----:B-1----:R-:W-:-:S03]  /*3c20*/  SEL R19, R18, RZ, P1 ;  /* 0x000000ff12137207 */ /* 0x002fc60000800000 */
[----:B------:R-:W1:Y:S01]  /*3c30*/  SHFL.UP PT, R15, R35, 0x4, RZ ;  /* 0x04800000230f7989 */ /* 0x000e6200000e00ff */
[----:B------:R-:W-:Y:S01]  /*3c40*/  IMAD.MOV.U32 R18, RZ, RZ, R10 ;  /* 0x000000ffff127224 */ /* 0x000fe200078e000a */
[----:B------:R-:W-:Y:S01]  /*3c50*/  ISETP.GE.AND P1, PT, R9, 0x4, PT ;  /* 0x000000040900780c */ /* 0x000fe20003f26270 */
[----:B------:R-:W-:Y:S02]  /*3c60*/  IMAD.IADD R8, R8, 0x1, R19 ;  /* 0x0000000108087824 */ /* 0x000fe400078e0213 */
[----:B------:R-:W-:-:S03]  /*3c70*/  IMAD.MOV.U32 R19, RZ, RZ, R43 ;  /* 0x000000ffff137224 */ /* 0x000fc600078e002b */
[----:B------:R-:W3:Y:S01]  /*3c80*/  SHFL.UP PT, R20, R8, 0x4, RZ ;  /* 0x0480000008147989 */ /* 0x000ee200000e00ff */
[----:B------:R-:W-:Y:S02]  /*3c90*/  ISETP.NE.AND P0, PT, R8, RZ, PT ;  /* 0x000000ff0800720c */ /* 0x000fe40003f05270 */
[----:B0-----:R-:W-:Y:S01]  /*3ca0*/  DADD R12, R12, R18 ;  /* 0x000000000c0c7229 */ /* 0x001fe20000000012 */
[----:B------:R-:W-:Y:S02]  /*3cb0*/  IMAD.MOV.U32 R18, RZ, RZ, R42 ;  /* 0x000000ffff127224 */ /* 0x000fe400078e002a */
[----:B------:R-:W-:-:S06]  /*3cc0*/  IMAD.MOV.U32 R19, RZ, RZ, R11 ;  /* 0x000000ffff137224 */ /* 0x000fcc00078e000b */
[----:B--2---:R-:W-:Y:S01]  /*3cd0*/  DADD R16, R16, R18 ;  /* 0x0000000010107229 */ /* 0x004fe20000000012 */
[----:B------:R-:W-:Y:S01]  /*3ce0*/  @P1 FSEL R10, R12, R10, !P0 ;  /* 0x0000000a0c0a1208 */ /* 0x000fe20004000000 */
[----:B-1----:R-:W-:Y:S01]  /*3cf0*/  DADD R14, R14, R34 ;  /* 0x000000000e0e7229 */ /* 0x002fe20000000022 */
[----:B------:R-:W-:-:S03]  /*3d00*/  @P1 FSEL R43, R13, R43, !P0 ;  /* 0x0000002b0d2b1208 */ /* 0x000fc60004000000 */
[----:B------:R-:W-:Y:S01]  /*3d10*/  SHFL.UP PT, R12, R10, 0x8, RZ ;  /* 0x050000000a0c7989 */ /* 0x000fe200000e00ff */
[----:B------:R-:W-:-:S03]  /*3d20*/  IMAD.MOV.U32 R18, RZ, RZ, R10 ;  /* 0x000000ffff127224 */ /* 0x000fc600078e000a */
[----:B------:R-:W0:Y:S01]  /*3d30*/  SHFL.UP PT, R13, R43, 0x8, RZ ;  /* 0x050000002b0d7989 */ /* 0x000e2200000e00ff */
[----:B------:R-:W-:Y:S02]  /*3d40*/  @P1 FSEL R42, R16, R42, !P0 ;  /* 0x0000002a102a1208 */ /* 0x000fe40004000000 */
[----:B------:R-:W-:Y:S02]  /*3d50*/  @P1 FSEL R34, R14, R34, !P0 ;  /* 0x000000220e221208 */ /* 0x000fe40004000000 */
[----:B------:R-:W-:Y:S01]  /*3d60*/  @P1 FSEL R35, R15, R35, !P0 ;  /* 0x000000230f231208 */ /* 0x000fe20004000000 */
[----:B------:R-:W-:Y:S01]  /*3d70*/  SHFL.UP PT, R16, R42, 0x8, RZ ;  /* 0x050000002a107989 */ /* 0x000fe200000e00ff */
[----:B------:R-:W-:Y:S02]  /*3d80*/  @P1 FSEL R11, R17, R11, !P0 ;  /* 0x0000000b110b1208 */ /* 0x000fe40004000000 */
[----:B---3--:R-:W-:Y:S01]  /*3d90*/  SEL R19, R20, RZ, P1 ;  /* 0x000000ff14137207 */ /* 0x008fe20000800000 */
[----:B------:R-:W-:Y:S01]  /*3da0*/  SHFL.UP PT, R14, R34, 0x8, RZ ;  /* 0x05000000220e7989 */ /* 0x000fe200000e00ff */
[----:B------:R-:W-:-:S03]  /*3db0*/  ISETP.GE.AND P1, PT, R9, 0x8, PT ;  /* 0x000000080900780c */ /* 0x000fc60003f26270 */
[----:B------:R-:W1:Y:S01]  /*3dc0*/  SHFL.UP PT, R15, R35, 0x8, RZ ;  /* 0x05000000230f7989 */ /* 0x000e6200000e00ff */
[----:B------:R-:W-:Y:S02]  /*3dd0*/  IMAD.IADD R8, R8, 0x1, R19 ;  /* 0x0000000108087824 */ /* 0x000fe400078e0213 */
[----:B------:R-:W-:Y:S01]  /*3de0*/  IMAD.MOV.U32 R19, RZ, RZ, R43 ;  /* 0x000000ffff137224 */ /* 0x000fe200078e002b */
[----:B------:R-:W2:Y:S02]  /*3df0*/  SHFL.UP PT, R17, R11, 0x8, RZ ;  /* 0x050000000b117989 */ /* 0x000ea400000e00ff */
[----:B------:R-:W-:Y:S02]  /*3e00*/  ISETP.NE.AND P0, PT, R8, RZ, PT ;  /* 0x000000ff0800720c */ /* 0x000fe40003f05270 */
[----:B------:R-:W3:Y:S01]  /*3e10*/  SHFL.UP PT, R20, R8, 0x8, RZ ;  /* 0x0500000008147989 */ /* 0x000ee200000e00ff */
[----:B0-----:R-:W-:Y:S01]  /*3e20*/  DADD R12, R12, R18 ;  /* 0x000000000c0c7229 */ /* 0x001fe20000000012 */
[----:B------:R-:W-:-:S02]  /*3e30*/  IMAD.MOV.U32 R18, RZ, RZ, R42 ;  /* 0x000000ffff127224 */ /* 0x000fc400078e002a */
[----:B------:R-:W-:-:S07]  /*3e40*/  IMAD.MOV.U32 R19, RZ, RZ, R11 ;  /* 0x000000ffff137224 */ /* 0x000fce00078e000b */
[----:B------:R-:W-:Y:S02]  /*3e50*/  @P1 FSEL R10, R12, R10, !P0 ;  /* 0x0000000a0c0a1208 */ /* 0x000fe40004000000 */
[----:B------:R-:W-:Y:S01]  /*3e60*/  @P1 FSEL R43, R13, R43, !P0 ;  /* 0x0000002b0d2b1208 */ /* 0x000fe20004000000 */
[----:B-1----:R-:W-:Y:S02]  /*3e70*/  DADD R14, R14, R34 ;  /* 0x000000000e0e7229 */ /* 0x002fe40000000022 */
[----:B------:R-:W-:Y:S01]  /*3e80*/  SHFL.UP PT, R12, R10, 0x10, RZ ;  /* 0x060000000a0c7989 */ /* 0x000fe200000e00ff */
[----:B--2---:R-:W-:-:S03]  /*3e90*/  DADD R16, R16, R18 ;  /* 0x0000000010107229 */ /* 0x004fc60000000012 */
[----:B------:R-:W0:Y:S01]  /*3ea0*/  SHFL.UP PT, R13, R43, 0x10, RZ ;  /* 0x060000002b0d7989 */ /* 0x000e2200000e00ff */
[----:B------:R-:W-:Y:S01]  /*3eb0*/  IMAD.MOV.U32 R18, RZ, RZ, R10 ;  /* 0x000000ffff127224 */ /* 0x000fe200078e000a */
[----:B---3--:R-:W-:Y:S02]  /*3ec0*/  SEL R19, R20, RZ, P1 ;  /* 0x000000ff14137207 */ /* 0x008fe40000800000 */
[----:B------:R-:W-:Y:S02]  /*3ed0*/  @P1 FSEL R34, R14, R34, !P0 ;  /* 0x000000220e221208 */ /* 0x000fe40004000000 */
[----:B------:R-:W-:Y:S01]  /*3ee0*/  @P1 FSEL R35, R15, R35, !P0 ;  /* 0x000000230f231208 */ /* 0x000fe20004000000 */
[----:B------:R-:W-:Y:S01]  /*3ef0*/  IMAD.IADD R8, R8, 0x1, R19 ;  /* 0x0000000108087824 */ /* 0x000fe200078e0213 */
[----:B------:R-:W-:Y:S01]  /*3f00*/  @P1 FSEL R42, R16, R42, !P0 ;  /* 0x0000002a102a1208 */ /* 0x000fe20004000000 */
[----:B------:R-:W-:Y:S01]  /*3f10*/  SHFL.UP PT, R14, R34, 0x10, RZ ;  /* 0x06000000220e7989 */ /* 0x000fe200000e00ff */
[----:B------:R-:W-:Y:S01]  /*3f20*/  @P1 FSEL R11, R17, R11, !P0 ;  /* 0x0000000b110b1208 */ /* 0x000fe20004000000 */
[----:B------:R-:W-:Y:S01]  /*3f30*/  IMAD.MOV.U32 R19, RZ, RZ, R43 ;  /* 0x000000ffff137224 */ /* 0x000fe200078e002b */
[----:B------:R-:W-:Y:S01]  /*3f40*/  ISETP.GE.AND P1, PT, R9, 0x10, PT ;  /* 0x000000100900780c */ /* 0x000fe20003f26270 */
[----:B------:R-:W1:Y:S01]  /*3f50*/  SHFL.UP PT, R15, R35, 0x10, RZ ;  /* 0x06000000230f7989 */ /* 0x000e6200000e00ff */
[----:B------:R-:W-:-:S03]  /*3f60*/  ISETP.NE.AND P0, PT, R8, RZ, PT ;  /* 0x000000ff0800720c */ /* 0x000fc60003f05270 */
[----:B------:R-:W-:Y:S04]  /*3f70*/  SHFL.UP PT, R16, R42, 0x10, RZ ;  /* 0x060000002a107989 */ /* 0x000fe800000e00ff */
[----:B------:R-:W2:Y:S01]  /*3f80*/  SHFL.UP PT, R17, R11, 0x10, RZ ;  /* 0x060000000b117989 */ /* 0x000ea200000e00ff */
[----:B0-----:R-:W-:-:S03]  /*3f90*/  DADD R12, R12, R18 ;  /* 0x000000000c0c7229 */ /* 0x001fc60000000012 */
[----:B------:R-:W0:Y:S01]  /*3fa0*/  SHFL.UP PT, R20, R8, 0x10, RZ ;  /* 0x0600000008147989 */ /* 0x000e2200000e00ff */
[----:B------:R-:W-:Y:S02]  /*3fb0*/  IMAD.MOV.U32 R18, RZ, RZ, R42 ;  /* 0x000000ffff127224 */ /* 0x000fe400078e002a */
[----:B------:R-:W-:-:S04]  /*3fc0*/  IMAD.MOV.U32 R19, RZ, RZ, R11 ;  /* 0x000000ffff137224 */ /* 0x000fc800078e000b */
[----:B------:R-:W-:Y:S01]  /*3fd0*/  FSEL R21, R13, R43, !P0 ;  /* 0x0000002b0d157208 */ /* 0x000fe20004000000 */
[----:B-1----:R-:W-:Y:S02]  /*3fe0*/  DADD R14, R14, R34 ;  /* 0x000000000e0e7229 */ /* 0x002fe40000000022 */
[----:B--2---:R-:W-:-:S08]  /*3ff0*/  DADD R16, R16, R18 ;  /* 0x0000000010107229 */ /* 0x004fd00000000012 */
[----:B------:R-:W-:Y:S02]  /*4000*/  FSEL R47, R14, R34, !P0 ;  /* 0x000000220e2f7208 */ /* 0x000fe40004000000 */
[----:B0-----:R-:W-:Y:S02]  /*4010*/  SEL R19, R20, RZ, P1 ;  /* 0x000000ff14137207 */ /* 0x001fe40000800000 */
[----:B------:R-:W-:Y:S02]  /*4020*/  FSEL R44, R15, R35, !P0 ;  /* 0x000000230f2c7208 */ /* 0x000fe40004000000 */
[----:B------:R-:W-:Y:S01]  /*4030*/  FSEL R20, R12, R10, !P0 ;  /* 0x0000000a0c147208 */ /* 0x000fe20004000000 */
[----:B------:R-:W-:Y:S01]  /*4040*/  IMAD.IADD R8, R8, 0x1, R19 ;  /* 0x0000000108087824 */ /* 0x000fe200078e0213 */
[----:B------:R-:W-:Y:S01]  /*4050*/  FSEL R18, R16, R42, !P0 ;  /* 0x0000002a10127208 */ /* 0x000fe20004000000 */
[----:B------:R-:W-:Y:S01]  /*4060*/  @!P2 IMAD.MOV.U32 R16, RZ, RZ, R47 ;  /* 0x000000ffff10a224 */ /* 0x000fe200078e002f */
[----:B------:R-:W-:Y:S01]  /*4070*/  FSEL R19, R17, R11, !P0 ;  /* 0x0000000b11137208 */ /* 0x000fe20004000000 */
[----:B------:R-:W-:Y:S01]  /*4080*/  @!P2 IMAD.MOV.U32 R17, RZ, RZ, R44 ;  /* 0x000000ffff11a224 */ /* 0x000fe200078e002c */
[----:B------:R-:W-:Y:S01]  /*4090*/  @!P2 STS [R51], R8 ;  /* 0x000000083300a388 */ /* 0x000fe20000000800 */
[----:B------:R-:W-:-:S02]  /*40a0*/  FSEL R45, R42, R18, !P1 ;  /* 0x000000122a2d7208 */ /* 0x000fc40004800000 */
[----:B------:R-:W-:Y:S01]  /*40b0*/  FSEL R11, R11, R19, !P1 ;  /* 0x000000130b0b7208 */ /* 0x000fe20004800000 */
[----:B------:R-:W-:Y:S01]  /*40c0*/  @!P2 STS.128 [R51+0x10], R16 ;  /* 0x000010103300a388 */ /* 0x000fe20000000c00 */
[----:B------:R-:W-:Y:S02]  /*40d0*/  FSEL R44, R35, R44, !P1 ;  /* 0x0000002c232c7208 */ /* 0x000fe40004800000 */
[----:B------:R-:W-:Y:S01]  /*40e0*/  FSEL R35, R10, R20, !P1 ;  /* 0x000000140a237208 */ /* 0x000fe20004800000 */
[----:B------:R-:W-:Y:S01]  /*40f0*/  @!P2 STS.64 [R51+0x8], R20 ;  /* 0x000008143300a388 */ /* 0x000fe20000000a00 */
[----:B------:R-:W-:Y:S01]  /*4100*/  FSEL R10, R43, R21, !P1 ;  /* 0x000000152b0a7208 */ /* 0x000fe20004800000 */
[----:B------:R-:W-:Y:S01]  /*4110*/  BAR.SYNC.DEFER_BLOCKING 0x0 ;  /* 0x0000000000007b1d */ /* 0x000fe20000010000 */
[----:B------:R-:W-:Y:S02]  /*4120*/  ISETP.NE.AND P0, PT, R50, 0x1, PT ;  /* 0x000000013200780c */ /* 0x000fe40003f05270 */
[----:B------:R-:W-:-:S02]  /*4130*/  FSEL R34, R34, R47, !P1 ;  /* 0x0000002f22227208 */ /* 0x000fc40004800000 */
[C---:B------:R-:W-:Y:S02]  /*4140*/  ISETP.NE.AND P2, PT, R50.reuse, 0x5, PT ;  /* 0x000000053200780c */ /* 0x040fe40003f45270 */
[----:B------:R-:W-:Y:S01]  /*4150*/  ISETP.NE.AND P1, PT, R50, 0x6, PT ;  /* 0x000000063200780c */ /* 0x000fe20003f25270 */
[----:B------:R-:W-:Y:S04]  /*4160*/  SHFL.UP PT, R11, R11, 0x1, RZ ;  /* 0x042000000b0b7989 */ /* 0x000fe800000e00ff */
[----:B------:R-:W-:Y:S04]  /*4170*/  SHFL.UP PT, R8, R8, 0x1, RZ ;  /* 0x0420000008087989 */ /* 0x000fe800000e00ff */
[----:B------:R-:W0:Y:S04]  /*4180*/  LDS.128 R12, [UR4+0x10] ;  /* 0x00001004ff0c7984 */ /* 0x000e280008000c00 */
[----:B------:R-:W1:Y:S04]  /*4190*/  LDS.128 R36, [UR4+0x30] ;  /* 0x00003004ff247984 */ /* 0x000e680008000c00 */
[----:B------:R-:W2:Y:S04]  /*41a0*/  LDS R61, [UR4+0x20] ;  /* 0x00002004ff3d7984 */ /* 0x000ea80008000800 */
[----:B------:R-:W3:Y:S04]  /*41b0*/  LDS.64 R48, [UR4+0x8] ;  /* 0x00000804ff307984 */ /* 0x000ee80008000a00 */
[----:B------:R-:W4:Y:S04]  /*41c0*/  LDS.64 R40, [UR4+0x28] ;  /* 0x00002804ff287984 */ /* 0x000f280008000a00 */
[----:B------:R-:W-:Y:S04]  /*41d0*/  LDS.128 R16, [UR4+0x50] ;  /* 0x00005004ff107984 */ /* 0x000fe80008000c00 */
[----:B------:R-:W5:Y:S04]  /*41e0*/  LDS R54, [UR4] ;  /* 0x00000004ff367984 */ /* 0x000f680008000800 */
[----:B------:R-:W5:Y:S04]  /*41f0*/  LDS.64 R20, [UR4+0x48] ;  /* 0x00004804ff147984 */ /* 0x000f680008000a00 */
[----:B------:R-:W5:Y:S04]  /*4200*/  LDS R53, [UR4+0x40] ;  /* 0x00004004ff357984 */ /* 0x000f680008000800 */
[----:B------:R-:W-:Y:S01]  /*4210*/  LDS R52, [UR4+0x60] ;  /* 0x00006004ff347984 */ /* 0x000fe20008000800 */
[----:B0-----:R-:W-:-:S02]  /*4220*/  FSEL R55, R14, RZ, !P0 ;  /* 0x000000ff0e377208 */ /* 0x001fc40004000000 */
[----:B------:R-:W-:Y:S02]  /*4230*/  FSEL R57, R15, RZ, !P0 ;  /* 0x000000ff0f397208 */ /* 0x000fe40004000000 */
[----:B------:R-:W-:Y:S01]  /*4240*/  FSEL R59, R12, RZ, !P0 ;  /* 0x000000ff0c3b7208 */ /* 0x000fe20004000000 */
[----:B-1----:R-:W-:Y:S01]  /*4250*/  DADD R42, R14, R38 ;  /* 0x000000000e2a7229 */ /* 0x002fe20000000026 */
[----:B------:R-:W-:Y:S01]  /*4260*/  FSEL R67, R13, RZ, !P0 ;  /* 0x000000ff0d437208 */ /* 0x000fe20004000000 */
[----:B------:R-:W-:Y:S01]  /*4270*/  DADD R46, R12, R36 ;  /* 0x000000000c2e7229 */ /* 0x000fe20000000024 */
[----:B--2---:R-:W-:Y:S01]  /*4280*/  ISETP.NE.AND P6, PT, R61, RZ, PT ;  /* 0x000000ff3d00720c */ /* 0x004fe20003fc5270 */
[----:B------:R-:W0:Y:S01]  /*4290*/  LDS.128 R12, [UR4+0x70] ;  /* 0x00007004ff0c7984 */ /* 0x000e220008000c00 */
[----:B---3--:R-:W-:Y:S02]  /*42a0*/  FSEL R63, R48, RZ, !P0 ;  /* 0x000000ff303f7208 */ /* 0x008fe40004000000 */
[----:B------:R-:W-:Y:S01]  /*42b0*/  FSEL R65, R49, RZ, !P0 ;  /* 0x000000ff31417208 */ /* 0x000fe20004000000 */
[----:B----4-:R-:W-:Y:S01]  /*42c0*/  DADD R48, R48, R40 ;  /* 0x0000000030307229 */ /* 0x010fe20000000028 */
[----:B------:R-:W-:-:S03]  /*42d0*/  ISETP.NE.AND P0, PT, R50, 0x7, PT ;  /* 0x000000073200780c */ /* 0x000fc60003f05270 */
[----:B------:R-:W-:Y:S02]  /*42e0*/  FSEL R50, R46, R36, !P6 ;  /* 0x000000242e327208 */ /* 0x000fe40007000000 */
[----:B------:R-:W-:Y:S02]  /*42f0*/  FSEL R51, R47, R37, !P6 ;  /* 0x000000252f337208 */ /* 0x000fe40007000000 */
[----:B------:R-:W-:Y:S01]  /*4300*/  LDS.64 R46, [UR4+0x68] ;  /* 0x00006804ff2e7984 */ /* 0x000fe20008000a00 */
[----:B------:R-:W-:Y:S01]  /*4310*/  FSEL R42, R42, R38, !P6 ;  /* 0x000000262a2a7208 */ /* 0x000fe20007000000 */
[----:B-----5:R-:W-:Y:S01]  /*4320*/  IMAD.IADD R61, R54, 0x1, R61 ;  /* 0x00000001363d7824 */ /* 0x020fe200078e023d */
[----:B------:R-:W-:Y:S02]  /*4330*/  FSEL R43, R43, R39, !P6 ;  /* 0x000000272b2b7208 */ /* 0x000fe40007000000 */
[----:B------:R-:W-:Y:S01]  /*4340*/  FSEL R41, R49, R41, !P6 ;  /* 0x0000002931297208 */ /* 0x000fe20007000000 */
[----:B------:R-:W-:Y:S01]  /*4350*/  LDS.128 R36, [UR4+0x90] ;  /* 0x00009004ff247984 */ /* 0x000fe20008000c00 */
[----:B------:R-:W-:-:S02]  /*4360*/  FSEL R40, R48, R40, !P6 ;  /* 0x0000002830287208 */ /* 0x000fc40007000000 */
[----:B------:R-:W-:Y:S01]  /*4370*/  FSEL R49, R42, R55, !P5 ;  /* 0x000000372a317208 */ /* 0x000fe20006800000 */
[----:B------:R-:W1:Y:S01]  /*4380*/  LDS R48, [UR4+0x80] ;  /* 0x00008004ff307984 */ /* 0x000e620008000800 */
[----:B------:R-:W-:Y:S01]  /*4390*/  FSEL R57, R43, R57, !P5 ;  /* 0x000000392b397208 */ /* 0x000fe20006800000 */
[----:B------:R-:W-:Y:S01]  /*43a0*/  DADD R42, R18, R42 ;  /* 0x00000000122a7229 */ /* 0x000fe2000000002a */
[----:B------:R-:W-:Y:S02]  /*43b0*/  FSEL R59, R50, R59, !P5 ;  /* 0x0000003b323b7208 */ /* 0x000fe40006800000 */
[----:B------:R-:W-:Y:S01]  /*43c0*/  FSEL R67, R51, R67, !P5 ;  /* 0x0000004333437208 */ /* 0x000fe20006800000 */
[----:B------:R-:W-:Y:S01]  /*43d0*/  DADD R50, R16, R50 ;  /* 0x0000000010327229 */ /* 0x000fe20000000032 */
[----:B------:R-:W-:Y:S02]  /*43e0*/  FSEL R63, R40, R63, !P5 ;  /* 0x0000003f283f7208 */ /* 0x000fe40006800000 */
[----:B------:R-:W-:Y:S01]  /*43f0*/  FSEL R65, R41, R65, !P5 ;  /* 0x0000004129417208 */ /* 0x000fe20006800000 */
[----:B------:R-:W-:Y:S01]  /*4400*/  DADD R40, R20, R40 ;  /* 0x0000000014287229 */ /* 0x000fe20000000028 */
[----:B------:R-:W-:Y:S01]  /*4410*/  ISETP.NE.AND P6, PT, R53, RZ, PT ;  /* 0x000000ff3500720c */ /* 0x000fe20003fc5270 */
[C---:B------:R-:W-:Y:S01]  /*4420*/  IMAD.IADD R53, R61.reuse, 0x1, R53 ;  /* 0x000000013d357824 */ /* 0x040fe200078e0235 */
[----:B------:R-:W-:-:S02]  /*4430*/  SEL R56, R61, R54, !P5 ;  /* 0x000000363d387207 */ /* 0x000fc40006800000 */
[----:B------:R-:W2:Y:S01]  /*4440*/  LDS.64 R54, [UR4+0x88] ;  /* 0x00008804ff367984 */ /* 0x000ea20008000a00 */
[----:B------:R-:W-:Y:S02]  /*4450*/  FSEL R18, R42, R18, !P6 ;  /* 0x000000122a127208 */ /* 0x000fe40007000000 */
[----:B------:R-:W-:Y:S02]  /*4460*/  FSEL R19, R43, R19, !P6 ;  /* 0x000000132b137208 */ /* 0x000fe40007000000 */
[----:B------:R-:W-:Y:S02]  /*4470*/  FSEL R16, R50, R16, !P6 ;  /* 0x0000001032107208 */ /* 0x000fe40007000000 */
[----:B------:R-:W-:Y:S02]  /*4480*/  FSEL R17, R51, R17, !P6 ;  /* 0x0000001133117208 */ /* 0x000fe40007000000 */
[----:B------:R-:W-:Y:S01]  /*4490*/  FSEL R20, R40, R20, !P6 ;  /* 0x0000001428147208 */ /* 0x000fe20007000000 */
[----:B------:R-:W-:Y:S01]  /*44a0*/  LDS.64 R50, [UR4+0xa8] ;  /* 0x0000a804ff327984 */ /* 0x000fe20008000a00 */
[----:B------:R-:W-:Y:S01]  /*44b0*/  FSEL R21, R41, R21, !P6 ;  /* 0x0000001529157208 */ /* 0x000fe20007000000 */
[----:B0-----:R-:W-:Y:S01]  /*44c0*/  DADD R40, R14, R18 ;  /* 0x000000000e287229 */ /* 0x001fe20000000012 */
[----:B------:R-:W-:Y:S01]  /*44d0*/  FSEL R49, R18, R49, !P4 ;  /* 0x0000003112317208 */ /* 0x000fe20006000000 */
[----:B------:R-:W-:Y:S01]  /*44e0*/  DADD R42, R12, R16 ;  /* 0x000000000c2a7229 */ /* 0x000fe20000000010 */
[----:B------:R-:W-:-:S02]  /*44f0*/  FSEL R57, R19, R57, !P4 ;  /* 0x0000003913397208 */ /* 0x000fc40006000000 */
[----:B------:R-:W-:Y:S02]  /*4500*/  FSEL R59, R16, R59, !P4 ;  /* 0x0000003b103b7208 */ /* 0x000fe40006000000 */
[----:B------:R-:W-:Y:S02]  /*4510*/  FSEL R67, R17, R67, !P4 ;  /* 0x0000004311437208 */ /* 0x000fe40006000000 */
[----:B------:R-:W0:Y:S01]  /*4520*/  LDS.128 R16, [UR4+0xb0] ;  /* 0x0000b004ff107984 */ /* 0x000e220008000c00 */
[C---:B------:R-:W-:Y:S01]  /*4530*/  SEL R56, R53.reuse, R56, !P4 ;  /* 0x0000003835387207 */ /* 0x040fe20006000000 */
[----:B------:R-:W-:Y:S01]  /*4540*/  IMAD.IADD R53, R53, 0x1, R52 ;  /* 0x0000000135357824 */ /* 0x000fe200078e0234 */
[----:B------:R-:W-:Y:S02]  /*4550*/  ISETP.NE.AND P5, PT, R52, RZ, PT ;  /* 0x000000ff3400720c */ /* 0x000fe40003fa5270 */
[----:B------:R-:W3:Y:S01]  /*4560*/  LDS R52, [UR4+0xa0] ;  /* 0x0000a004ff347984 */ /* 0x000ee20008000800 */
[----:B------:R-:W-:Y:S01]  /*4570*/  FSEL R63, R20, R63, !P4 ;  /* 0x0000003f143f7208 */ /* 0x000fe20006000000 */
[----:B-1----:R-:W-:Y:S01]  /*4580*/  IMAD.IADD R69, R53, 0x1, R48 ;  /* 0x0000000135457824 */ /* 0x002fe200078e0230 */
[----:B------:R-:W-:Y:S01]  /*4590*/  FSEL R65, R21, R65, !P4 ;  /* 0x0000004115417208 */ /* 0x000fe20006000000 */
[----:B------:R-:W-:Y:S01]  /*45a0*/  DADD R20, R46, R20 ;  /* 0x000000002e147229 */ /* 0x000fe20000000014 */
[----:B------:R-:W-:-:S02]  /*45b0*/  FSEL R14, R40, R14, !P5 ;  /* 0x0000000e280e7208 */ /* 0x000fc40006800000 */
[----:B------:R-:W-:Y:S02]  /*45c0*/  FSEL R15, R41, R15, !P5 ;  /* 0x0000000f290f7208 */ /* 0x000fe40006800000 */
[----:B------:R-:W-:Y:S02]  /*45d0*/  FSEL R12, R42, R12, !P5 ;  /* 0x0000000c2a0c7208 */ /* 0x000fe40006800000 */
[----:B------:R-:W-:Y:S02]  /*45e0*/  FSEL R13, R43, R13, !P5 ;  /* 0x0000000d2b0d7208 */ /* 0x000fe40006800000 */
[----:B------:R-:W-:Y:S01]  /*45f0*/  FSEL R49, R14, R49, !P3 ;  /* 0x000000310e317208 */ /* 0x000fe20005800000 */
[----:B------:R-:W1:Y:S01]  /*4600*/  LDS.128 R40, [UR4+0xd0] ;  /* 0x0000d004ff287984 */ /* 0x000e620008000c00 */
[----:B------:R-:W-:Y:S01]  /*4610*/  FSEL R57, R15, R57, !P3 ;  /* 0x000000390f397208 */ /* 0x000fe20005800000 */
[----:B------:R-:W-:Y:S01]  /*4620*/  DADD R14, R38, R14 ;  /* 0x00000000260e7229 */ /* 0x000fe2000000000e */
[----:B------:R-:W-:-:S02]  /*4630*/  FSEL R20, R20, R46, !P5 ;  /* 0x0000002e14147208 */ /* 0x000fc40006800000 */
[----:B------:R-:W-:Y:S02]  /*4640*/  FSEL R21, R21, R47, !P5 ;  /* 0x0000002f15157208 */ /* 0x000fe40006800000 */
[----:B------:R-:W-:Y:S02]  /*4650*/  FSEL R61, R12, R59, !P3 ;  /* 0x0000003b0c3d7208 */ /* 0x000fe40005800000 */
[----:B------:R-:W-:Y:S01]  /*4660*/  FSEL R67, R13, R67, !P3 ;  /* 0x000000430d437208 */ /* 0x000fe20005800000 */
[----:B------:R-:W-:Y:S01]  /*4670*/  DADD R12, R36, R12 ;  /* 0x00000000240c7229 */ /* 0x000fe2000000000c */
[----:B------:R-:W-:Y:S01]  /*4680*/  ISETP.NE.AND P4, PT, R48, RZ, PT ;  /* 0x000000ff3000720c */ /* 0x000fe20003f85270 */
[----:B--2---:R-:W-:Y:S01]  /*4690*/  DADD R46, R54, R20 ;  /* 0x00000000362e7229 */ /* 0x004fe20000000014 */
[----:B------:R-:W-:Y:S02]  /*46a0*/  FSEL R63, R20, R63, !P3 ;  /* 0x0000003f143f7208 */ /* 0x000fe40005800000 */
[----:B------:R-:W-:-:S02]  /*46b0*/  FSEL R14, R14, R38, !P4 ;  /* 0x000000260e0e7208 */ /* 0x000fc40006000000 */
[----:B------:R-:W-:Y:S01]  /*46c0*/  FSEL R15, R15, R39, !P4 ;  /* 0x000000270f0f7208 */ /* 0x000fe20006000000 */
[----:B------:R-:W-:Y:S01]  /*46d0*/  LDS R38, [UR4+0xc0] ;  /* 0x0000c004ff267984 */ /* 0x000fe20008000800 */
[----:B------:R-:W-:Y:S02]  /*46e0*/  FSEL R65, R21, R65, !P3 ;  /* 0x0000004115417208 */ /* 0x000fe40005800000 */
[----:B------:R-:W-:Y:S01]  /*46f0*/  FSEL R36, R12, R36, !P4 ;  /* 0x000000240c247208 */ /* 0x000fe20006000000 */
[----:B------:R-:W2:Y:S01]  /*4700*/  LDS.64 R20, [UR4+0xc8] ;  /* 0x0000c804ff147984 */ /* 0x000ea20008000a00 */
[----:B------:R-:W-:Y:S02]  /*4710*/  FSEL R37, R13, R37, !P4 ;  /* 0x000000250d257208 */ /* 0x000fe40006000000 */
[----:B------:R-:W-:Y:S02]  /*4720*/  FSEL R59, R14, R49, !P2 ;  /* 0x000000310e3b7208 */ /* 0x000fe40005000000 */
[----:B------:R-:W-:Y:S01]  /*4730*/  FSEL R57, R15, R57, !P2 ;  /* 0x000000390f397208 */ /* 0x000fe20005000000 */
[----:B0-----:R-:W-:Y:S01]  /*4740*/  DADD R14, R18, R14 ;  /* 0x00000000120e7229 */ /* 0x001fe2000000000e */
[----:B------:R-:W-:-:S02]  /*4750*/  FSEL R12, R46, R54, !P4 ;  /* 0x000000362e0c7208 */ /* 0x000fc40006000000 */
[----:B------:R-:W-:Y:S01]  /*4760*/  FSEL R13, R47, R55, !P4 ;  /* 0x000000372f0d7208 */ /* 0x000fe20006000000 */
[----:B------:R-:W-:Y:S01]  /*4770*/  DADD R46, R16, R36 ;  /* 0x00000000102e7229 */ /* 0x000fe20000000024 */
[----:B------:R-:W-:Y:S01]  /*4780*/  SEL R56, R53, R56, !P3 ;  /* 0x0000003835387207 */ /* 0x000fe20005800000 */
[----:B---3--:R-:W-:Y:S01]  /*4790*/  IMAD.IADD R55, R69, 0x1, R52 ;  /* 0x0000000145377824 */ /* 0x008fe200078e0234 */
[----:B------:R-:W-:Y:S02]  /*47a0*/  FSEL R53, R36, R61, !P2 ;  /* 0x0000003d24357208 */ /* 0x000fe40005000000 */
[----:B------:R-:W-:Y:S01]  /*47b0*/  FSEL R49, R37, R67, !P2 ;  /* 0x0000004325317208 */ /* 0x000fe20005000000 */
[----:B------:R-:W-:Y:S01]  /*47c0*/  DADD R36, R50, R12 ;  /* 0x0000000032247229 */ /* 0x000fe2000000000c */
[----:B------:R-:W-:Y:S02]  /*47d0*/  ISETP.NE.AND P3, PT, R52, RZ, PT ;  /* 0x000000ff3400720c */ /* 0x000fe40003f65270 */
[----:B------:R-:W-:Y:S01]  /*47e0*/  FSEL R39, R12, R63, !P2 ;  /* 0x0000003f0c277208 */ /* 0x000fe20005000000 */
[----:B------:R-:W-:Y:S01]  /*47f0*/  SHFL.UP PT, R52, R34, 0x1, RZ ;  /* 0x0420000022347989 */ /* 0x000fe200000e00ff */
[----:B------:R-:W-:-:S02]  /*4800*/  FSEL R65, R13, R65, !P2 ;  /* 0x000000410d417208 */ /* 0x000fc40005000000 */
[----:B------:R-:W-:Y:S01]  /*4810*/  FSEL R18, R14, R18, !P3 ;  /* 0x000000120e127208 */ /* 0x000fe20005800000 */
[----:B------:R-:W-:Y:S01]  /*4820*/  SHFL.UP PT, R63, R44, 0x1, RZ ;  /* 0x042000002c3f7989 */ /* 0x000fe200000e00ff */
[----:B------:R-:W-:Y:S02]  /*4830*/  FSEL R19, R15, R19, !P3 ;  /* 0x000000130f137208 */ /* 0x000fe40005800000 */
[----:B------:R-:W-:Y:S01]  /*4840*/  FSEL R46, R46, R16, !P3 ;  /* 0x000000102e2e7208 */ /* 0x000fe20005800000 */
[----:B------:R-:W0:Y:S01]  /*4850*/  LDS.128 R12, [UR4+0xf0] ;  /* 0x0000f004ff0c7984 */ /* 0x000e220008000c00 */
[----:B------:R-:W-:Y:S02]  /*4860*/  FSEL R47, R47, R17, !P3 ;  /* 0x000000112f2f7208 */ /* 0x000fe40005800000 */
[----:B------:R-:W-:Y:S01]  /*4870*/  FSEL R36, R36, R50, !P3 ;  /* 0x0000003224247208 */ /* 0x000fe20005800000 */
[----:B------:R-:W3:Y:S01]  /*4880*/  LDS.64 R16, [UR4+0xe8] ;  /* 0x0000e804ff107984 */ /* 0x000ee20008000a00 */
[----:B------:R-:W-:-:S02]  /*4890*/  FSEL R37, R37, R51, !P3 ;  /* 0x0000003325257208 */ /* 0x000fc40005800000 */
[----:B------:R-:W-:Y:S01]  /*48a0*/  FSEL R53, R46, R53, !P1 ;  /* 0x000000352e357208 */ /* 0x000fe20004800000 */
[----:B------:R-:W4:Y:S01]  /*48b0*/  LDS R50, [UR4+0xe0] ;  /* 0x0000e004ff327984 */ /* 0x000f220008000800 */
[----:B------:R-:W-:Y:S01]  /*48c0*/  FSEL R51, R47, R49, !P1 ;  /* 0x000000312f337208 */ /* 0x000fe20004800000 */
[----:B-1----:R-:W-:Y:S01]  /*48d0*/  DADD R48, R42, R18 ;  /* 0x000000002a307229 */ /* 0x002fe20000000012 */
[----:B------:R-:W-:Y:S01]  /*48e0*/  FSEL R59, R18, R59, !P1 ;  /* 0x0000003b123b7208 */ /* 0x000fe20004800000 */
[----:B------:R-:W-:Y:S01]  /*48f0*/  DADD R46, R40, R46 ;  /* 0x00000000282e7229 */ /* 0x000fe2000000002e */
[----:B------:R-:W-:Y:S01]  /*4900*/  FSEL R57, R19, R57, !P1 ;  /* 0x0000003913397208 */ /* 0x000fe20004800000 */
[----:B--2---:R-:W-:Y:S01]  /*4910*/  DADD R18, R20, R36 ;  /* 0x0000000014127229 */ /* 0x004fe20000000024 */
[----:B------:R-:W-:Y:S02]  /*4920*/  SEL R54, R69, R56, !P2 ;  /* 0x0000003845367207 */ /* 0x000fe40005000000 */
[----:B------:R-:W-:Y:S01]  /*4930*/  ISETP.NE.AND P2, PT, R38, RZ, PT ;  /* 0x000000ff2600720c */ /* 0x000fe20003f45270 */
[----:B------:R1:W2:Y:S01]  /*4940*/  SHFL.UP PT, R56, R45, 0x1, RZ ;  /* 0x042000002d387989 */ /* 0x0002a200000e00ff */
[C---:B------:R-:W-:Y:S01]  /*4950*/  SEL R54, R55.reuse, R54, !P1 ;  /* 0x0000003637367207 */ /* 0x040fe20004800000 */
[----:B------:R-:W-:Y:S01]  /*4960*/  IMAD.IADD R55, R55, 0x1, R38 ;  /* 0x0000000137377824 */ /* 0x000fe200078e0226 */
[----:B------:R-:W-:-:S02]  /*4970*/  FSEL R61, R36, R39, !P1 ;  /* 0x00000027243d7208 */ /* 0x000fc40004800000 */
[----:B------:R-:W-:Y:S02]  /*4980*/  FSEL R38, R46, R40, !P2 ;  /* 0x000000282e267208 */ /* 0x000fe40005000000 */
[----:B------:R-:W-:Y:S02]  /*4990*/  FSEL R39, R47, R41, !P2 ;  /* 0x000000292f277208 */ /* 0x000fe40005000000 */
[----:B------:R-:W-:Y:S02]  /*49a0*/  FSEL R65, R37, R65, !P1 ;  /* 0x0000004125417208 */ /* 0x000fe40004800000 */
[----:B------:R-:W-:Y:S02]  /*49b0*/  FSEL R18, R18, R20, !P2 ;  /* 0x0000001412127208 */ /* 0x000fe40005000000 */
[----:B------:R-:W-:Y:S01]  /*49c0*/  FSEL R19, R19, R21, !P2 ;  /* 0x0000001513137208 */ /* 0x000fe20005000000 */
[----:B------:R0:W2:Y:S01]  /*49d0*/  SHFL.UP PT, R20, R35, 0x1, RZ ;  /* 0x0420000023147989 */ /* 0x0000a200000e00ff */
[----:B------:R-:W-:-:S02]  /*49e0*/  FSEL R36, R48, R42, !P2 ;  /* 0x0000002a30247208 */ /* 0x000fc40005000000 */
[----:B------:R-:W-:Y:S01]  /*49f0*/  FSEL R37, R49, R43, !P2 ;  /* 0x0000002b31257208 */ /* 0x000fe20005000000 */
[----:B------:R1:W2:Y:S01]  /*4a00*/  SHFL.UP PT, R21, R10, 0x1, RZ ;  /* 0x042000000a157989 */ /* 0x0002a200000e00ff */
[----:B------:R-:W-:Y:S02]  /*4a10*/  FSEL R46, R38, R53, !P0 ;  /* 0x00000035262e7208 */ /* 0x000fe40004000000 */
[----:B------:R-:W-:Y:S01]  /*4a20*/  FSEL R47, R39, R51, !P0 ;  /* 0x00000033272f7208 */ /* 0x000fe20004000000 */
[----:B0-----:R-:W-:Y:S01]  /*4a30*/  DADD R38, R12, R38 ;  /* 0x000000000c267229 */ /* 0x001fe20000000026 */
[----:B------:R-:W-:Y:S02]  /*4a40*/  FSEL R40, R36, R59, !P0 ;  /* 0x0000003b24287208 */ /* 0x000fe40004000000 */
[----:B------:R-:W-:Y:S01]  /*4a50*/  FSEL R41, R37, R57, !P0 ;  /* 0x0000003925297208 */ /* 0x000fe20004000000 */
[----:B---3--:R-:W-:Y:S01]  /*4a60*/  DADD R48, R16, R18 ;  /* 0x0000000010307229 */ /* 0x008fe20000000012 */
[----:B------:R-:W-:Y:S01]  /*4a70*/  FSEL R44, R18, R61, !P0 ;  /* 0x0000003d122c7208 */ /* 0x000fe20004000000 */
[----:B------:R-:W-:Y:S01]  /*4a80*/  DADD R36, R14, R36 ;  /* 0x000000000e247229 */ /* 0x000fe20000000024 */
[----:B-1----:R-:W-:Y:S01]  /*4a90*/  FSEL R45, R19, R65, !P0 ;  /* 0x00000041132d7208 */ /* 0x002fe20004000000 */
[C---:B----4-:R-:W-:Y:S01]  /*4aa0*/  IMAD.IADD R34, R55.reuse, 0x1, R50 ;  /* 0x0000000137227824 */ /* 0x050fe200078e0232 */
[----:B------:R-:W-:-:S02]  /*4ab0*/  SEL R54, R55, R54, !P0 ;  /* 0x0000003637367207 */ /* 0x000fc40004000000 */
[----:B------:R-:W-:Y:S02]  /*4ac0*/  ISETP.GE.U32.AND P0, PT, R6, 0x20, PT ;  /* 0x000000200600780c */ /* 0x000fe40003f06070 */
[----:B------:R-:W-:-:S04]  /*4ad0*/  ISETP.NE.AND P1, PT, R50, RZ, PT ;  /* 0x000000ff3200720c */ /* 0x000fc80003f25270 */
[----:B------:R-:W-:Y:S01]  /*4ae0*/  FSEL R42, R38, R12, !P1 ;  /* 0x0000000c262a7208 */ /* 0x000fe20004800000 */
[----:B------:R-:W-:Y:S01]  /*4af0*/  IMAD.MOV.U32 R12, RZ, RZ, R52 ;  /* 0x000000ffff0c7224 */ /* 0x000fe200078e0034 */
[----:B------:R-:W-:Y:S01]  /*4b00*/  FSEL R43, R39, R13, !P1 ;  /* 0x0000000d272b7208 */ /* 0x000fe20004800000 */
[----:B------:R-:W-:Y:S01]  /*4b10*/  IMAD.MOV.U32 R13, RZ, RZ, R63 ;  /* 0x000000ffff0d7224 */ /* 0x000fe200078e003f */
[----:B------:R-:W-:Y:S01]  /*4b20*/  FSEL R38, R48, R16, !P1 ;  /* 0x0000001030267208 */ /* 0x000fe20004800000 */
[----:B------:R-:W-:Y:S01]  /*4b30*/  IMAD.MOV.U32 R18, RZ, RZ, R42 ;  /* 0x000000ffff127224 */ /* 0x000fe200078e002a */
[----:B------:R-:W-:Y:S01]  /*4b40*/  FSEL R39, R49, R17, !P1 ;  /* 0x0000001131277208 */ /* 0x000fe20004800000 */
[----:B------:R-:W-:Y:S01]  /*4b50*/  IMAD.MOV.U32 R19, RZ, RZ, R43 ;  /* 0x000000ffff137224 */ /* 0x000fe200078e002b */
[----:B------:R-:W-:Y:S01]  /*4b60*/  FSEL R36, R36, R14, !P1 ;  /* 0x0000000e24247208 */ /* 0x000fe20004800000 */
[----:B--2---:R-:W-:Y:S01]  /*4b70*/  IMAD.MOV.U32 R14, RZ, RZ, R56 ;  /* 0x000000ffff0e7224 */ /* 0x004fe200078e0038 */
[----:B------:R-:W-:Y:S01]  /*4b80*/  FSEL R37, R37, R15, !P1 ;  /* 0x0000000f25257208 */ /* 0x000fe20004800000 */
[----:B------:R-:W-:-:S02]  /*4b90*/  IMAD.MOV.U32 R15, RZ, RZ, R11 ;  /* 0x000000ffff0f7224 */ /* 0x000fc400078e000b */
[----:B------:R-:W-:Y:S02]  /*4ba0*/  IMAD.MOV.U32 R16, RZ, RZ, R38 ;  /* 0x000000ffff107224 */ /* 0x000fe400078e0026 */
[----:B------:R-:W-:Y:S01]  /*4bb0*/  IMAD.MOV.U32 R17, RZ, RZ, R39 ;  /* 0x000000ffff117224 */ /* 0x000fe200078e0027 */
[----:B------:R-:W-:Y:S06]  /*4bc0*/  @!P0 BRA `(.L_x_415) ;  /* 0x0000000000508947 */ /* 0x000fec0003800000 */
[----:B------:R-:W-:Y:S01]  /*4bd0*/  ISETP.NE.AND P1, PT, R9, RZ, PT ;  /* 0x000000ff0900720c */ /* 0x000fe20003f25270 */
[----:B------:R-:W-:Y:S01]  /*4be0*/  DADD R18, R14, R40 ;  /* 0x000000000e127229 */ /* 0x000fe20000000028 */
[C---:B------:R-:W-:Y:S01]  /*4bf0*/  ISETP.NE.AND P0, PT, R8.reuse, RZ, PT ;  /* 0x000000ff0800720c */ /* 0x040fe20003f05270 */
[----:B------:R-:W-:Y:S01]  /*4c00*/  DADD R10, R20, R44 ;  /* 0x00000000140a7229 */ /* 0x000fe2000000002c */
[----:B------:R-:W-:Y:S01]  /*4c10*/  SEL R9, R8, RZ, P1 ;  /* 0x000000ff08097207 */ /* 0x000fe20000800000 */
[----:B------:R-:W-:-:S04]  /*4c20*/  DADD R16, R12, R46 ;  /* 0x000000000c107229 */ /* 0x000fc8000000002e */
[----:B------:R-:W-:-:S04]  /*4c30*/  IMAD.IADD R8, R54, 0x1, R9 ;  /* 0x0000000136087824 */ /* 0x000fc800078e0209 */
[----:B------:R-:W-:Y:S02]  /*4c40*/  @P1 FSEL R40, R18, R14, !P0 ;  /* 0x0000000e12281208 */ /* 0x000fe40004000000 */
[----:B------:R-:W-:Y:S02]  /*4c50*/  @P1 FSEL R41, R19, R15, !P0 ;  /* 0x0000000f13291208 */ /* 0x000fe40004000000 */
        /* <DEDUP_REMOVED lines=11> */
.L_x_415:
[----:B------:R-:W-:Y:S01]  /*4d10*/  ISETP.NE.AND P0, PT, R6, RZ, PT ;  /* 0x000000ff0600720c */ /* 0x000fe20003f05270 */
[----:B------:R-:W-:-:S12]  /*4d20*/  BSSY.RECONVERGENT B0, `(.L_x_417) ;  /* 0x0000012000007945 */ /* 0x000fd80003800200 */
[----:B------:R-:W-:Y:S05]  /*4d30*/  @P0 BRA `(.L_x_418) ;  /* 0x0000000000400947 */ /* 0x000fea0003800000 */
[----:B------:R-:W0:Y:S01]  /*4d40*/  LDC.64 R10, c[0x0][0x3b0] ;  /* 0x0000ec00ff0a7b82 */ /* 0x000e220000000a00 */
[----:B------:R-:W-:Y:S01]  /*4d50*/  IMAD.MOV.U32 R45, RZ, RZ, 0x64 ;  /* 0x00000064ff2d7424 */ /* 0x000fe200078e00ff */
[----:B------:R1:W-:Y:S04]  /*4d60*/  STS [UR4+0x188], R34 ;  /* 0x00018822ff007988 */ /* 0x0003e80008000804 */
[----:B------:R1:W-:Y:S02]  /*4d70*/  STS.128 [UR4+0x190], R16 ;  /* 0x00019010ff007988 */ /* 0x0003e40008000c04 */
[----:B------:R-:W2:Y:S02]  /*4d80*/  LDC.64 R40, c[0x0][0x3a8] ;  /* 0x0000ea00ff287b82 */ /* 0x000ea40000000a00 */
[----:B------:R1:W-:Y:S01]  /*4d90*/  STS.64 [UR4+0x1a0], R36 ;  /* 0x0001a024ff007988 */ /* 0x0003e20008000a04 */
[----:B0-----:R-:W-:-:S05]  /*4da0*/  IMAD.WIDE.U32 R10, R0, 0x20, R10 ;  /* 0x00000020000a7825 */ /* 0x001fca00078e000a */
[----:B------:R1:W-:Y:S01]  /*4db0*/  ST.E.64.STRONG.GPU desc[UR8][R10.64+0x400], R34 ;  /* 0x000400220a007985 */ /* 0x0003e2000c10fb08 */
[----:B--2---:R-:W-:-:S03]  /*4dc0*/  IMAD.WIDE.U32 R40, R0, 0x4, R40 ;  /* 0x0000000400287825 */ /* 0x004fc600078e0028 */
[----:B------:R1:W-:Y:S04]  /*4dd0*/  ST.E.64.STRONG.GPU desc[UR8][R10.64+0x408], R16 ;  /* 0x000408100a007985 */ /* 0x0003e8000c10fb08 */
[----:B------:R1:W-:Y:S04]  /*4de0*/  ST.E.64.STRONG.GPU desc[UR8][R10.64+0x410], R18 ;  /* 0x000410120a007985 */ /* 0x0003e8000c10fb08 */
[----:B------:R1:W-:Y:S01]  /*4df0*/  ST.E.64.STRONG.GPU desc[UR8][R10.64+0x418], R36 ;  /* 0x000418240a007985 */ /* 0x0003e2000c10fb08 */
[----:B------:R-:W-:Y:S06]  /*4e00*/  MEMBAR.ALL.GPU ;  /* 0x0000000000007992 */ /* 0x000fec000000a000 */
[----:B------:R-:W-:-:S00]  /*4e10*/  ERRBAR ;  /* 0x00000000000079ab */ /* 0x000fc00000000000 */
[----:B------:R-:W-:Y:S06]  /*4e20*/  CGAERRBAR ;  /* 0x00000000000075ab */ /* 0x000fec0000000000 */
[----:B------:R1:W-:Y:S02]  /*4e30*/  ST.E.STRONG.GPU desc[UR8][R40.64+0x80], R45 ;  /* 0x0000802d28007985 */ /* 0x0003e4000c10f908 */
.L_x_418:
[----:B------:R-:W-:Y:S05]  /*4e40*/  BSYNC.RECONVERGENT B0 ;  /* 0x0000000000007941 */ /* 0x000fea0003800200 */
.L_x_417:
[----:B------:R-:W0:Y:S01]  /*4e50*/  LDCU UR5, c[0x0][0x370] ;  /* 0x00006e00ff0577ac */ /* 0x000e220008000800 */
[----:B-1----:R-:W-:-:S05]  /*4e60*/  LOP3.LUT R11, RZ, R6, RZ, 0x33, !PT ;  /* 0x00000006ff0b7212 */ /* 0x002fca00078e33ff */
[----:B------:R-:W-:Y:S01]  /*4e70*/  IMAD.IADD R11, R11, 0x1, R0 ;  /* 0x000000010b0b7824 */ /* 0x000fe200078e0200 */
[----:B0-----:R-:W-:-:S09]  /*4e80*/  UISETP.GT.U32.AND UP0, UPT, UR5, 0x1f3, UPT ;  /* 0x000001f30500788c */ /* 0x001fd2000bf04070 */
[----:B------:R-:W-:Y:S05]  /*4e90*/  BRA.U UP0, `(.L_x_419) ;  /* 0x0000000100087547 */ /* 0x000fea000b800000 */
[----:B------:R0:W-:Y:S06]  /*4ea0*/  MEMBAR.SC.CTA ;  /* 0x0000000000007992 */ /* 0x0001ec0000000000 */
[----:B0-----:R-:W-:Y:S05]  /*4eb0*/  BRA `(.L_x_420) ;  /* 0x0000000000087947 */ /* 0x001fea0003800000 */
.L_x_419:
[----:B------:R-:W-:Y:S05]  /*4ec0*/  NANOSLEEP 0x1c2 ;  /* 0x000001c20000795d */ /* 0x000fea0003800000 */
[----:B------:R-:W-:Y:S01]  /*4ed0*/  NOP ;  /* 0x0000000000007918 */ /* 0x000fe20000000000 */
.L_x_420:
[----:B------:R-:W0:Y:S02]  /*4ee0*/  LDC.64 R16, c[0x0][0x3a8] ;  /* 0x0000ea00ff107b82 */ /* 0x000e240000000a00 */
[----:B0-----:R-:W-:-:S07]  /*4ef0*/  IMAD.WIDE R16, R11, 0x4, R16 ;  /* 0x000000040b107825 */ /* 0x001fce00078e0210 */
.L_x_422:
        /* <DEDUP_REMOVED lines=10> */
.L_x_603:
        /* <DEDUP_REMOVED lines=11> */
[----:B------:R0:W5:Y:S04]  /*5050*/  LD.E.STRONG.GPU R10, desc[UR8][R44.64+0x400] ;  /* 0x000400082c0a7980 */ /* 0x000168000c10f900 */
[----:B------:R0:W5:Y:S04]  /*5060*/  LD.E.64.STRONG.GPU R40, desc[UR8][R44.64+0x418] ;  /* 0x000418082c287980 */ /* 0x000168000c10fb00 */
[----:B------:R0:W5:Y:S04]  /*5070*/  LD.E.64.STRONG.GPU R16, desc[UR8][R44.64+0x408] ;  /* 0x000408082c107980 */ /* 0x000168000c10fb00 */
[----:B------:R0:W5:Y:S01]  /*5080*/  LD.E.64.STRONG.GPU R18, desc[UR8][R44.64+0x410] ;  /* 0x000410082c127980 */ /* 0x000162000c10fb00 */
[----:B------:R-:W-:Y:S05]  /*5090*/  BRA `(.L_x_425) ;  /* 0x0000000000187947 */ /* 0x000fea0003800000 */
.L_x_424:
[----:B------:R-:W0:Y:S02]  /*50a0*/  LDC.64 R44, c[0x0][0x3b8] ;  /* 0x0000ee00ff2c7b82 */ /* 0x000e240000000a00 */
[----:B0-----:R-:W-:-:S05]  /*50b0*/  IMAD.WIDE R44, R11, 0x20, R44 ;  /* 0x000000200b2c7825 */ /* 0x001fca00078e022c */
[----:B------:R1:W5:Y:S04]  /*50c0*/  LD.E.STRONG.GPU R10, desc[UR8][R44.64+0x400] ;  /* 0x000400082c0a7980 */ /* 0x000368000c10f900 */
[----:B------:R1:W5:Y:S04]  /*50d0*/  LD.E.64.STRONG.GPU R40, desc[UR8][R44.64+0x418] ;  /* 0x000418082c287980 */ /* 0x000368000c10fb00 */
[----:B------:R1:W5:Y:S04]  /*50e0*/  LD.E.64.STRONG.GPU R16, desc[UR8][R44.64+0x408] ;  /* 0x000408082c107980 */ /* 0x000368000c10fb00 */
[----:B------:R1:W5:Y:S02]  /*50f0*/  LD.E.64.STRONG.GPU R18, desc[UR8][R44.64+0x410] ;  /* 0x000410082c127980 */ /* 0x000364000c10fb00 */
.L_x_425:
[----:B------:R-:W-:Y:S05]  /*5100*/  BSYNC.RECONVERGENT B0 ;  /* 0x0000000000007941 */ /* 0x000fea0003800200 */
.L_x_423:
        /* <DEDUP_REMOVED lines=8> */
[----:B0----5:R0:W1:Y:S02]  /*5190*/  SHFL.DOWN PT, R49, R10, 0x1, R65 ;  /* 0x082000000a317989 */ /* 0x02106400000e0041 */
.L_x_607:
[----:B------:R-:W-:-:S03]  /*51a0*/  UMOV UR5, 0xffffffff ;  /* 0xffffffff00057882 */ /* 0x000fc60000000000 */
[----:B------:R-:W-:Y:S05]  /*51b0*/  BRA.DIV UR5, `(.L_x_427) ;  /* 0x000000c205047947 */ /* 0x000fea000b800000 */
.L_x_610:
[----:B------:R-:W-:-:S03]  /*51c0*/  UMOV UR5, 0xffffffff ;  /* 0xffffffff00057882 */ /* 0x000fc60000000000 */
[----:B------:R-:W-:Y:S05]  /*51d0*/  BRA.DIV UR5, `(.L_x_428) ;  /* 0x000000c2051c7947 */ /* 0x000fea000b800000 */
[----:B------:R2:W3:Y:S04]  /*51e0*/  SHFL.DOWN PT, R54, R16, 0x1, R65 ;  /* 0x0820000010367989 */ /* 0x0004e800000e0041 */
[----:B------:R2:W4:Y:S04]  /*51f0*/  SHFL.DOWN PT, R55, R17, 0x1, R65 ;  /* 0x0820000011377989 */ /* 0x00052800000e0041 */
[----:B------:R2:W0:Y:S04]  /*5200*/  SHFL.DOWN PT, R46, R18, 0x1, R65 ;  /* 0x08200000122e7989 */ /* 0x00042800000e0041 */
[----:B------:R2:W0:Y:S04]  /*5210*/  SHFL.DOWN PT, R47, R19, 0x1, R65 ;  /* 0x08200000132f7989 */ /* 0x00042800000e0041 */
[----:B------:R2:W0:Y:S04]  /*5220*/  SHFL.DOWN PT, R44, R40, 0x1, R65 ;  /* 0x08200000282c7989 */ /* 0x00042800000e0041 */
[----:B------:R2:W0:Y:S02]  /*5230*/  SHFL.DOWN PT, R45, R41, 0x1, R65 ;  /* 0x08200000292d7989 */ /* 0x00042400000e0041 */
.L_x_618:
[----:B------:R-:W-:Y:S01]  /*5240*/  ISETP.GE.AND P0, PT, R9, R65, PT ;  /* 0x000000410900720c */ /* 0x000fe20003f06270 */
[----:B------:R-:W-:-:S12]  /*5250*/  BSSY.RECONVERGENT B0, `(.L_x_429) ;  /* 0x000000f000007945 */ /* 0x000fd80003800200 */
[----:B------:R-:W-:Y:S05]  /*5260*/  @P0 BRA `(.L_x_430) ;  /* 0x0000000000340947 */ /* 0x000fea0003800000 */
[----:B---3--:R-:W-:Y:S01]  /*5270*/  IMAD.MOV.U32 R50, RZ, RZ, R54 ;  /* 0x000000ffff327224 */ /* 0x008fe200078e0036 */
[----:B0-----:R-:W-:Y:S01]  /*5280*/  DADD R44, R40, R44 ;  /* 0x00000000282c7229 */ /* 0x001fe2000000002c */
[----:B----4-:R-:W-:Y:S01]  /*5290*/  IMAD.MOV.U32 R51, RZ, RZ, R55 ;  /* 0x000000ffff337224 */ /* 0x010fe200078e0037 */
[----:B------:R-:W-:Y:S01]  /*52a0*/  DADD R46, R18, R46 ;  /* 0x00000000122e7229 */ /* 0x000fe2000000002e */
[C---:B------:R-:W-:Y:S01]  /*52b0*/  ISETP.NE.AND P0, PT, R10.reuse, RZ, PT ;  /* 0x000000ff0a00720c */ /* 0x040fe20003f05270 */
[----:B-1----:R-:W-:-:S03]  /*52c0*/  IMAD.IADD R10, R10, 0x1, R49 ;  /* 0x000000010a0a7824 */ /* 0x002fc600078e0231 */
[----:B------:R-:W-:-:S03]  /*52d0*/  DADD R50, R16, R50 ;  /* 0x0000000010327229 */ /* 0x000fc60000000032 */
[----:B--2---:R-:W-:Y:S02]  /*52e0*/  FSEL R40, R44, R40, !P0 ;  /* 0x000000282c287208 */ /* 0x004fe40004000000 */
[----:B------:R-:W-:Y:S02]  /*52f0*/  FSEL R41, R45, R41, !P0 ;  /* 0x000000292d297208 */ /* 0x000fe40004000000 */
[----:B------:R-:W-:Y:S02]  /*5300*/  FSEL R18, R46, R18, !P0 ;  /* 0x000000122e127208 */ /* 0x000fe40004000000 */
[----:B------:R-:W-:Y:S02]  /*5310*/  FSEL R19, R47, R19, !P0 ;  /* 0x000000132f137208 */ /* 0x000fe40004000000 */
[----:B------:R-:W-:Y:S02]  /*5320*/  FSEL R16, R50, R16, !P0 ;  /* 0x0000001032107208 */ /* 0x000fe40004000000 */
[----:B------:R-:W-:-:S07]  /*5330*/  FSEL R17, R51, R17, !P0 ;  /* 0x0000001133117208 */ /* 0x000fce0004000000 */
.L_x_430:
[----:B------:R-:W-:Y:S05]  /*5340*/  BSYNC.RECONVERGENT B0 ;  /* 0x0000000000007941 */ /* 0x000fea0003800200 */
.L_x_429:
[----:B------:R-:W-:-:S03]  /*5350*/  UMOV UR5, 0xffffffff ;  /* 0xffffffff00057882 */ /* 0x000fc60000000000 */
[----:B------:R-:W-:Y:S05]  /*5360*/  BRA.DIV UR5, `(.L_x_431) ;  /* 0x000000c2054c7947 */ /* 0x000fea000b800000 */
[----:B-1----:R1:W0:Y:S02]  /*5370*/  SHFL.DOWN PT, R49, R10, 0x2, R65 ;  /* 0x084000000a317989 */ /* 0x00222400000e0041 */
.L_x_621:
[----:B------:R-:W-:-:S03]  /*5380*/  UMOV UR5, 0xffffffff ;  /* 0xffffffff00057882 */ /* 0x000fc60000000000 */
[----:B------:R-:W-:Y:S05]  /*5390*/  BRA.DIV UR5, `(.L_x_432) ;  /* 0x000000c205687947 */ /* 0x000fea000b800000 */
.L_x_624:
[----:B------:R-:W-:-:S03]  /*53a0*/  UMOV UR5, 0xffffffff ;  /* 0xffffffff00057882 */ /* 0x000fc60000000000 */
[----:B------:R-:W-:Y:S05]  /*53b0*/  BRA.DIV UR5, `(.L_x_433) ;  /* 0x000000c205807947 */ /* 0x000fea000b800000 */
[----:B0-----:R0:W0:Y:S04]  /*53c0*/  SHFL.DOWN PT, R44, R16, 0x2, R65 ;  /* 0x08400000102c7989 */ /* 0x00102800000e0041 */
[----:B------:R0:W0:Y:S04]  /*53d0*/  SHFL.DOWN PT, R45, R17, 0x2, R65 ;  /* 0x08400000112d7989 */ /* 0x00002800000e0041 */
[----:B------:R0:W0:Y:S04]  /*53e0*/  SHFL.DOWN PT, R46, R18, 0x2, R65 ;  /* 0x08400000122e7989 */ /* 0x00002800000e0041 */
[----:B------:R0:W0:Y:S04]  /*53f0*/  SHFL.DOWN PT, R47, R19, 0x2, R65 ;  /* 0x08400000132f7989 */ /* 0x00002800000e0041 */
[----:B---3--:R3:W0:Y:S04]  /*5400*/  SHFL.DOWN PT, R54, R40, 0x2, R65 ;  /* 0x0840000028367989 */ /* 0x00862800000e0041 */
[----:B------:R3:W0:Y:S02]  /*5410*/  SHFL.DOWN PT, R53, R41, 0x2, R65 ;  /* 0x0840000029357989 */ /* 0x00062400000e0041 */
.L_x_632:
[----:B------:R-:W-:Y:S01]  /*5420*/  VIADD R59, R9, 0x2 ;  /* 0x00000002093b7836 */ /* 0x000fe20000000000 */
[----:B------:R-:W-:Y:S04]  /*5430*/  BSSY.RECONVERGENT B0, `(.L_x_434) ;  /* 0x0000010000007945 */ /* 0x000fe80003800200 */
[----:B------:R-:W-:-:S13]  /*5440*/  ISETP.GT.AND P0, PT, R59, R65, PT ;  /* 0x000000413b00720c */ /* 0x000fda0003f04270 */
[----:B------:R-:W-:Y:S05]  /*5450*/  @P0 BRA `(.L_x_435) ;  /* 0x0000000000340947 */ /* 0x000fea0003800000 */
[----:B0-----:R-:W-:Y:S01]  /*5460*/  IMAD.MOV.U32 R50, RZ, RZ, R54 ;  /* 0x000000ffff327224 */ /* 0x001fe200078e0036 */
[----:B------:R-:W-:Y:S01]  /*5470*/  DADD R44, R16, R44 ;  /* 0x00000000102c7229 */ /* 0x000fe2000000002c */
[----:B------:R-:W-:Y:S01]  /*5480*/  IMAD.MOV.U32 R51, RZ, RZ, R53 ;  /* 0x000000ffff337224 */ /* 0x000fe200078e0035 */
        /* <DEDUP_REMOVED lines=8> */
[----:B---3--:R-:W-:Y:S02]  /*5510*/  FSEL R40, R50, R40, !P0 ;  /* 0x0000002832287208 */ /* 0x008fe40004000000 */
[----:B------:R-:W-:-:S07]  /*5520*/  FSEL R41, R51, R41, !P0 ;  /* 0x0000002933297208 */ /* 0x000fce0004000000 */
.L_x_435:
[----:B------:R-:W-:Y:S05]  /*5530*/  BSYNC.RECONVERGENT B0 ;  /* 0x0000000000007941 */ /* 0x000fea0003800200 */
.L_x_434:
[----:B------:R-:W-:-:S03]  /*5540*/  UMOV UR5, 0xffffffff ;  /* 0xffffffff00057882 */ /* 0x000fc60000000000 */
[----:B------:R-:W-:Y:S05]  /*5550*/  BRA.DIV UR5, `(.L_x_436) ;  /* 0x000000c205a87947 */ /* 0x000fea000b800000 */
[----:B------:R0:W0:Y:S02]  /*5560*/  SHFL.DOWN PT, R49, R10, 0x4, R65 ;  /* 0x088000000a317989 */ /* 0x00002400000e0041 */
.L_x_635:
[----:B------:R-:W-:-:S03]  /*5570*/  UMOV UR5, 0xffffffff ;  /* 0xffffffff00057882 */ /* 0x000fc60000000000 */
[----:B------:R-:W-:Y:S05]  /*5580*/  BRA.DIV UR5, `(.L_x_437) ;  /* 0x000000c205c47947 */ /* 0x000fea000b800000 */
.L_x_638:
[----:B------:R-:W-:-:S03]  /*5590*/  UMOV UR5, 0xffffffff ;  /* 0xffffffff00057882 */ /* 0x000fc60000000000 */
[----:B------:R-:W-:Y:S05]  /*55a0*/  BRA.DIV UR5, `(.L_x_438) ;  /* 0x000000c205dc7947 */ /* 0x000fea000b800000 */
[----:B0-----:R0:W0:Y:S04]  /*55b0*/  SHFL.DOWN PT, R44, R16, 0x4, R65 ;  /* 0x08800000102c7989 */ /* 0x00102800000e0041 */
[----:B------:R0:W0:Y:S04]  /*55c0*/  SHFL.DOWN PT, R45, R17, 0x4, R65 ;  /* 0x08800000112d7989 */ /* 0x00002800000e0041 */
[----:B------:R0:W0:Y:S04]  /*55d0*/  SHFL.DOWN PT, R46, R18, 0x4, R65 ;  /* 0x08800000122e7989 */ /* 0x00002800000e0041 */
[----:B------:R0:W0:Y:S04]  /*55e0*/  SHFL.DOWN PT, R47, R19, 0x4, R65 ;  /* 0x08800000132f7989 */ /* 0x00002800000e0041 */
[----:B------:R0:W0:Y:S04]  /*55f0*/  SHFL.DOWN PT, R54, R40, 0x4, R65 ;  /* 0x0880000028367989 */ /* 0x00002800000e0041 */
[----:B------:R0:W0:Y:S02]  /*5600*/  SHFL.DOWN PT, R53, R41, 0x4, R65 ;  /* 0x0880000029357989 */ /* 0x00002400000e0041 */
.L_x_646:
        /* <DEDUP_REMOVED lines=17> */
.L_x_440:
[----:B------:R-:W-:Y:S05]  /*5720*/  BSYNC.RECONVERGENT B0 ;  /* 0x0000000000007941 */ /* 0x000fea0003800200 */
.L_x_439:
[----:B------:R-:W-:-:S03]  /*5730*/  UMOV UR5, 0xffffffff ;  /* 0xffffffff00057882 */ /* 0x000fc60000000000 */
[----:B------:R-:W-:Y:S05]  /*5740*/  BRA.DIV UR5, `(.L_x_441) ;  /* 0x000000c605047947 */ /* 0x000fea000b800000 */
[----:B------:R0:W0:Y:S02]  /*5750*/  SHFL.DOWN PT, R49, R10, 0x8, R65 ;  /* 0x090000000a317989 */ /* 0x00002400000e0041 */
.L_x_649:
[----:B------:R-:W-:-:S03]  /*5760*/  UMOV UR5, 0xffffffff ;  /* 0xffffffff00057882 */ /* 0x000fc60000000000 */
[----:B------:R-:W-:Y:S05]  /*5770*/  BRA.DIV UR5, `(.L_x_442) ;  /* 0x000000c605207947 */ /* 0x000fea000b800000 */
.L_x_652:
        /* <DEDUP_REMOVED lines=8> */
.L_x_660:
        /* <DEDUP_REMOVED lines=17> */
.L_x_445:
[----:B------:R-:W-:Y:S05]  /*5910*/  BSYNC.RECONVERGENT B0 ;  /* 0x0000000000007941 */ /* 0x000fea0003800200 */
.L_x_444:
[----:B------:R-:W-:-:S03]  /*5920*/  UMOV UR5, 0xffffffff ;  /* 0xffffffff00057882 */ /* 0x000fc60000000000 */
[----:B------:R-:W-:Y:S05]  /*5930*/  BRA.DIV UR5, `(.L_x_446) ;  /* 0x000000c605607947 */ /* 0x000fea000b800000 */
[----:B----4-:R4:W0:Y:S02]  /*5940*/  SHFL.DOWN PT, R55, R10, 0x10, R65 ;  /* 0x0a0000000a377989 */ /* 0x01082400000e0041 */
.L_x_663:
[----:B------:R-:W-:-:S03]  /*5950*/  UMOV UR5, 0xffffffff ;  /* 0xffffffff00057882 */ /* 0x000fc60000000000 */
[----:B------:R-:W-:Y:S05]  /*5960*/  BRA.DIV UR5, `(.L_x_447) ;  /* 0x000000c6057c7947 */ /* 0x000fea000b800000 */
.L_x_666:
[----:B------:R-:W-:-:S03]  /*5970*/  UMOV UR5, 0xffffffff ;  /* 0xffffffff00057882 */ /* 0x000fc60000000000 */
[----:B------:R-:W-:Y:S05]  /*5980*/  BRA.DIV UR5, `(.L_x_448) ;  /* 0x000000c605947947 */ /* 0x000fea000b800000 */
[----:B------:R0:W1:Y:S04]  /*5990*/  SHFL.DOWN PT, R49, R16, 0x10, R65 ;  /* 0x0a00000010317989 */ /* 0x00006800000e0041 */
[----:B------:R0:W1:Y:S04]  /*59a0*/  SHFL.DOWN PT, R56, R17, 0x10, R65 ;  /* 0x0a00000011387989 */ /* 0x00006800000e0041 */
[----:B------:R1:W1:Y:S04]  /*59b0*/  SHFL.DOWN PT, R57, R18, 0x10, R65 ;  /* 0x0a00000012397989 */ /* 0x00026800000e0041 */
[----:B------:R1:W1:Y:S04]  /*59c0*/  SHFL.DOWN PT, R62, R19, 0x10, R65 ;  /* 0x0a000000133e7989 */ /* 0x00026800000e0041 */
[----:B0-----:R0:W0:Y:S04]  /*59d0*/  SHFL.DOWN PT, R54, R40, 0x10, R65 ;  /* 0x0a00000028367989 */ /* 0x00102800000e0041 */
[----:B------:R0:W0:Y:S02]  /*59e0*/  SHFL.DOWN PT, R63, R41, 0x10, R65 ;  /* 0x0a000000293f7989 */ /* 0x00002400000e0041 */
.L_x_674:
[----:B------:R-:W5:Y:S01]  /*59f0*/  LDC.64 R44, c[0x0][0x3b8] ;  /* 0x0000ee00ff2c7b82 */ /* 0x000f620000000a00 */
[----:B------:R-:W-:Y:S01]  /*5a00*/  VIADD R64, R9, 0x10 ;  /* 0x0000001009407836 */ /* 0x000fe20000000000 */
[----:B------:R-:W-:Y:S01]  /*5a10*/  BSSY.RECONVERGENT B0, `(.L_x_449) ;  /* 0x0000018000007945 */ /* 0x000fe20003800200 */
[----:B------:R-:W-:-:S03]  /*5a20*/  ISETP.NE.AND P0, PT, R48, 0x65, PT ;  /* 0x000000653000780c */ /* 0x000fc60003f05270 */
[----:B------:R-:W-:Y:S02]  /*5a30*/  ISETP.GT.AND P1, PT, R64, R65, PT ;  /* 0x000000414000720c */ /* 0x000fe40003f24270 */
[----:B------:R-:W2:Y:S01]  /*5a40*/  LDC.64 R46, c[0x0][0x3a8] ;  /* 0x0000ea00ff2e7b82 */ /* 0x000ea20000000a00 */
[----:B-----5:R-:W-:Y:S02]  /*5a50*/  IADD3 R44, P2, PT, R44, 0x400, RZ ;  /* 0x000004002c2c7810 */ /* 0x020fe40007f5e0ff */
[----:B--2---:R-:W-:-:S08]  /*5a60*/  IADD3 R46, P3, PT, R46, 0x80, RZ ;  /* 0x000000802e2e7810 */ /* 0x004fd00007f7e0ff */
[----:B------:R-:W-:Y:S05]  /*5a70*/  @P1 BRA `(.L_x_450) ;  /* 0x0000000000441947 */ /* 0x000fea0003800000 */
[----:B-1----:R-:W-:Y:S01]  /*5a80*/  IMAD.MOV.U32 R52, RZ, RZ, R49 ;  /* 0x000000ffff347224 */ /* 0x002fe200078e0031 */
[----:B------:R-:W-:Y:S01]  /*5a90*/  ISETP.NE.AND P1, PT, R10, RZ, PT ;  /* 0x000000ff0a00720c */ /* 0x000fe20003f25270 */
[----:B------:R-:W-:Y:S02]  /*5aa0*/  IMAD.MOV.U32 R53, RZ, RZ, R56 ;  /* 0x000000ffff357224 */ /* 0x000fe400078e0038 */
[----:B------:R-:W-:Y:S02]  /*5ab0*/  IMAD.MOV.U32 R48, RZ, RZ, R57 ;  /* 0x000000ffff307224 */ /* 0x000fe400078e0039 */
[----:B------:R-:W-:Y:S02]  /*5ac0*/  IMAD.MOV.U32 R49, RZ, RZ, R62 ;  /* 0x000000ffff317224 */ /* 0x000fe400078e003e */
[----:B0-----:R-:W-:Y:S01]  /*5ad0*/  IMAD.MOV.U32 R50, RZ, RZ, R54 ;  /* 0x000000ffff327224 */ /* 0x001fe200078e0036 */
[----:B------:R-:W-:Y:S01]  /*5ae0*/  DADD R52, R16, R52 ;  /* 0x0000000010347229 */ /* 0x000fe20000000034 */
[----:B------:R-:W-:-:S02]  /*5af0*/  IMAD.MOV.U32 R51, RZ, RZ, R63 ;  /* 0x000000ffff337224 */ /* 0x000fc400078e003f */
[----:B------:R-:W-:Y:S01]  /*5b00*/  DADD R48, R18, R48 ;  /* 0x0000000012307229 */ /* 0x000fe20000000030 */
[----:B----4-:R-:W-:-:S03]  /*5b10*/  IMAD.IADD R10, R10, 0x1, R55 ;  /* 0x000000010a0a7824 */ /* 0x010fc600078e0237 */
[----:B------:R-:W-:-:S03]  /*5b20*/  DADD R50, R40, R50 ;  /* 0x0000000028327229 */ /* 0x000fc60000000032 */
[----:B------:R-:W-:Y:S02]  /*5b30*/  FSEL R16, R52, R16, !P1 ;  /* 0x0000001034107208 */ /* 0x000fe40004800000 */
[----:B------:R-:W-:Y:S02]  /*5b40*/  FSEL R17, R53, R17, !P1 ;  /* 0x0000001135117208 */ /* 0x000fe40004800000 */
[----:B------:R-:W-:Y:S02]  /*5b50*/  FSEL R18, R48, R18, !P1 ;  /* 0x0000001230127208 */ /* 0x000fe40004800000 */
[----:B------:R-:W-:Y:S02]  /*5b60*/  FSEL R19, R49, R19, !P1 ;  /* 0x0000001331137208 */ /* 0x000fe40004800000 */
[----:B---3--:R-:W-:Y:S02]  /*5b70*/  FSEL R40, R50, R40, !P1 ;  /* 0x0000002832287208 */ /* 0x008fe40004800000 */
[----:B------:R-:W-:-:S07]  /*5b80*/  FSEL R41, R51, R41, !P1 ;  /* 0x0000002933297208 */ /* 0x000fce0004800000 */
.L_x_450:
[----:B------:R-:W-:Y:S05]  /*5b90*/  BSYNC.RECONVERGENT B0 ;  /* 0x0000000000007941 */ /* 0x000fea0003800200 */
.L_x_449:
[----:B------:R-:W-:Y:S01]  /*5ba0*/  UMOV UR5, 0xffffffff ;  /* 0xffffffff00057882 */ /* 0x000fe20000000000 */
[----:B------:R-:W-:Y:S02]  /*5bb0*/  IMAD.X R45, RZ, RZ, R45, P2 ;  /* 0x000000ffff2d7224 */ /* 0x000fe400010e062d */
[----:B------:R-:W-:Y:S01]  /*5bc0*/  IMAD.X R47, RZ, RZ, R47, P3 ;  /* 0x000000ffff2f7224 */ /* 0x000fe200018e062f */
[----:B------:R-:W-:Y:S06]  /*5bd0*/  BRA.DIV UR5, `(.L_x_451) ;  /* 0x000000c605947947 */ /* 0x000fec000b800000 */
[----:B------:R-:W-:-:S13]  /*5be0*/  VOTE.ALL P0, P0 ;  /* 0x0000000000ff7806 */ /* 0x000fda0000000000 */
.L_x_677:
[----:B------:R-:W-:Y:S05]  /*5bf0*/  @!P0 BRA `(.L_x_452) ;  /* 0x0000000c00908947 */ /* 0x000fea0003800000 */
.L_x_484:
[----:B------:R-:W-:Y:S05]  /*5c00*/  YIELD ;  /* 0x0000000000007946 */ /* 0x000fea0003800000 */
[----:B-1----:R-:W-:-:S07]  /*5c10*/  IMAD.WIDE R48, R11, 0x4, R46 ;  /* 0x000000040b307825 */ /* 0x002fce00078e022e */
.L_x_454:
        /* <DEDUP_REMOVED lines=10> */
.L_x_680:
[----:B------:R-:W-:Y:S05]  /*5cc0*/  @P0 BRA `(.L_x_454) ;  /* 0xfffffffc00d40947 */ /* 0x000fea000383ffff */
[----:B------:R-:W-:Y:S01]  /*5cd0*/  ISETP.NE.AND P0, PT, R66, 0x65, PT ;  /* 0x000000654200780c */ /* 0x000fe20003f05270 */
[----:B------:R-:W-:-:S12]  /*5ce0*/  BSSY.RECONVERGENT B0, `(.L_x_455) ;  /* 0x0000013000007945 */ /* 0x000fd80003800200 */
[----:B------:R-:W-:Y:S05]  /*5cf0*/  @!P0 BRA `(.L_x_456) ;  /* 0x0000000000308947 */ /* 0x000fea0003800000 */
[----:B------:R-:W-:Y:S02]  /*5d00*/  ISETP.NE.AND P1, PT, R66, 0x64, PT ;  /* 0x000000644200780c */ /* 0x000fe40003f25270 */
[----:B------:R-:W-:Y:S02]  /*5d10*/  CS2R R48, SRZ ;  /* 0x0000000000307805 */ /* 0x000fe4000001ff00 */
[----:B0-----:R-:W-:Y:S02]  /*5d20*/  CS2R R54, SRZ ;  /* 0x0000000000367805 */ /* 0x001fe4000001ff00 */
        /* <DEDUP_REMOVED lines=9> */
.L_x_456:
[----:B------:R-:W-:-:S05]  /*5dc0*/  IMAD.WIDE R50, R11, 0x20, R44 ;  /* 0x000000200b327825 */ /* 0x000fca00078e022c */
[----:B------:R1:W5:Y:S04]  /*5dd0*/  LD.E.STRONG.GPU R67, desc[UR8][R50.64+-0x400] ;  /* 0xfffc000832437980 */ /* 0x000368000c10f900 */
[----:B------:R1:W5:Y:S04]  /*5de0*/  LD.E.64.STRONG.GPU R48, desc[UR8][R50.64+-0x3f8] ;  /* 0xfffc080832307980 */ /* 0x000368000c10fb00 */
[----:B0-----:R1:W5:Y:S04]  /*5df0*/  LD.E.64.STRONG.GPU R54, desc[UR8][R50.64+-0x3f0] ;  /* 0xfffc100832367980 */ /* 0x001368000c10fb00 */
[----:B------:R1:W5:Y:S02]  /*5e00*/  LD.E.64.STRONG.GPU R56, desc[UR8][R50.64+-0x3e8] ;  /* 0xfffc180832387980 */ /* 0x000364000c10fb00 */
.L_x_457:
[----:B------:R-:W-:Y:S05]  /*5e10*/  BSYNC.RECONVERGENT B0 ;  /* 0x0000000000007941 */ /* 0x000fea0003800200 */
.L_x_455:
[----:B------:R-:W-:-:S03]  /*5e20*/  UMOV UR5, 0xffffffff ;  /* 0xffffffff00057882 */ /* 0x000fc60000000000 */
[----:B------:R-:W-:Y:S05]  /*5e30*/  BRA.DIV UR5, `(.L_x_458) ;  /* 0x000000c605447947 */ /* 0x000fea000b800000 */
[----:B01----:R-:W-:-:S04]  /*5e40*/  VOTE.ANY R50, PT, !P0 ;  /* 0x0000000000327806 */ /* 0x003fc800040e0100 */
[----:B------:R-:W-:-:S05]  /*5e50*/  LOP3.LUT R50, R50, 0x80000000, R58, 0xec, !PT ;  /* 0x8000000032327812 */ /* 0x000fca00078eec3a */
[----:B------:R-:W-:-:S05]  /*5e60*/  VIADD R51, R50, 0xffffffff ;  /* 0xffffffff32337836 */ /* 0x000fca0000000000 */
[----:B------:R-:W-:-:S04]  /*5e70*/  LOP3.LUT R51, R50, R51, RZ, 0xc, !PT ;  /* 0x0000003332337212 */ /* 0x000fc800078e0cff */
[----:B---34-:R-:W0:Y:S02]  /*5e80*/  POPC R65, R51 ;  /* 0x0000003300417309 */ /* 0x018e240000000000 */
[----:B0----5:R0:W1:Y:S02]  /*5e90*/  SHFL.DOWN PT, R68, R67, 0x1, R65 ;  /* 0x0820000043447989 */ /* 0x02106400000e0041 */
.L_x_684:
[----:B------:R-:W-:-:S03]  /*5ea0*/  UMOV UR5, 0xffffffff ;  /* 0xffffffff00057882 */ /* 0x000fc60000000000 */
[----:B------:R-:W-:Y:S05]  /*5eb0*/  BRA.DIV UR5, `(.L_x_459) ;  /* 0x000000c605707947 */ /* 0x000fea000b800000 */
.L_x_687:
        /* <DEDUP_REMOVED lines=8> */
.L_x_695:
[----:B------:R-:W-:Y:S01]  /*5f40*/  ISETP.GE.AND P0, PT, R9, R65, PT ;  /* 0x000000410900720c */ /* 0x000fe20003f06270 */
[----:B------:R-:W-:Y:S01]  /*5f50*/  BSSY.RECONVERGENT B0, `(.L_x_461) ;  /* 0x0000013000007945 */ /* 0x000fe20003800200 */
[----:B------:R-:W-:-:S11]  /*5f60*/  IMAD.MOV.U32 R62, RZ, RZ, R67 ;  /* 0x000000ffff3e7224 */ /* 0x000fd600078e0043 */
[----:B------:R-:W-:Y:S05]  /*5f70*/  @P0 BRA `(.L_x_462) ;  /* 0x0000000000400947 */ /* 0x000fea0003800000 */
[----:B---3--:R-:W-:Y:S01]  /*5f80*/  IMAD.MOV.U32 R62, RZ, RZ, R72 ;  /* 0x000000ffff3e7224 */ /* 0x008fe200078e0048 */
[----:B------:R-:W-:Y:S01]  /*5f90*/  ISETP.NE.AND P0, PT, R67, RZ, PT ;  /* 0x000000ff4300720c */ /* 0x000fe20003f05270 */
[----:B0-----:R-:W-:Y:S02]  /*5fa0*/  IMAD.MOV.U32 R52, RZ, RZ, R71 ;  /* 0x000000ffff347224 */ /* 0x001fe400078e0047 */
[----:B------:R-:W-:Y:S02]  /*5fb0*/  IMAD.MOV.U32 R53, RZ, RZ, R70 ;  /* 0x000000ffff357224 */ /* 0x000fe400078e0046 */
[----:B------:R-:W-:Y:S01]  /*5fc0*/  IMAD.MOV.U32 R50, RZ, RZ, R69 ;  /* 0x000000ffff327224 */ /* 0x000fe200078e0045 */
[----:B----4-:R-:W-:Y:S01]  /*5fd0*/  DADD R62, R48, R62 ;  /* 0x00000000303e7229 */ /* 0x010fe2000000003e */
[----:B------:R-:W-:Y:S02]  /*5fe0*/  IMAD.MOV.U32 R51, RZ, RZ, R74 ;  /* 0x000000ffff337224 */ /* 0x000fe400078e004a */
[----:B------:R-:W-:-:S04]  /*5ff0*/  DADD R52, R54, R52 ;  /* 0x0000000036347229 */ /* 0x000fc80000000034 */
[----:B------:R-:W-:-:S03]  /*6000*/  DADD R50, R56, R50 ;  /* 0x0000000038327229 */ /* 0x000fc60000000032 */
[----:B--2---:R-:W-:Y:S01]  /*6010*/  FSEL R48, R62, R48, !P0 ;  /* 0x000000303e307208 */ /* 0x004fe20004000000 */
[----:B-1----:R-:W-:Y:S01]  /*6020*/  IMAD.IADD R62, R67, 0x1, R68 ;  /* 0x00000001433e7824 */ /* 0x002fe200078e0244 */
[----:B------:R-:W-:Y:S02]  /*6030*/  FSEL R49, R63, R49, !P0 ;  /* 0x000000313f317208 */ /* 0x000fe40004000000 */
[----:B------:R-:W-:Y:S02]  /*6040*/  FSEL R54, R52, R54, !P0 ;  /* 0x0000003634367208 */ /* 0x000fe40004000000 */
[----:B------:R-:W-:Y:S02]  /*6050*/  FSEL R55, R53, R55, !P0 ;  /* 0x0000003735377208 */ /* 0x000fe40004000000 */
[----:B------:R-:W-:Y:S02]  /*6060*/  FSEL R56, R50, R56, !P0 ;  /* 0x0000003832387208 */ /* 0x000fe40004000000 */
[----:B------:R-:W-:-:S07]  /*6070*/  FSEL R57, R51, R57, !P0 ;  /* 0x0000003933397208 */ /* 0x000fce0004000000 */
.L_x_462:
[----:B------:R-:W-:Y:S05]  /*6080*/  BSYNC.RECONVERGENT B0 ;  /* 0x0000000000007941 */ /* 0x000fea0003800200 */
.L_x_461:
[----:B------:R-:W-:-:S03]  /*6090*/  UMOV UR5, 0xffffffff ;  /* 0xffffffff00057882 */ /* 0x000fc60000000000 */
[----:B------:R-:W-:Y:S05]  /*60a0*/  BRA.DIV UR5, `(.L_x_463) ;  /* 0x000000c605a87947 */ /* 0x000fea000b800000 */
[----:B0-----:R0:W0:Y:S02]  /*60b0*/  SHFL.DOWN PT, R69, R62, 0x2, R65 ;  /* 0x084000003e457989 */ /* 0x00102400000e0041 */
.L_x_698:
[----:B------:R-:W-:-:S03]  /*60c0*/  UMOV UR5, 0xffffffff ;  /* 0xffffffff00057882 */ /* 0x000fc60000000000 */
[----:B------:R-:W-:Y:S05]  /*60d0*/  BRA.DIV UR5, `(.L_x_464) ;  /* 0x000000c605c47947 */ /* 0x000fea000b800000 */
.L_x_701:
[----:B------:R-:W-:-:S03]  /*60e0*/  UMOV UR5, 0xffffffff ;  /* 0xffffffff00057882 */ /* 0x000fc60000000000 */
[----:B------:R-:W-:Y:S05]  /*60f0*/  BRA.DIV UR5, `(.L_x_465) ;  /* 0x000000c605dc7947 */ /* 0x000fea000b800000 */
[----:B---3--:R3:W0:Y:S04]  /*6100*/  SHFL.DOWN PT, R72, R48, 0x2, R65 ;  /* 0x0840000030487989 */ /* 0x00862800000e0041 */
[----:B----4-:R3:W4:Y:S04]  /*6110*/  SHFL.DOWN PT, R63, R49, 0x2, R65 ;  /* 0x08400000313f7989 */ /* 0x01072800000e0041 */
[----:B------:R3:W0:Y:S04]  /*6120*/  SHFL.DOWN PT, R70, R54, 0x2, R65 ;  /* 0x0840000036467989 */ /* 0x00062800000e0041 */
[----:B------:R3:W0:Y:S04]  /*6130*/  SHFL.DOWN PT, R71, R55, 0x2, R65 ;  /* 0x0840000037477989 */ /* 0x00062800000e0041 */
[----:B-1----:R3:W1:Y:S04]  /*6140*/  SHFL.DOWN PT, R68, R56, 0x2, R65 ;  /* 0x0840000038447989 */ /* 0x00266800000e0041 */
[----:B------:R3:W0:Y:S02]  /*6150*/  SHFL.DOWN PT, R73, R57, 0x2, R65 ;  /* 0x0840000039497989 */ /* 0x00062400000e0041 */
.L_x_709:
[----:B------:R-:W-:Y:S01]  /*6160*/  ISETP.GT.AND P0, PT, R59, R65, PT ;  /* 0x000000413b00720c */ /* 0x000fe20003f04270 */
[----:B------:R-:W-:-:S12]  /*6170*/  BSSY.RECONVERGENT B0, `(.L_x_466) ;  /* 0x0000013000007945 */ /* 0x000fd80003800200 */
[----:B------:R-:W-:Y:S05]  /*6180*/  @P0 BRA `(.L_x_467) ;  /* 0x0000000000440947 */ /* 0x000fea0003800000 */
[C---:B0-----:R-:W-:Y:S01]  /*6190*/  IMAD.IADD R69, R62.reuse, 0x1, R69 ;  /* 0x000000013e457824 */ /* 0x041fe200078e0245 */
[----:B------:R-:W-:Y:S01]  /*61a0*/  ISETP.NE.AND P0, PT, R62, RZ, PT ;  /* 0x000000ff3e00720c */ /* 0x000fe20003f05270 */
[----:B------:R-:W-:Y:S02]  /*61b0*/  IMAD.MOV.U32 R62, RZ, RZ, R72 ;  /* 0x000000ffff3e7224 */ /* 0x000fe400078e0048 */
[----:B------:R-:W-:Y:S02]  /*61c0*/  IMAD.MOV.U32 R52, RZ, RZ, R70 ;  /* 0x000000ffff347224 */ /* 0x000fe400078e0046 */
[----:B------:R-:W-:Y:S02]  /*61d0*/  IMAD.MOV.U32 R53, RZ, RZ, R71 ;  /* 0x000000ffff357224 */ /* 0x000fe400078e0047 */
[----:B-1----:R-:W-:Y:S01]  /*61e0*/  IMAD.MOV.U32 R50, RZ, RZ, R68 ;  /* 0x000000ffff327224 */ /* 0x002fe200078e0044 */
[----:B----4-:R-:W-:Y:S01]  /*61f0*/  DADD R62, R48, R62 ;  /* 0x00000000303e7229 */ /* 0x010fe2000000003e */
[----:B------:R-:W-:-:S02]  /*6200*/  IMAD.MOV.U32 R51, RZ, RZ, R73 ;  /* 0x000000ffff337224 */ /* 0x000fc400078e0049 */
[----:B------:R-:W-:-:S04]  /*6210*/  DADD R52, R54, R52 ;  /* 0x0000000036347229 */ /* 0x000fc80000000034 */
[----:B------:R-:W-:-:S03]  /*6220*/  DADD R50, R56, R50 ;  /* 0x0000000038327229 */ /* 0x000fc60000000032 */
[----:B--23--:R-:W-:Y:S01]  /*6230*/  FSEL R48, R62, R48, !P0 ;  /* 0x000000303e307208 */ /* 0x00cfe20004000000 */
[----:B------:R-:W-:Y:S01]  /*6240*/  IMAD.MOV.U32 R62, RZ, RZ, R69 ;  /* 0x000000ffff3e7224 */ /* 0x000fe200078e0045 */
[----:B------:R-:W-:Y:S02]  /*6250*/  FSEL R49, R63, R49, !P0 ;  /* 0x000000313f317208 */ /* 0x000fe40004000000 */
[----:B------:R-:W-:Y:S02]  /*6260*/  FSEL R54, R52, R54, !P0 ;  /* 0x0000003634367208 */ /* 0x000fe40004000000 */
[----:B------:R-:W-:Y:S02]  /*6270*/  FSEL R55, R53, R55, !P0 ;  /* 0x0000003735377208 */ /* 0x000fe40004000000 */
[----:B------:R-:W-:Y:S02]  /*6280*/  FSEL R56, R50, R56, !P0 ;  /* 0x0000003832387208 */ /* 0x000fe40004000000 */
[----:B------:R-:W-:-:S07]  /*6290*/  FSEL R57, R51, R57, !P0 ;  /* 0x0000003933397208 */ /* 0x000fce0004000000 */
.L_x_467:
[----:B------:R-:W-:Y:S05]  /*62a0*/  BSYNC.RECONVERGENT B0 ;  /* 0x0000000000007941 */ /* 0x000fea0003800200 */
.L_x_466:
[----:B------:R-:W-:-:S03]  /*62b0*/  UMOV UR5, 0xffffffff ;  /* 0xffffffff00057882 */ /* 0x000fc60000000000 */
[----:B------:R-:W-:Y:S05]  /*62c0*/  BRA.DIV UR5, `(.L_x_468) ;  /* 0x000000c605fc7947 */ /* 0x000fea000b800000 */
[----:B0-----:R0:W0:Y:S02]  /*62d0*/  SHFL.DOWN PT, R69, R62, 0x4, R65 ;  /* 0x088000003e457989 */ /* 0x00102400000e0041 */
.L_x_712:
[----:B------:R-:W-:-:S03]  /*62e0*/  UMOV UR5, 0xffffffff ;  /* 0xffffffff00057882 */ /* 0x000fc60000000000 */
[----:B------:R-:W-:Y:S05]  /*62f0*/  BRA.DIV UR5, `(.L_x_469) ;  /* 0x000000ca05187947 */ /* 0x000fea000b800000 */
.L_x_715:
[----:B------:R-:W-:-:S03]  /*6300*/  UMOV UR5, 0xffffffff ;  /* 0xffffffff00057882 */ /* 0x000fc60000000000 */
[----:B------:R-:W-:Y:S05]  /*6310*/  BRA.DIV UR5, `(.L_x_470) ;  /* 0x000000ca05307947 */ /* 0x000fea000b800000 */
[----:B------:R0:W0:Y:S04]  /*6320*/  SHFL.DOWN PT, R72, R48, 0x4, R65 ;  /* 0x0880000030487989 */ /* 0x00002800000e0041 */
[----:B----4-:R4:W0:Y:S04]  /*6330*/  SHFL.DOWN PT, R63, R49, 0x4, R65 ;  /* 0x08800000313f7989 */ /* 0x01082800000e0041 */
[----:B------:R4:W0:Y:S04]  /*6340*/  SHFL.DOWN PT, R70, R54, 0x4, R65 ;  /* 0x0880000036467989 */ /* 0x00082800000e0041 */
[----:B------:R4:W0:Y:S04]  /*6350*/  SHFL.DOWN PT, R71, R55, 0x4, R65 ;  /* 0x0880000037477989 */ /* 0x00082800000e0041 */
[----:B-1----:R4:W1:Y:S04]  /*6360*/  SHFL.DOWN PT, R68, R56, 0x4, R65 ;  /* 0x0880000038447989 */ /* 0x00286800000e0041 */
[----:B------:R4:W0:Y:S02]  /*6370*/  SHFL.DOWN PT, R73, R57, 0x4, R65 ;  /* 0x0880000039497989 */ /* 0x00082400000e0041 */
.L_x_723:
        /* <DEDUP_REMOVED lines=9> */
[----:B------:R-:W-:Y:S01]  /*6410*/  DADD R62, R48, R62 ;  /* 0x00000000303e7229 */ /* 0x000fe2000000003e */
[----:B------:R-:W-:-:S02]  /*6420*/  IMAD.MOV.U32 R51, RZ, RZ, R73 ;  /* 0x000000ffff337224 */ /* 0x000fc400078e0049 */
[----:B------:R-:W-:-:S04]  /*6430*/  DADD R52, R54, R52 ;  /* 0x0000000036347229 */ /* 0x000fc80000000034 */
[----:B------:R-:W-:-:S03]  /*6440*/  DADD R50, R56, R50 ;  /* 0x0000000038327229 */ /* 0x000fc60000000032 */
[----:B--23--:R-:W-:Y:S01]  /*6450*/  FSEL R48, R62, R48, !P0 ;  /* 0x000000303e307208 */ /* 0x00cfe20004000000 */
[----:B------:R-:W-:Y:S01]  /*6460*/  IMAD.MOV.U32 R62, RZ, RZ, R69 ;  /* 0x000000ffff3e7224 */ /* 0x000fe200078e0045 */
[----:B----4-:R-:W-:Y:S02]  /*6470*/  FSEL R49, R63, R49, !P0 ;  /* 0x000000313f317208 */ /* 0x010fe40004000000 */
[----:B------:R-:W-:Y:S02]  /*6480*/  FSEL R54, R52, R54, !P0 ;  /* 0x0000003634367208 */ /* 0x000fe40004000000 */
[----:B------:R-:W-:Y:S02]  /*6490*/  FSEL R55, R53, R55, !P0 ;  /* 0x0000003735377208 */ /* 0x000fe40004000000 */
[----:B------:R-:W-:Y:S02]  /*64a0*/  FSEL R56, R50, R56, !P0 ;  /* 0x0000003832387208 */ /* 0x000fe40004000000 */
[----:B------:R-:W-:-:S07]  /*64b0*/  FSEL R57, R51, R57, !P0 ;  /* 0x0000003933397208 */ /* 0x000fce0004000000 */
.L_x_472:
[----:B------:R-:W-:Y:S05]  /*64c0*/  BSYNC.RECONVERGENT B0 ;  /* 0x0000000000007941 */ /* 0x000fea0003800200 */
.L_x_471:
[----:B------:R-:W-:-:S03]  /*64d0*/  UMOV UR5, 0xffffffff ;  /* 0xffffffff00057882 */ /* 0x000fc60000000000 */
[----:B------:R-:W-:Y:S05]  /*64e0*/  BRA.DIV UR5, `(.L_x_473) ;  /* 0x000000ca05507947 */ /* 0x000fea000b800000 */
[----:B0-----:R0:W0:Y:S02]  /*64f0*/  SHFL.DOWN PT, R69, R62, 0x8, R65 ;  /* 0x090000003e457989 */ /* 0x00102400000e0041 */
.L_x_726:
[----:B------:R-:W-:-:S03]  /*6500*/  UMOV UR5, 0xffffffff ;  /* 0xffffffff00057882 */ /* 0x000fc60000000000 */
[----:B------:R-:W-:Y:S05]  /*6510*/  BRA.DIV UR5, `(.L_x_474) ;  /* 0x000000ca056c7947 */ /* 0x000fea000b800000 */
.L_x_729:
[----:B------:R-:W-:-:S03]  /*6520*/  UMOV UR5, 0xffffffff ;  /* 0xffffffff00057882 */ /* 0x000fc60000000000 */
[----:B------:R-:W-:Y:S05]  /*6530*/  BRA.DIV UR5, `(.L_x_475) ;  /* 0x000000ca05847947 */ /* 0x000fea000b800000 */
[----:B------:R0:W0:Y:S04]  /*6540*/  SHFL.DOWN PT, R72, R48, 0x8, R65 ;  /* 0x0900000030487989 */ /* 0x00002800000e0041 */
[----:B------:R0:W0:Y:S04]  /*6550*/  SHFL.DOWN PT, R73, R49, 0x8, R65 ;  /* 0x0900000031497989 */ /* 0x00002800000e0041 */
[----:B------:R0:W0:Y:S04]  /*6560*/  SHFL.DOWN PT, R63, R54, 0x8, R65 ;  /* 0x09000000363f7989 */ /* 0x00002800000e0041 */
[----:B------:R0:W0:Y:S04]  /*6570*/  SHFL.DOWN PT, R70, R55, 0x8, R65 ;  /* 0x0900000037467989 */ /* 0x00002800000e0041 */
[----:B-1----:R1:W0:Y:S04]  /*6580*/  SHFL.DOWN PT, R68, R56, 0x8, R65 ;  /* 0x0900000038447989 */ /* 0x00222800000e0041 */
[----:B------:R1:W0:Y:S02]  /*6590*/  SHFL.DOWN PT, R71, R57, 0x8, R65 ;  /* 0x0900000039477989 */ /* 0x00022400000e0041 */
.L_x_737:
        /* <DEDUP_REMOVED lines=8> */
[----:B------:R-:W-:Y:S02]  /*6620*/  IMAD.MOV.U32 R52, RZ, RZ, R72 ;  /* 0x000000ffff347224 */ /* 0x000fe400078e0048 */
[----:B------:R-:W-:-:S02]  /*6630*/  IMAD.MOV.U32 R53, RZ, RZ, R73 ;  /* 0x000000ffff357224 */ /* 0x000fc400078e0049 */
[----:B------:R-:W-:Y:S01]  /*6640*/  IMAD.MOV.U32 R51, RZ, RZ, R70 ;  /* 0x000000ffff337224 */ /* 0x000fe200078e0046 */
[----:B------:R-:W-:-:S03]  /*6650*/  DADD R62, R56, R62 ;  /* 0x00000000383e7229 */ /* 0x000fc6000000003e */
[----:B------:R-:W-:Y:S02]  /*6660*/  DADD R52, R48, R52 ;  /* 0x0000000030347229 */ /* 0x000fe40000000034 */
[----:B------:R-:W-:-:S05]  /*6670*/  DADD R50, R54, R50 ;  /* 0x0000000036327229 */ /* 0x000fca0000000032 */
[----:B-1234-:R-:W-:Y:S01]  /*6680*/  FSEL R56, R62, R56, !P0 ;  /* 0x000000383e387208 */ /* 0x01efe20004000000 */
[----:B------:R-:W-:Y:S01]  /*6690*/  IMAD.MOV.U32 R62, RZ, RZ, R69 ;  /* 0x000000ffff3e7224 */ /* 0x000fe200078e0045 */
[----:B------:R-:W-:Y:S02]  /*66a0*/  FSEL R57, R63, R57, !P0 ;  /* 0x000000393f397208 */ /* 0x000fe40004000000 */
[----:B------:R-:W-:Y:S02]  /*66b0*/  FSEL R48, R52, R48, !P0 ;  /* 0x0000003034307208 */ /* 0x000fe40004000000 */
[----:B------:R-:W-:Y:S02]  /*66c0*/  FSEL R49, R53, R49, !P0 ;  /* 0x0000003135317208 */ /* 0x000fe40004000000 */
[----:B------:R-:W-:Y:S02]  /*66d0*/  FSEL R54, R50, R54, !P0 ;  /* 0x0000003632367208 */ /* 0x000fe40004000000 */
[----:B------:R-:W-:-:S07]  /*66e0*/  FSEL R55, R51, R55, !P0 ;  /* 0x0000003733377208 */ /* 0x000fce0004000000 */
.L_x_477:
[----:B------:R-:W-:Y:S05]  /*66f0*/  BSYNC.RECONVERGENT B0 ;  /* 0x0000000000007941 */ /* 0x000fea0003800200 */
.L_x_476:
[----:B------:R-:W-:-:S03]  /*6700*/  UMOV UR5, 0xffffffff ;  /* 0xffffffff00057882 */ /* 0x000fc60000000000 */
[----:B------:R-:W-:Y:S05]  /*6710*/  BRA.DIV UR5, `(.L_x_478) ;  /* 0x000000ca05a07947 */ /* 0x000fea000b800000 */
[----:B0-----:R0:W0:Y:S02]  /*6720*/  SHFL.DOWN PT, R63, R62, 0x10, R65 ;  /* 0x0a0000003e3f7989 */ /* 0x00102400000e0041 */
.L_x_740:
[----:B------:R-:W-:-:S03]  /*6730*/  UMOV UR5, 0xffffffff ;  /* 0xffffffff00057882 */ /* 0x000fc60000000000 */
[----:B------:R-:W-:Y:S05]  /*6740*/  BRA.DIV UR5, `(.L_x_479) ;  /* 0x000000ca05bc7947 */ /* 0x000fea000b800000 */
.L_x_743:
[----:B------:R-:W-:-:S03]  /*6750*/  UMOV UR5, 0xffffffff ;  /* 0xffffffff00057882 */ /* 0x000fc60000000000 */
[----:B------:R-:W-:Y:S05]  /*6760*/  BRA.DIV UR5, `(.L_x_480) ;  /* 0x000000ca05d47947 */ /* 0x000fea000b800000 */
[----:B------:R0:W0:Y:S04]  /*6770*/  SHFL.DOWN PT, R72, R48, 0x10, R65 ;  /* 0x0a00000030487989 */ /* 0x00002800000e0041 */
[----:B------:R0:W0:Y:S04]  /*6780*/  SHFL.DOWN PT, R73, R49, 0x10, R65 ;  /* 0x0a00000031497989 */ /* 0x00002800000e0041 */
[----:B------:R0:W0:Y:S04]  /*6790*/  SHFL.DOWN PT, R69, R54, 0x10, R65 ;  /* 0x0a00000036457989 */ /* 0x00002800000e0041 */
[----:B------:R0:W0:Y:S04]  /*67a0*/  SHFL.DOWN PT, R70, R55, 0x10, R65 ;  /* 0x0a00000037467989 */ /* 0x00002800000e0041 */
[----:B------:R0:W0:Y:S04]  /*67b0*/  SHFL.DOWN PT, R68, R56, 0x10, R65 ;  /* 0x0a00000038447989 */ /* 0x00002800000e0041 */
[----:B------:R0:W0:Y:S02]  /*67c0*/  SHFL.DOWN PT, R71, R57, 0x10, R65 ;  /* 0x0a00000039477989 */ /* 0x00002400000e0041 */
.L_x_751:
[----:B------:R-:W-:Y:S01]  /*67d0*/  ISETP.GT.AND P0, PT, R64, R65, PT ;  /* 0x000000414000720c */ /* 0x000fe20003f04270 */
[----:B------:R-:W-:-:S12]  /*67e0*/  BSSY.RECONVERGENT B0, `(.L_x_481) ;  /* 0x0000014000007945 */ /* 0x000fd80003800200 */
[----:B------:R-:W-:Y:S05]  /*67f0*/  @P0 BRA `(.L_x_482) ;  /* 0x0000000000480947 */ /* 0x000fea0003800000 */
[C---:B01234-:R-:W-:Y:S01]  /*6800*/  IMAD.IADD R65, R62.reuse, 0x1, R63 ;  /* 0x000000013e417824 */ /* 0x05ffe200078e023f */
[----:B------:R-:W-:Y:S01]  /*6810*/  ISETP.NE.AND P0, PT, R62, RZ, PT ;  /* 0x000000ff3e00720c */ /* 0x000fe20003f05270 */
[----:B------:R-:W-:Y:S02]  /*6820*/  IMAD.MOV.U32 R62, RZ, RZ, R72 ;  /* 0x000000ffff3e7224 */ /* 0x000fe400078e0048 */
[----:B------:R-:W-:Y:S02]  /*6830*/  IMAD.MOV.U32 R63, RZ, RZ, R73 ;  /* 0x000000ffff3f7224 */ /* 0x000fe400078e0049 */
[----:B------:R-:W-:Y:S02]  /*6840*/  IMAD.MOV.U32 R52, RZ, RZ, R69 ;  /* 0x000000ffff347224 */ /* 0x000fe400078e0045 */
[----:B------:R-:W-:Y:S02]  /*6850*/  IMAD.MOV.U32 R53, RZ, RZ, R70 ;  /* 0x000000ffff357224 */ /* 0x000fe400078e0046 */
[----:B------:R-:W-:Y:S01]  /*6860*/  IMAD.MOV.U32 R50, RZ, RZ, R68 ;  /* 0x000000ffff327224 */ /* 0x000fe200078e0044 */
[----:B------:R-:W-:Y:S01]  /*6870*/  DADD R62, R48, R62 ;  /* 0x00000000303e7229 */ /* 0x000fe2000000003e */
[----:B------:R-:W-:-:S02]  /*6880*/  IMAD.MOV.U32 R51, RZ, RZ, R71 ;  /* 0x000000ffff337224 */ /* 0x000fc400078e0047 */
[----:B------:R-:W-:-:S04]  /*6890*/  DADD R52, R54, R52 ;  /* 0x0000000036347229 */ /* 0x000fc80000000034 */
[----:B------:R-:W-:-:S03]  /*68a0*/  DADD R50, R56, R50 ;  /* 0x0000000038327229 */ /* 0x000fc60000000032 */
[----:B------:R-:W-:Y:S01]  /*68b0*/  FSEL R48, R62, R48, !P0 ;  /* 0x000000303e307208 */ /* 0x000fe20004000000 */
[----:B------:R-:W-:Y:S01]  /*68c0*/  IMAD.MOV.U32 R62, RZ, RZ, R65 ;  /* 0x000000ffff3e7224 */ /* 0x000fe200078e0041 */
[----:B------:R-:W-:Y:S02]  /*68d0*/  FSEL R49, R63, R49, !P0 ;  /* 0x000000313f317208 */ /* 0x000fe40004000000 */
[----:B------:R-:W-:Y:S02]  /*68e0*/  FSEL R54, R52, R54, !P0 ;  /* 0x0000003634367208 */ /* 0x000fe40004000000 */
[----:B------:R-:W-:Y:S02]  /*68f0*/  FSEL R55, R53, R55, !P0 ;  /* 0x0000003735377208 */ /* 0x000fe40004000000 */
[----:B------:R-:W-:Y:S02]  /*6900*/  FSEL R56, R50, R56, !P0 ;  /* 0x0000003832387208 */ /* 0x000fe40004000000 */
[----:B------:R-:W-:-:S07]  /*6910*/  FSEL R57, R51, R57, !P0 ;  /* 0x0000003933397208 */ /* 0x000fce0004000000 */
.L_x_482:
[----:B------:R-:W-:Y:S05]  /*6920*/  BSYNC.RECONVERGENT B0 ;  /* 0x0000000000007941 */ /* 0x000fea0003800200 */
.L_x_481:
[----:B0-234-:R-:W-:Y:S01]  /*6930*/  DADD R48, R48, R16 ;  /* 0x0000000030307229 */ /* 0x01dfe20000000010 */
[----:B------:R-:W-:Y:S01]  /*6940*/  UMOV UR5, 0xffffffff ;  /* 0xffffffff00057882 */ /* 0x000fe20000000000 */
[----:B------:R-:W-:Y:S01]  /*6950*/  DADD R54, R54, R18 ;  /* 0x0000000036367229 */ /* 0x000fe20000000012 */
[----:B------:R-:W-:Y:S01]  /*6960*/  ISETP.NE.AND P1, PT, R10, RZ, PT ;  /* 0x000000ff0a00720c */ /* 0x000fe20003f25270 */
[----:B-1----:R-:W-:Y:S01]  /*6970*/  DADD R56, R56, R40 ;  /* 0x0000000038387229 */ /* 0x002fe20000000028 */
[----:B------:R-:W-:Y:S01]  /*6980*/  ISETP.NE.AND P0, PT, R66, 0x65, PT ;  /* 0x000000654200780c */ /* 0x000fe20003f05270 */
[----:B------:R-:W-:Y:S02]  /*6990*/  IMAD.IADD R10, R62, 0x1, R10 ;  /* 0x000000013e0a7824 */ /* 0x000fe400078e020a */
[----:B------:R-:W-:Y:S02]  /*69a0*/  VIADD R11, R11, 0xffffffe0 ;  /* 0xffffffe00b0b7836 */ /* 0x000fe40000000000 */
        /* <DEDUP_REMOVED lines=8> */
.L_x_754:
[----:B------:R-:W-:Y:S05]  /*6a30*/  @P0 BRA `(.L_x_484) ;  /* 0xfffffff000700947 */ /* 0x000fea000383ffff */
.L_x_452:
[----:B------:R-:W-:Y:S01]  /*6a40*/  ISETP.NE.AND P1, PT, R9, RZ, PT ;  /* 0x000000ff0900720c */ /* 0x000fe20003f25270 */
[----:B------:R-:W-:Y:S01]  /*6a50*/  BSSY.RECONVERGENT B0, `(.L_x_485) ;  /* 0x000002c000007945 */ /* 0x000fe20003800200 */
[----:B------:R-:W-:-:S11]  /*6a60*/  ISETP.NE.AND P0, PT, R6, RZ, PT ;  /* 0x000000ff0600720c */ /* 0x000fd60003f05270 */
[----:B------:R-:W2:Y:S01]  /*6a70*/  @!P1 S2R R44, SR_CgaCtaId ;  /* 0x00000000002c9919 */ /* 0x000ea20000008800 */
[----:B------:R-:W-:-:S04]  /*6a80*/  @!P1 MOV R9, 0x400 ;  /* 0x0000040000099802 */ /* 0x000fc80000000f00 */
[----:B--2---:R-:W-:Y:S01]  /*6a90*/  @!P1 LEA R55, R44, R9, 0x18 ;  /* 0x000000092c379211 */ /* 0x004fe200078ec0ff */
[----:B------:R-:W-:Y:S06]  /*6aa0*/  @P0 BRA `(.L_x_486) ;  /* 0x0000000000980947 */ /* 0x000fec0003800000 */
[----:B------:R-:W2:Y:S01]  /*6ab0*/  S2UR UR6, SR_CgaCtaId ;  /* 0x00000000000679c3 */ /* 0x000ea20000008800 */
[----:B------:R-:W-:Y:S01]  /*6ac0*/  IMAD.MOV.U32 R50, RZ, RZ, R36 ;  /* 0x000000ffff327224 */ /* 0x000fe200078e0024 */
[----:B------:R-:W-:Y:S01]  /*6ad0*/  DADD R46, R38, R16 ;  /* 0x00000000262e7229 */ /* 0x000fe20000000010 */
[----:B------:R-:W-:Y:S01]  /*6ae0*/  IMAD.MOV.U32 R51, RZ, RZ, R37 ;  /* 0x000000ffff337224 */ /* 0x000fe200078e0025 */
[----:B-1----:R-:W-:Y:S01]  /*6af0*/  DADD R48, R42, R18 ;  /* 0x000000002a307229 */ /* 0x002fe20000000012 */
[C---:B------:R-:W-:Y:S01]  /*6b00*/  ISETP.NE.AND P0, PT, R34.reuse, RZ, PT ;  /* 0x000000ff2200720c */ /* 0x040fe20003f05270 */
[----:B------:R-:W-:Y:S01]  /*6b10*/  UMOV UR5, 0x400 ;  /* 0x0000040000057882 */ /* 0x000fe20000000000 */
[----:B------:R-:W-:Y:S01]  /*6b20*/  IMAD.IADD R34, R34, 0x1, R10 ;  /* 0x0000000122227824 */ /* 0x000fe200078e020a */
[----:B------:R-:W1:Y:S01]  /*6b30*/  LDC.64 R52, c[0x0][0x3b8] ;  /* 0x0000ee00ff347b82 */ /* 0x000e620000000a00 */
[----:B------:R-:W-:-:S03]  /*6b40*/  DADD R50, R50, R40 ;  /* 0x0000000032327229 */ /* 0x000fc60000000028 */
[----:B------:R-:W-:Y:S02]  /*6b50*/  FSEL R9, R46, R38, !P0 ;  /* 0x000000262e097208 */ /* 0x000fe40004000000 */
[----:B------:R-:W-:Y:S02]  /*6b60*/  FSEL R38, R47, R39, !P0 ;  /* 0x000000272f267208 */ /* 0x000fe40004000000 */
[----:B------:R-:W5:Y:S01]  /*6b70*/  LDC.64 R44, c[0x0][0x3a8] ;  /* 0x0000ea00ff2c7b82 */ /* 0x000f620000000a00 */
[----:B------:R-:W-:Y:S02]  /*6b80*/  FSEL R11, R48, R42, !P0 ;  /* 0x0000002a300b7208 */ /* 0x000fe40004000000 */
[----:B------:R-:W-:Y:S01]  /*6b90*/  FSEL R39, R49, R43, !P0 ;  /* 0x0000002b31277208 */ /* 0x000fe20004000000 */
[----:B------:R-:W-:Y:S01]  /*6ba0*/  IMAD.MOV.U32 R49, RZ, RZ, 0x65 ;  /* 0x00000065ff317424 */ /* 0x000fe200078e00ff */
[----:B------:R-:W-:Y:S01]  /*6bb0*/  FSEL R43, R51, R37, !P0 ;  /* 0x00000025332b7208 */ /* 0x000fe20004000000 */
[----:B------:R-:W-:Y:S01]  /*6bc0*/  IMAD.MOV.U32 R37, RZ, RZ, R38 ;  /* 0x000000ffff257224 */ /* 0x000fe200078e0026 */
[----:B------:R-:W-:Y:S01]  /*6bd0*/  FSEL R42, R50, R36, !P0 ;  /* 0x00000024322a7208 */ /* 0x000fe20004000000 */
[----:B--2---:R-:W-:Y:S01]  /*6be0*/  ULEA UR5, UR6, UR5, 0x18 ;  /* 0x0000000506057291 */ /* 0x004fe2000f8ec0ff */
[----:B------:R-:W-:-:S02]  /*6bf0*/  IMAD.MOV.U32 R36, RZ, RZ, R9 ;  /* 0x000000ffff247224 */ /* 0x000fc400078e0009 */
[----:B------:R-:W-:Y:S02]  /*6c00*/  IMAD.MOV.U32 R38, RZ, RZ, R11 ;  /* 0x000000ffff267224 */ /* 0x000fe400078e000b */
[----:B-1----:R-:W-:-:S05]  /*6c10*/  IMAD.WIDE.U32 R46, R0, 0x20, R52 ;  /* 0x00000020002e7825 */ /* 0x002fca00078e0034 */
[----:B------:R2:W-:Y:S01]  /*6c20*/  ST.E.64.STRONG.GPU desc[UR8][R46.64+0x400], R34 ;  /* 0x000400222e007985 */ /* 0x0005e2000c10fb08 */
[----:B-----5:R-:W-:-:S03]  /*6c30*/  IMAD.WIDE.U32 R44, R0, 0x4, R44 ;  /* 0x00000004002c7825 */ /* 0x020fc600078e002c */
        /* <DEDUP_REMOVED lines=8> */
[----:B------:R2:W-:Y:S04]  /*6cc0*/  STS.64 [UR5+0x180], R42 ;  /* 0x0001802aff007988 */ /* 0x0005e80008000a05 */
[----:B------:R2:W-:Y:S04]  /*6cd0*/  STS [UR5+0x168], R34 ;  /* 0x00016822ff007988 */ /* 0x0005e80008000805 */
[----:B------:R2:W-:Y:S04]  /*6ce0*/  STS [UR5+0x148], R10 ;  /* 0x0001480aff007988 */ /* 0x0005e80008000805 */
[----:B------:R2:W-:Y:S04]  /*6cf0*/  STS.128 [UR5+0x150], R16 ;  /* 0x00015010ff007988 */ /* 0x0005e80008000c05 */
[----:B------:R2:W-:Y:S02]  /*6d00*/  STS.64 [UR5+0x160], R40 ;  /* 0x00016028ff007988 */ /* 0x0005e40008000a05 */
.L_x_486:
[----:B------:R-:W-:Y:S05]  /*6d10*/  BSYNC.RECONVERGENT B0 ;  /* 0x0000000000007941 */ /* 0x000fea0003800200 */
.L_x_485:
[----:B------:R0:W-:Y:S01]  /*6d20*/  @!P1 STS [R55+0x108], R10 ;  /* 0x0001080a37009388 */ /* 0x0001e20000000800 */
        /* <DEDUP_REMOVED lines=8> */
[----:B------:R-:W-:-:S07]  /*6db0*/  @!P1 IMAD.MOV.U32 R15, RZ, RZ, R41 ;  /* 0x000000ffff0f9224 */ /* 0x000fce00078e0029 */
.L_x_416:
[----:B------:R-:W-:Y:S01]  /*6dc0*/  ISETP.NE.AND P0, PT, R6, RZ, PT ;  /* 0x000000ff0600720c */ /* 0x000fe20003f05270 */
[----:B------:R-:W-:Y:S05]  /*6dd0*/  WARPSYNC.ALL ;  /* 0x0000000000007948 */ /* 0x000fea0003800000 */
[----:B------:R-:W-:Y:S06]  /*6de0*/  BAR.SYNC.DEFER_BLOCKING 0x0 ;  /* 0x0000000000007b1d */ /* 0x000fec0000010000 */
[----:B------:R-:W-:Y:S04]  /*6df0*/  BSSY.RECONVERGENT B0, `(.L_x_487) ;  /* 0x0000013000007945 */ /* 0x000fe80003800200 */
[----:B------:R-:W-:Y:S05]  /*6e00*/  @!P0 BRA `(.L_x_488) ;  /* 0x0000000000448947 */ /* 0x000fea0003800000 */
[----:B------:R-:W5:Y:S01]  /*6e10*/  S2UR UR6, SR_CgaCtaId ;  /* 0x00000000000679c3 */ /* 0x000f620000008800 */
[----:B------:R-:W-:Y:S01]  /*6e20*/  UMOV UR5, 0x400 ;  /* 0x0000040000057882 */ /* 0x000fe20000000000 */
[----:B------:R-:W-:Y:S01]  /*6e30*/  ISETP.NE.AND P0, PT, R8, RZ, PT ;  /* 0x000000ff0800720c */ /* 0x000fe20003f05270 */
[----:B-----5:R-:W-:-:S09]  /*6e40*/  ULEA UR5, UR6, UR5, 0x18 ;  /* 0x0000000506057291 */ /* 0x020fd2000f8ec0ff */
[----:B012---:R-:W0:Y:S04]  /*6e50*/  LDS.128 R16, [UR5+0x110] ;  /* 0x00011005ff107984 */ /* 0x007e280008000c00 */
[----:B----4-:R-:W1:Y:S04]  /*6e60*/  LDS.64 R10, [UR5+0x120] ;  /* 0x00012005ff0a7984 */ /* 0x010e680008000a00 */
[----:B------:R-:W2:Y:S01]  /*6e70*/  LDS R9, [UR5+0x108] ;  /* 0x00010805ff097984 */ /* 0x000ea20008000800 */
[----:B0-----:R-:W-:Y:S02]  /*6e80*/  DADD R16, R20, R16 ;  /* 0x0000000014107229 */ /* 0x001fe40000000010 */
[----:B------:R-:W-:-:S02]  /*6e90*/  DADD R18, R12, R18 ;  /* 0x000000000c127229 */ /* 0x000fc40000000012 */
[----:B-1----:R-:W-:Y:S01]  /*6ea0*/  DADD R10, R14, R10 ;  /* 0x000000000e0a7229 */ /* 0x002fe2000000000a */
[----:B--2---:R-:W-:-:S05]  /*6eb0*/  IMAD.IADD R8, R8, 0x1, R9 ;  /* 0x0000000108087824 */ /* 0x004fca00078e0209 */
[----:B------:R-:W-:Y:S02]  /*6ec0*/  FSEL R20, R16, R20, !P0 ;  /* 0x0000001410147208 */ /* 0x000fe40004000000 */
[----:B------:R-:W-:Y:S02]  /*6ed0*/  FSEL R21, R17, R21, !P0 ;  /* 0x0000001511157208 */ /* 0x000fe40004000000 */
[----:B------:R-:W-:Y:S02]  /*6ee0*/  FSEL R12, R18, R12, !P0 ;  /* 0x0000000c120c7208 */ /* 0x000fe40004000000 */
[----:B------:R-:W-:Y:S02]  /*6ef0*/  FSEL R13, R19, R13, !P0 ;  /* 0x0000000d130d7208 */ /* 0x000fe40004000000 */
[----:B------:R-:W-:Y:S02]  /*6f00*/  FSEL R14, R10, R14, !P0 ;  /* 0x0000000e0a0e7208 */ /* 0x000fe40004000000 */
[----:B------:R-:W-:-:S07]  /*6f10*/  FSEL R15, R11, R15, !P0 ;  /* 0x0000000f0b0f7208 */ /* 0x000fce0004000000 */
.L_x_488:
[----:B------:R-:W-:Y:S05]  /*6f20*/  BSYNC.RECONVERGENT B0 ;  /* 0x0000000000007941 */ /* 0x000fea0003800200 */
.L_x_487:
[----:B------:R-:W5:Y:S01]  /*6f30*/  S2UR UR5, SR_CgaCtaId ;  /* 0x00000000000579c3 */ /* 0x000f620000008800 */
[----:B------:R-:W-:Y:S01]  /*6f40*/  UMOV UR4, 0x400 ;  /* 0x0000040000047882 */ /* 0x000fe20000000000 */
[----:B012-4-:R-:W-:Y:S01]  /*6f50*/  DADD R10, R28, R20 ;  /* 0x000000001c0a7229 */ /* 0x017fe20000000014 */
[CC--:B------:R-:W-:Y:S01]  /*6f60*/  ISETP.NE.AND P0, PT, R2.reuse, R3.reuse, PT ;  /* 0x000000030200720c */ /* 0x0c0fe20003f05270 */
[----:B------:R-:W-:Y:S01]  /*6f70*/  DADD R16, R32, R12 ;  /* 0x0000000020107229 */ /* 0x000fe2000000000c */
[----:B------:R-:W-:Y:S01]  /*6f80*/  ISETP.NE.AND P2, PT, R2, R3, PT ;  /* 0x000000030200720c */ /* 0x000fe20003f45270 */
[----:B------:R-:W-:Y:S01]  /*6f90*/  DADD R18, R24, R14 ;  /* 0x0000000018127229 */ /* 0x000fe2000000000e */
[----:B------:R-:W-:Y:S01]  /*6fa0*/  ISETP.NE.AND P1, PT, R3, R4, PT ;  /* 0x000000040300720c */ /* 0x000fe20003f25270 */
[----:B------:R-:W-:Y:S01]  /*6fb0*/  IMAD.IADD R37, R7, 0x1, R8 ;  /* 0x0000000107257824 */ /* 0x000fe200078e0208 */
[----:B------:R-:W-:-:S03]  /*6fc0*/  SEL R35, RZ, 0x1, !P2 ;  /* 0x00000001ff237807 */ /* 0x000fc60005000000 */
[----:B------:R-:W-:Y:S02]  /*6fd0*/  FSEL R10, R28, R10, P0 ;  /* 0x0000000a1c0a7208 */ /* 0x000fe40000000000 */
[----:B------:R-:W-:Y:S01]  /*6fe0*/  FSEL R11, R29, R11, P0 ;  /* 0x0000000b1d0b7208 */ /* 0x000fe20000000000 */
[----:B------:R-:W-:Y:S01]  /*6ff0*/  IMAD.IADD R35, R35, 0x1, R8 ;  /* 0x0000000123237824 */ /* 0x000fe200078e0208 */
[----:B------:R-:W-:Y:S02]  /*7000*/  FSEL R16, R32, R16, P0 ;  /* 0x0000001020107208 */ /* 0x000fe40000000000 */
[----:B------:R-:W-:Y:S02]  /*7010*/  FSEL R17, R33, R17, P0 ;  /* 0x0000001121117208 */ /* 0x000fe40000000000 */
[----:B------:R-:W-:Y:S01]  /*7020*/  FSEL R18, R24, R18, P0 ;  /* 0x0000001218127208 */ /* 0x000fe20000000000 */
[----:B------:R-:W-:Y:S01]  /*7030*/  DADD R28, R26, R10 ;  /* 0x000000001a1c7229 */ /* 0x000fe2000000000a */
[----:B------:R-:W-:Y:S01]  /*7040*/  FSEL R19, R25, R19, P0 ;  /* 0x0000001319137208 */ /* 0x000fe20000000000 */
[----:B-----5:R-:W-:Y:S01]  /*7050*/  ULEA UR6, UR5, UR4, 0x18 ;  /* 0x0000000405067291 */ /* 0x020fe2000f8ec0ff */
[----:B------:R-:W-:-:S04]  /*7060*/  DADD R24, R30, R16 ;  /* 0x000000001e187229 */ /* 0x000fc80000000010 */
[----:B------:R-:W-:-:S03]  /*7070*/  DADD R32, R22, R18 ;  /* 0x0000000016207229 */ /* 0x000fc60000000012 */
[----:B------:R-:W-:Y:S01]  /*7080*/  FSEL R28, R26, R28, P1 ;  /* 0x0000001c1a1c7208 */ /* 0x000fe20000800000 */
[----:B------:R-:W0:Y:S01]  /*7090*/  LDS R9, [UR6+0x188] ;  /* 0x00018806ff097984 */ /* 0x000e220008000800 */
[----:B------:R-:W-:Y:S02]  /*70a0*/  FSEL R29, R27, R29, P1 ;  /* 0x0000001d1b1d7208 */ /* 0x000fe40000800000 */
[----:B------:R-:W-:Y:S02]  /*70b0*/  FSEL R24, R30, R24, P1 ;  /* 0x000000181e187208 */ /* 0x000fe40000800000 */
[----:B------:R-:W-:Y:S02]  /*70c0*/  FSEL R25, R31, R25, P1 ;  /* 0x000000191f197208 */ /* 0x000fe40000800000 */
[----:B------:R-:W-:Y:S02]  /*70d0*/  FSEL R26, R22, R32, P1 ;  /* 0x00000020161a7208 */ /* 0x000fe40000800000 */
[----:B------:R-:W-:-:S02]  /*70e0*/  FSEL R27, R23, R33, P1 ;  /* 0x00000021171b7208 */ /* 0x000fc40000800000 */
[----:B0-----:R-:W-:-:S13]  /*70f0*/  ISETP.GE.AND P0, PT, R9, 0x101, PT ;  /* 0x000001010900780c */ /* 0x001fda0003f06270 */
[----:B------:R-:W-:Y:S05]  /*7100*/  @!P0 BRA `(.L_x_489) ;  /* 0x0000001000e08947 */ /* 0x000fea0003800000 */
[----:B------:R-:W0:Y:S01]  /*7110*/  LDS R7, [UR6+0x148] ;  /* 0x00014806ff077984 */ /* 0x000e220008000800 */
[----:B------:R-:W-:Y:S01]  /*7120*/  BAR.SYNC.DEFER_BLOCKING 0x0 ;  /* 0x0000000000007b1d */ /* 0x000fe20000010000 */
[----:B------:R-:W-:Y:S02]  /*7130*/  ISETP.NE.AND P0, PT, R2, R3, PT ;  /* 0x000000030200720c */ /* 0x000fe40003f05270 */
[----:B------:R-:W-:Y:S02]  /*7140*/  ISETP.NE.AND P1, PT, R3, R4, PT ;  /* 0x000000040300720c */ /* 0x000fe40003f25270 */
[----:B------:R-:W-:-:S09]  /*7150*/  ISETP.NE.AND P2, PT, R4, R5, PT ;  /* 0x000000050400720c */ /* 0x000fd20003f45270 */
[--C-:B0-----:R-:W-:Y:S02]  /*7160*/  @P0 IMAD.IADD R8, R8, 0x1, -R7.reuse ;  /* 0x0000000108080824 */ /* 0x101fe400078e0a07 */
[----:B------:R-:W-:-:S03]  /*7170*/  @P1 IMAD.IADD R0, R35, 0x1, -R7 ;  /* 0x0000000123001824 */ /* 0x000fc600078e0a07 */
[----:B------:R-:W-:Y:S01]  /*7180*/  @P0 LEA R5, R8, UR6, 0x5 ;  /* 0x0000000608050c11 */ /* 0x000fe2000f8e28ff */
[----:B------:R-:W-:Y:S01]  /*7190*/  @P2 IMAD.IADD R8, R37, 0x1, -R7 ;  /* 0x0000000125082824 */ /* 0x000fe200078e0a07 */
[----:B------:R-:W-:-:S03]  /*71a0*/  @P1 LEA R23, R0, UR6, 0x5 ;  /* 0x0000000600171c11 */ /* 0x000fc6000f8e28ff */
[----:B------:R0:W-:Y:S01]  /*71b0*/  @P0 STS.128 [R5+0x10], R12 ;  /* 0x0000100c05000388 */ /* 0x0001e20000000c00 */
[----:B------:R-:W-:-:S03]  /*71c0*/  @P2 LEA R31, R8, UR6, 0x5 ;  /* 0x00000006081f2c11 */ /* 0x000fc6000f8e28ff */
[----:B------:R0:W-:Y:S04]  /*71d0*/  @P0 STS.64 [R5+0x8], R20 ;  /* 0x0000081405000388 */ /* 0x0001e80000000a00 */
[----:B------:R0:W-:Y:S01]  /*71e0*/  @P0 STS [R5], R2 ;  /* 0x0000000205000388 */ /* 0x0001e20000000800 */
[----:B------:R-:W-:-:S03]  /*71f0*/  ISETP.GE.AND P0, PT, R6, R9, PT ;  /* 0x000000090600720c */ /* 0x000fc60003f06270 */
        /* <DEDUP_REMOVED lines=8> */
[----:B------:R-:W-:Y:S01]  /*7280*/  LOP3.LUT R0, RZ, R6, RZ, 0x33, !PT ;  /* 0x00000006ff007212 */ /* 0x000fe200078e33ff */
[----:B0-----:R-:W0:Y:S01]  /*7290*/  LDC.64 R24, c[0x0][0x398] ;  /* 0x0000e600ff187b82 */ /* 0x001e220000000a00 */
[----:B------:R-:W-:Y:S03]  /*72a0*/  BSSY.RECONVERGENT B0, `(.L_x_490) ;  /* 0x0000024000007945 */ /* 0x000fe60003800200 */
[----:B------:R-:W-:-:S05]  /*72b0*/  IMAD.IADD R0, R0, 0x1, R9 ;  /* 0x0000000100007824 */ /* 0x000fca00078e0209 */
[C---:B------:R-:W-:Y:S02]  /*72c0*/  LOP3.LUT R2, R0.reuse, 0x300, RZ, 0xc0, !PT ;  /* 0x0000030000027812 */ /* 0x040fe400078ec0ff */
[----:B------:R-:W-:Y:S02]  /*72d0*/  ISETP.GE.U32.AND P1, PT, R0, 0x300, PT ;  /* 0x000003000000780c */ /* 0x000fe40003f26070 */
[----:B------:R-:W-:-:S13]  /*72e0*/  ISETP.NE.AND P0, PT, R2, 0x300, PT ;  /* 0x000003000200780c */ /* 0x000fda0003f05270 */
[----:B------:R-:W-:Y:S05]  /*72f0*/  @!P0 BRA `(.L_x_491) ;  /* 0x0000000000788947 */ /* 0x000fea0003800000 */
[----:B------:R-:W-:Y:S01]  /*7300*/  LEA.HI R0, R0, 0x1, RZ, 0x18 ;  /* 0x0000000100007811 */ /* 0x000fe200078fc0ff */
[----:B------:R-:W-:Y:S01]  /*7310*/  IMAD.MOV.U32 R16, RZ, RZ, 0x10 ;  /* 0x00000010ff107424 */ /* 0x000fe200078e00ff */
[----:B------:R-:W-:Y:S01]  /*7320*/  LEA R2, R6, UR6, 0x5 ;  /* 0x0000000606027c11 */ /* 0x000fe2000f8e28ff */
[----:B------:R-:W-:Y:S02]  /*7330*/  IMAD.MOV.U32 R17, RZ, RZ, 0x0 ;  /* 0x00000000ff117424 */ /* 0x000fe400078e00ff */
[C---:B------:R-:W-:Y:S01]  /*7340*/  IMAD.SHL.U32 R3, R0.reuse, 0x100, RZ ;  /* 0x0000010000037824 */ /* 0x040fe200078e00ff */
[----:B------:R-:W-:Y:S01]  /*7350*/  LOP3.LUT R0, R0, 0x3, RZ, 0xc0, !PT ;  /* 0x0000000300007812 */ /* 0x000fe200078ec0ff */
[----:B0-----:R-:W-:-:S03]  /*7360*/  IMAD.WIDE.U32 R16, R24, 0x1, R16 ;  /* 0x0000000118107825 */ /* 0x001fc600078e0010 */
[----:B------:R-:W-:Y:S01]  /*7370*/  LOP3.LUT R3, R3, 0x300, RZ, 0xc0, !PT ;  /* 0x0000030003037812 */ /* 0x000fe200078ec0ff */
[----:B------:R-:W-:Y:S02]  /*7380*/  IMAD.IADD R19, R6, 0x1, R7 ;  /* 0x0000000106137824 */ /* 0x000fe400078e0207 */
[----:B------:R-:W-:Y:S02]  /*7390*/  VIADD R8, R2, 0x10 ;  /* 0x0000001002087836 */ /* 0x000fe40000000000 */
[----:B------:R-:W-:Y:S02]  /*73a0*/  IMAD.IADD R6, R6, 0x1, R3 ;  /* 0x0000000106067824 */ /* 0x000fe400078e0203 */
[----:B------:R-:W-:Y:S02]  /*73b0*/  IMAD.MOV R0, RZ, RZ, -R0 ;  /* 0x000000ffff007224 */ /* 0x000fe400078e0a00 */
[----:B------:R-:W-:-:S07]  /*73c0*/  IMAD.IADD R23, R17, 0x1, R25 ;  /* 0x0000000111177824 */ /* 0x000fce00078e0219 */
.L_x_492:
[----:B-1----:R-:W0:Y:S01]  /*73d0*/  LDS R21, [R8+-0x10] ;  /* 0xfffff00008157984 */ /* 0x002e220000000800 */
[----:B------:R-:W1:Y:S01]  /*73e0*/  LDC.64 R2, c[0x0][0x390] ;  /* 0x0000e400ff027b82 */ /* 0x000e620000000a00 */
[----:B------:R-:W-:Y:S02]  /*73f0*/  IMAD.MOV.U32 R4, RZ, RZ, R16 ;  /* 0x000000ffff047224 */ /* 0x000fe400078e0010 */
[----:B------:R-:W2:Y:S01]  /*7400*/  LDS.64 R10, [R8+-0x8] ;  /* 0xfffff800080a7984 */ /* 0x000ea20000000a00 */
[----:B------:R-:W-:Y:S02]  /*7410*/  IMAD.MOV.U32 R5, RZ, RZ, R23 ;  /* 0x000000ffff057224 */ /* 0x000fe400078e0017 */
[----:B------:R-:W-:Y:S01]  /*7420*/  VIADD R0, R0, 0x1 ;  /* 0x0000000100007836 */ /* 0x000fe20000000000 */
[----:B------:R4:W5:Y:S01]  /*7430*/  LDS.128 R12, [R8] ;  /* 0x00000000080c7984 */ /* 0x0009620000000c00 */
[----:B------:R-:W-:-:S03]  /*7440*/  IMAD.WIDE R4, R19, 0x18, R4 ;  /* 0x0000001813047825 */ /* 0x000fc600078e0204 */
[----:B------:R-:W-:Y:S01]  /*7450*/  ISETP.NE.AND P0, PT, R0, RZ, PT ;  /* 0x000000ff0000720c */ /* 0x000fe20003f05270 */
[----:B----4-:R-:W-:Y:S02]  /*7460*/  VIADD R8, R8, 0x2000 ;  /* 0x0000200008087836 */ /* 0x010fe40000000000 */
[----:B-1----:R-:W-:-:S04]  /*7470*/  IMAD.WIDE R2, R19, 0x4, R2 ;  /* 0x0000000413027825 */ /* 0x002fc800078e0202 */
[----:B------:R-:W-:Y:S01]  /*7480*/  VIADD R19, R19, 0x100 ;  /* 0x0000010013137836 */ /* 0x000fe20000000000 */
[----:B0-----:R1:W-:Y:S04]  /*7490*/  STG.E desc[UR8][R2.64], R21 ;  /* 0x0000001502007986 */ /* 0x0013e8000c101908 */
[----:B--2---:R1:W-:Y:S04]  /*74a0*/  STG.E.64 desc[UR8][R4.64+-0x10], R10 ;  /* 0xfffff00a04007986 */ /* 0x0043e8000c101b08 */
[----:B-----5:R1:W-:Y:S04]  /*74b0*/  STG.E.64 desc[UR8][R4.64+-0x8], R12 ;  /* 0xfffff80c04007986 */ /* 0x0203e8000c101b08 */
[----:B------:R1:W-:Y:S01]  /*74c0*/  STG.E.64 desc[UR8][R4.64], R14 ;  /* 0x0000000e04007986 */ /* 0x0003e2000c101b08 */
[----:B------:R-:W-:Y:S05]  /*74d0*/  @P0 BRA `(.L_x_492) ;  /* 0xfffffffc00bc0947 */ /* 0x000fea000383ffff */
.L_x_491:
[----:B------:R-:W-:Y:S05]  /*74e0*/  BSYNC.RECONVERGENT B0 ;  /* 0x0000000000007941 */ /* 0x000fea0003800200 */
.L_x_490:
[----:B------:R-:W-:Y:S05]  /*74f0*/  @!P1 EXIT ;  /* 0x000000000000994d */ /* 0x000fea0003800000 */
[----:B------:R-:W2:Y:S01]  /*7500*/  LDCU.64 UR4, c[0x0][0x390] ;  /* 0x00007200ff0477ac */ /* 0x000ea20008000a00 */
[----:B------:R-:W-:Y:S01]  /*7510*/  IMAD.IADD R0, R9, 0x1, -R6 ;  /* 0x0000000109007824 */ /* 0x000fe200078e0a06 */
[----:B01----:R-:W-:Y:S01]  /*7520*/  IADD3 R2, P0, PT, R24, 0x3000, RZ ;  /* 0x0000300018027810 */ /* 0x003fe20007f1e0ff */
[----:B------:R-:W-:Y:S01]  /*7530*/  BSSY.RECONVERGENT B0, `(.L_x_493) ;  /* 0x000008e000007945 */ /* 0x000fe20003800200 */
[----:B------:R-:W-:Y:S02]  /*7540*/  IMAD.IADD R7, R6, 0x1, R7 ;  /* 0x0000000106077824 */ /* 0x000fe400078e0207 */
[----:B------:R-:W-:Y:S01]  /*7550*/  ISETP.GT.AND P1, PT, R0, 0xc00, PT ;  /* 0x00000c000000780c */ /* 0x000fe20003f24270 */
[----:B------:R-:W-:Y:S01]  /*7560*/  IMAD.X R3, RZ, RZ, R25, P0 ;  /* 0x000000ffff037224 */ /* 0x000fe200000e0619 */
[----:B------:R-:W-:Y:S02]  /*7570*/  LEA R0, R6, UR6, 0x5 ;  /* 0x0000000606007c11 */ /* 0x000fe4000f8e28ff */
[----:B------:R-:W-:-:S03]  /*7580*/  PLOP3.LUT P0, PT, PT, PT, PT, 0x80, 0x8 ;  /* 0x000000000008781c */ /* 0x000fc60003f0f070 */
[----:B------:R-:W-:Y:S01]  /*7590*/  VIADD R0, R0, 0x6010 ;  /* 0x0000601000007836 */ /* 0x000fe20000000000 */
[----:B--2---:R-:W-:-:S04]  /*75a0*/  UIADD3 UR4, UP0, UPT, UR4, 0x800, URZ ;  /* 0x0000080004047890 */ /* 0x004fc8000ff1e0ff */
[----:B------:R-:W-:Y:S02]  /*75b0*/  UIADD3.X UR5, UPT, UPT, URZ, UR5, URZ, UP0, !UPT ;  /* 0x00000005ff057290 */ /* 0x000fe400087fe4ff */
[----:B------:R-:W-:-:S04]  /*75c0*/  IMAD.U32 R4, RZ, RZ, UR4 ;  /* 0x00000004ff047e24 */ /* 0x000fc8000f8e00ff */
[----:B------:R-:W-:Y:S01]  /*75d0*/  IMAD.U32 R5, RZ, RZ, UR5 ;  /* 0x00000005ff057e24 */ /* 0x000fe2000f8e00ff */
[----:B------:R-:W-:Y:S06]  /*75e0*/  @!P1 BRA `(.L_x_494) ;  /* 0x0000000800089947 */ /* 0x000fec0003800000 */
[----:B------:R-:W-:Y:S01]  /*75f0*/  PLOP3.LUT P0, PT, PT, PT, PT, 0x8, 0x80 ;  /* 0x000000000080781c */ /* 0x000fe20003f0e170 */
[----:B------:R-:W-:-:S12]  /*7600*/  VIADD R11, R9, 0xfffff400 ;  /* 0xfffff400090b7836 */ /* 0x000fd80000000000 */
.L_x_495:
[----:B---3--:R-:W0:Y:S01]  /*7610*/  LDS R67, [R0+-0x6010] ;  /* 0xff9ff00000437984 */ /* 0x008e220000000800 */
[----:B------:R-:W-:-:S03]  /*7620*/  IMAD.WIDE R60, R7, 0x4, R4 ;  /* 0x00000004073c7825 */ /* 0x000fc600078e0204 */
[----:B---3--:R-:W1:Y:S01]  /*7630*/  LDS.128 R40, [R0+-0x6000] ;  /* 0xffa0000000287984 */ /* 0x008e620000000c00 */
[----:B------:R-:W-:-:S03]  /*7640*/  IMAD.WIDE R50, R7, 0x18, R2 ;  /* 0x0000001807327825 */ /* 0x000fc600078e0202 */
[----:B------:R-:W2:Y:S01]  /*7650*/  LDS.64 R56, [R0+-0x6008] ;  /* 0xff9ff80000387984 */ /* 0x000ea20000000a00 */
[----:B------:R-:W-:-:S03]  /*7660*/  VIADD R6, R6, 0x1000 ;  /* 0x0000100006067836 */ /* 0x000fc60000000000 */
[----:B------:R-:W3:Y:S02]  /*7670*/  LDS R69, [R0+-0x4010] ;  /* 0xffbff00000457984 */ /* 0x000ee40000000800 */
[----:B------:R-:W-:Y:S02]  /*7680*/  ISETP.GE.AND P1, PT, R6, R11, PT ;  /* 0x0000000b0600720c */ /* 0x000fe40003f26270 */
[----:B------:R-:W4:Y:S04]  /*7690*/  LDS.128 R32, [R0+-0x4000] ;  /* 0xffc0000000207984 */ /* 0x000f280000000c00 */
[----:B------:R-:W5:Y:S04]  /*76a0*/  LDS.64 R62, [R0+-0x4008] ;  /* 0xffbff800003e7984 */ /* 0x000f680000000a00 */
[----:B------:R-:W5:Y:S04]  /*76b0*/  LDS R71, [R0+-0x2010] ;  /* 0xffdff00000477984 */ /* 0x000f680000000800 */
[----:B------:R-:W5:Y:S04]  /*76c0*/  LDS.128 R36, [R0+-0x2000] ;  /* 0xffe0000000247984 */ /* 0x000f680000000c00 */
[----:B------:R-:W5:Y:S04]  /*76d0*/  LDS.64 R58, [R0+-0x2008] ;  /* 0xffdff800003a7984 */ /* 0x000f680000000a00 */
[----:B------:R-:W5:Y:S04]  /*76e0*/  LDS R73, [R0+-0x10] ;  /* 0xfffff00000497984 */ /* 0x000f680000000800 */
[----:B------:R-:W5:Y:S04]  /*76f0*/  LDS.64 R46, [R0+-0x8] ;  /* 0xfffff800002e7984 */ /* 0x000f680000000a00 */
[----:B------:R-:W5:Y:S04]  /*7700*/  LDS.128 R20, [R0] ;  /* 0x0000000000147984 */ /* 0x000f680000000c00 */
        /* <DEDUP_REMOVED lines=10> */
[----:B------:R-:W5:Y:S04]  /*77b0*/  LDS.64 R44, [R0+0x7ff8] ;  /* 0x007ff800002c7984 */ /* 0x000f680000000a00 */
[----:B------:R-:W5:Y:S04]  /*77c0*/  LDS.128 R12, [R0+0x8000] ;  /* 0x00800000000c7984 */ /* 0x000f680000000c00 */
[----:B0-----:R0:W-:Y:S04]  /*77d0*/  STG.E desc[UR8][R60.64+-0x800], R67 ;  /* 0xfff800433c007986 */ /* 0x0011e8000c101908 */
[----:B-1----:R-:W-:Y:S04]  /*77e0*/  STG.E.64 desc[UR8][R50.64+-0x2ff8], R40 ;  /* 0xffd0082832007986 */ /* 0x002fe8000c101b08 */
[----:B------:R-:W-:Y:S01]  /*77f0*/  STG.E.64 desc[UR8][R50.64+-0x2ff0], R42 ;  /* 0xffd0102a32007986 */ /* 0x000fe2000c101b08 */
[----:B0-----:R-:W-:-:S03]  /*7800*/  VIADD R67, R7, 0x400 ;  /* 0x0000040007437836 */ /* 0x001fc60000000000 */
[----:B--2---:R0:W-:Y:S04]  /*7810*/  STG.E.64 desc[UR8][R50.64+-0x3000], R56 ;  /* 0xffd0003832007986 */ /* 0x0041e8000c101b08 */
[----:B---3--:R-:W-:Y:S04]  /*7820*/  STG.E desc[UR8][R60.64+-0x400], R69 ;  /* 0xfffc00453c007986 */ /* 0x008fe8000c101908 */
[----:B----4-:R1:W-:Y:S04]  /*7830*/  STG.E.64 desc[UR8][R50.64+-0x17f8], R32 ;  /* 0xffe8082032007986 */ /* 0x0103e8000c101b08 */
[----:B------:R2:W-:Y:S01]  /*7840*/  STG.E.64 desc[UR8][R50.64+-0x17f0], R34 ;  /* 0xffe8102232007986 */ /* 0x0005e2000c101b08 */
[----:B0-----:R-:W-:-:S03]  /*7850*/  IMAD.WIDE R56, R67, 0x18, R2 ;  /* 0x0000001843387825 */ /* 0x001fc600078e0202 */
[----:B-----5:R-:W-:Y:S04]  /*7860*/  STG.E.64 desc[UR8][R50.64+-0x1800], R62 ;  /* 0xffe8003e32007986 */ /* 0x020fe8000c101b08 */
[----:B------:R-:W-:Y:S01]  /*7870*/  STG.E desc[UR8][R60.64], R71 ;  /* 0x000000473c007986 */ /* 0x000fe2000c101908 */
[----:B-1----:R-:W-:-:S03]  /*7880*/  IMAD.WIDE R32, R67, 0x4, R4 ;  /* 0x0000000443207825 */ /* 0x002fc600078e0204 */
[----:B------:R-:W0:Y:S01]  /*7890*/  LDS R8, [R0+0x9ff0] ;  /* 0x009ff00000087984 */ /* 0x000e220000000800 */
[----:B--2---:R-:W-:-:S03]  /*78a0*/  VIADD R35, R7, 0x800 ;  /* 0x0000080007237836 */ /* 0x004fc60000000000 */
[----:B------:R-:W-:Y:S04]  /*78b0*/  STG.E.64 desc[UR8][R50.64+0x8], R36 ;  /* 0x0000082432007986 */ /* 0x000fe8000c101b08 */
[----:B------:R-:W-:Y:S04]  /*78c0*/  STG.E.64 desc[UR8][R50.64+0x10], R38 ;  /* 0x0000102632007986 */ /* 0x000fe8000c101b08 */
[----:B------:R1:W-:Y:S04]  /*78d0*/  STG.E.64 desc[UR8][R50.64], R58 ;  /* 0x0000003a32007986 */ /* 0x0003e8000c101b08 */
[----:B------:R-:W2:Y:S04]  /*78e0*/  LDS.128 R40, [R0+0xa000] ;  /* 0x00a0000000287984 */ /* 0x000ea80000000c00 */
[----:B------:R-:W-:Y:S04]  /*78f0*/  STG.E desc[UR8][R60.64+0x400], R73 ;  /* 0x000400493c007986 */ /* 0x000fe8000c101908 */
[----:B------:R-:W-:Y:S01]  /*7900*/  STG.E.64 desc[UR8][R50.64+0x1800], R46 ;  /* 0x0018002e32007986 */ /* 0x000fe2000c101b08 */
[----:B-1----:R-:W-:-:S03]  /*7910*/  IMAD.WIDE R58, R35, 0x4, R4 ;  /* 0x00000004233a7825 */ /* 0x002fc600078e0204 */
[----:B------:R-:W-:Y:S04]  /*7920*/  STG.E.64 desc[UR8][R50.64+0x1808], R20 ;  /* 0x0018081432007986 */ /* 0x000fe8000c101b08 */
[----:B------:R-:W-:Y:S04]  /*7930*/  STG.E.64 desc[UR8][R50.64+0x1810], R22 ;  /* 0x0018101632007986 */ /* 0x000fe8000c101b08 */
[----:B------:R-:W-:Y:S04]  /*7940*/  STG.E desc[UR8][R32.64+-0x800], R64 ;  /* 0xfff8004020007986 */ /* 0x000fe8000c101908 */
[----:B------:R-:W1:Y:S04]  /*7950*/  LDS.64 R46, [R0+0x9ff8] ;  /* 0x009ff800002e7984 */ /* 0x000e680000000a00 */
[----:B------:R-:W-:Y:S04]  /*7960*/  STG.E.64 desc[UR8][R56.64+-0x2ff8], R16 ;  /* 0xffd0081038007986 */ /* 0x000fe8000c101b08 */
[----:B------:R-:W-:Y:S04]  /*7970*/  STG.E.64 desc[UR8][R56.64+-0x2ff0], R18 ;  /* 0xffd0101238007986 */ /* 0x000fe8000c101b08 */
[----:B------:R-:W-:Y:S04]  /*7980*/  STG.E.64 desc[UR8][R56.64+-0x3000], R48 ;  /* 0xffd0003038007986 */ /* 0x000fe8000c101b08 */
[----:B------:R-:W3:Y:S04]  /*7990*/  LDS R67, [R0+0xbff0] ;  /* 0x00bff00000437984 */ /* 0x000ee80000000800 */
[----:B------:R-:W-:Y:S04]  /*79a0*/  STG.E desc[UR8][R32.64+-0x400], R10 ;  /* 0xfffc000a20007986 */ /* 0x000fe8000c101908 */
[----:B------:R-:W4:Y:S04]  /*79b0*/  LDS.128 R16, [R0+0xc000] ;  /* 0x00c0000000107984 */ /* 0x000f280000000c00 */
        /* <DEDUP_REMOVED lines=8> */
[----:B------:R-:W5:Y:S04]  /*7a40*/  LDS R65, [R0+0xfff0] ;  /* 0x00fff00000417984 */ /* 0x000f680000000800 */
[----:B------:R-:W-:Y:S04]  /*7a50*/  STG.E.64 desc[UR8][R56.64+0x8], R28 ;  /* 0x0000081c38007986 */ /* 0x000fe8000c101b08 */
[----:B------:R-:W-:Y:S04]  /*7a60*/  STG.E.64 desc[UR8][R56.64+0x10], R30 ;  /* 0x0000101e38007986 */ /* 0x000fe8000c101b08 */
[----:B------:R-:W-:Y:S04]  /*7a70*/  STG.E.64 desc[UR8][R56.64], R54 ;  /* 0x0000003638007986 */ /* 0x000fe8000c101b08 */
[----:B------:R-:W5:Y:S04]  /*7a80*/  LDS.64 R52, [R0+0xfff8] ;  /* 0x00fff80000347984 */ /* 0x000f680000000a00 */
[----:B------:R-:W5:Y:S04]  /*7a90*/  LDS.128 R24, [R0+0x10000] ;  /* 0x0100000000187984 */ /* 0x000f680000000c00 */
[----:B------:R-:W-:Y:S04]  /*7aa0*/  STG.E desc[UR8][R32.64+0x400], R75 ;  /* 0x0004004b20007986 */ /* 0x000fe8000c101908 */
[----:B------:R-:W5:Y:S04]  /*7ab0*/  LDS R71, [R0+0x11ff0] ;  /* 0x011ff00000477984 */ /* 0x000f680000000800 */
[----:B------:R0:W-:Y:S04]  /*7ac0*/  STG.E.64 desc[UR8][R56.64+0x1800], R44 ;  /* 0x0018002c38007986 */ /* 0x0001e8000c101b08 */
[----:B------:R-:W5:Y:S04]  /*7ad0*/  LDS.128 R28, [R0+0x12000] ;  /* 0x01200000001c7984 */ /* 0x000f680000000c00 */
[----:B------:R-:W5:Y:S04]  /*7ae0*/  LDS.64 R54, [R0+0x11ff8] ;  /* 0x011ff80000367984 */ /* 0x000f680000000a00 */
[----:B------:R-:W-:Y:S01]  /*7af0*/  STG.E.64 desc[UR8][R56.64+0x1808], R12 ;  /* 0x0018080c38007986 */ /* 0x000fe2000c101b08 */
[----:B0-----:R-:W-:-:S03]  /*7b00*/  IMAD.WIDE R44, R35, 0x18, R2 ;  /* 0x00000018232c7825 */ /* 0x001fc600078e0202 */
[----:B------:R-:W-:Y:S04]  /*7b10*/  STG.E.64 desc[UR8][R56.64+0x1810], R14 ;  /* 0x0018100e38007986 */ /* 0x000fe8000c101b08 */
[----:B------:R-:W0:Y:S04]  /*7b20*/  LDS R73, [R0+0x13ff0] ;  /* 0x013ff00000497984 */ /* 0x000e280000000800 */
[----:B------:R-:W0:Y:S04]  /*7b30*/  LDS.128 R32, [R0+0x14000] ;  /* 0x0140000000207984 */ /* 0x000e280000000c00 */
[----:B------:R-:W0:Y:S04]  /*7b40*/  LDS.64 R56, [R0+0x13ff8] ;  /* 0x013ff80000387984 */ /* 0x000e280000000a00 */
[----:B------:R-:W0:Y:S04]  /*7b50*/  LDS R75, [R0+0x15ff0] ;  /* 0x015ff000004b7984 */ /* 0x000e280000000800 */
[----:B------:R-:W0:Y:S04]  /*7b60*/  LDS.128 R12, [R0+0x16000] ;  /* 0x01600000000c7984 */ /* 0x000e280000000c00 */
[----:B------:R-:W0:Y:S04]  /*7b70*/  LDS.64 R60, [R0+0x15ff8] ;  /* 0x015ff800003c7984 */ /* 0x000e280000000a00 */
[----:B------:R-:W0:Y:S04]  /*7b80*/  LDS R77, [R0+0x17ff0] ;  /* 0x017ff000004d7984 */ /* 0x000e280000000800 */
[----:B------:R-:W0:Y:S04]  /*7b90*/  LDS.64 R62, [R0+0x17ff8] ;  /* 0x017ff800003e7984 */ /* 0x000e280000000a00 */
[----:B------:R1:W0:Y:S04]  /*7ba0*/  LDS.128 R36, [R0+0x18000] ;  /* 0x0180000000247984 */ /* 0x0002280000000c00 */
[----:B------:R-:W-:Y:S04]  /*7bb0*/  STG.E desc[UR8][R58.64+-0x800], R8 ;  /* 0xfff800083a007986 */ /* 0x000fe8000c101908 */
[----:B--2---:R2:W-:Y:S01]  /*7bc0*/  STG.E.64 desc[UR8][R44.64+-0x2ff0], R42 ;  /* 0xffd0102a2c007986 */ /* 0x0045e2000c101b08 */
[----:B-1----:R-:W-:-:S03]  /*7bd0*/  VIADD R0, R0, 0x20000 ;  /* 0x0002000000007836 */ /* 0x002fc60000000000 */
[----:B------:R1:W-:Y:S04]  /*7be0*/  STG.E.64 desc[UR8][R44.64+-0x2ff8], R40 ;  /* 0xffd008282c007986 */ /* 0x0003e8000c101b08 */
[----:B------:R0:W-:Y:S04]  /*7bf0*/  STG.E.64 desc[UR8][R44.64+-0x3000], R46 ;  /* 0xffd0002e2c007986 */ /* 0x0001e8000c101b08 */
[----:B---3--:R3:W-:Y:S01]  /*7c00*/  STG.E desc[UR8][R58.64+-0x400], R67 ;  /* 0xfffc00433a007986 */ /* 0x0087e2000c101908 */
[----:B--2---:R-:W-:-:S03]  /*7c10*/  VIADD R43, R7, 0xc00 ;  /* 0x00000c00072b7836 */ /* 0x004fc60000000000 */
[----:B----4-:R3:W-:Y:S01]  /*7c20*/  STG.E.64 desc[UR8][R44.64+-0x17f8], R16 ;  /* 0xffe808102c007986 */ /* 0x0107e2000c101b08 */
[----:B------:R-:W-:Y:S02]  /*7c30*/  VIADD R7, R7, 0x1000 ;  /* 0x0000100007077836 */ /* 0x000fe40000000000 */
[C---:B-1----:R-:W-:Y:S01]  /*7c40*/  IMAD.WIDE R40, R43.reuse, 0x4, R4 ;  /* 0x000000042b287825 */ /* 0x042fe200078e0204 */
[----:B------:R3:W-:Y:S03]  /*7c50*/  STG.E.64 desc[UR8][R44.64+-0x17f0], R18 ;  /* 0xffe810122c007986 */ /* 0x0007e6000c101b08 */
[----:B------:R-:W-:Y:S01]  /*7c60*/  IMAD.WIDE R42, R43, 0x18, R2 ;  /* 0x000000182b2a7825 */ /* 0x000fe200078e0202 */
        /* <DEDUP_REMOVED lines=13> */
[----:B0-----:R3:W-:Y:S04]  /*7d40*/  STG.E desc[UR8][R40.64+-0x400], R73 ;  /* 0xfffc004928007986 */ /* 0x0017e8000c101908 */
        /* <DEDUP_REMOVED lines=11> */
[----:B------:R-:W-:Y:S05]  /*7e00*/  @!P1 BRA `(.L_x_495) ;  /* 0xfffffff800009947 */ /* 0x000fea000383ffff */
.L_x_494:
[----:B------:R-:W-:Y:S05]  /*7e10*/  BSYNC.RECONVERGENT B0 ;  /* 0x0000000000007941 */ /* 0x000fea0003800200 */
.L_x_493:
[----:B------:R-:W-:Y:S01]  /*7e20*/  IMAD.IADD R8, R9, 0x1, -R6 ;  /* 0x0000000109087824 */ /* 0x000fe200078e0a06 */
[----:B------:R-:W-:Y:S04]  /*7e30*/  BSSY.RECONVERGENT B0, `(.L_x_496) ;  /* 0x0000044000007945 */ /* 0x000fe80003800200 */
[----:B------:R-:W-:-:S13]  /*7e40*/  ISETP.GT.AND P1, PT, R8, 0x400, PT ;  /* 0x000004000800780c */ /* 0x000fda0003f24270 */
[----:B------:R-:W-:Y:S05]  /*7e50*/  @!P1 BRA `(.L_x_497) ;  /* 0x0000000400049947 */ /* 0x000fea0003800000 */
[----:B---3--:R-:W0:Y:S01]  /*7e60*/  LDS R41, [R0+-0x6010] ;  /* 0xff9ff00000297984 */ /* 0x008e220000000800 */
[C---:B------:R-:W-:Y:S01]  /*7e70*/  IMAD.WIDE R50, R7.reuse, 0x4, R4 ;  /* 0x0000000407327825 */ /* 0x040fe200078e0204 */
[----:B------:R-:W-:Y:S02]  /*7e80*/  PLOP3.LUT P0, PT, PT, PT, PT, 0x8, 0x80 ;  /* 0x000000000080781c */ /* 0x000fe40003f0e170 */
[----:B------:R-:W1:Y:S01]  /*7e90*/  LDS.128 R36, [R0+-0x6000] ;  /* 0xffa0000000247984 */ /* 0x000e620000000c00 */
[----:B------:R-:W-:-:S03]  /*7ea0*/  IMAD.WIDE R44, R7, 0x18, R2 ;  /* 0x00000018072c7825 */ /* 0x000fc600078e0202 */
[----:B------:R-:W2:Y:S01]  /*7eb0*/  LDS.64 R54, [R0+-0x6008] ;  /* 0xff9ff80000367984 */ /* 0x000ea20000000a00 */
[----:B------:R-:W-:-:S03]  /*7ec0*/  VIADD R6, R6, 0x800 ;  /* 0x0000080006067836 */ /* 0x000fc60000000000 */
[----:B------:R-:W3:Y:S04]  /*7ed0*/  LDS R63, [R0+-0x4010] ;  /* 0xffbff000003f7984 */ /* 0x000ee80000000800 */
        /* <DEDUP_REMOVED lines=17> */
[----:B0-----:R-:W-:Y:S04]  /*7ff0*/  STG.E desc[UR8][R50.64+-0x800], R41 ;  /* 0xfff8002932007986 */ /* 0x001fe8000c101908 */
[----:B------:R-:W0:Y:S04]  /*8000*/  LDS R75, [R0+0x7ff0] ;  /* 0x007ff000004b7984 */ /* 0x000e280000000800 */
[----:B------:R-:W0:Y:S04]  /*8010*/  LDS.64 R60, [R0+0x7ff8] ;  /* 0x007ff800003c7984 */ /* 0x000e280000000a00 */
[----:B------:R2:W0:Y:S04]  /*8020*/  LDS.128 R40, [R0+0x8000] ;  /* 0x0080000000287984 */ /* 0x0004280000000c00 */
[----:B-1----:R1:W-:Y:S04]  /*8030*/  STG.E.64 desc[UR8][R44.64+-0x2ff0], R38 ;  /* 0xffd010262c007986 */ /* 0x0023e8000c101b08 */
[----:B------:R5:W-:Y:S01]  /*8040*/  STG.E.64 desc[UR8][R44.64+-0x2ff8], R36 ;  /* 0xffd008242c007986 */ /* 0x000be2000c101b08 */
[----:B--2---:R-:W-:-:S03]  /*8050*/  VIADD R0, R0, 0x10000 ;  /* 0x0001000000007836 */ /* 0x004fc60000000000 */
[----:B------:R2:W-:Y:S04]  /*8060*/  STG.E.64 desc[UR8][R44.64+-0x3000], R54 ;  /* 0xffd000362c007986 */ /* 0x0005e8000c101b08 */
[----:B---3--:R2:W-:Y:S01]  /*8070*/  STG.E desc[UR8][R50.64+-0x400], R63 ;  /* 0xfffc003f32007986 */ /* 0x0085e2000c101908 */
[----:B-1----:R-:W-:-:S03]  /*8080*/  VIADD R39, R7, 0x400 ;  /* 0x0000040007277836 */ /* 0x002fc60000000000 */
[----:B----4-:R2:W-:Y:S01]  /*8090*/  STG.E.64 desc[UR8][R44.64+-0x17f8], R12 ;  /* 0xffe8080c2c007986 */ /* 0x0105e2000c101b08 */
[----:B------:R-:W-:Y:S02]  /*80a0*/  VIADD R7, R7, 0x800 ;  /* 0x0000080007077836 */ /* 0x000fe40000000000 */
[C---:B-----5:R-:W-:Y:S01]  /*80b0*/  IMAD.WIDE R36, R39.reuse, 0x4, R4 ;  /* 0x0000000427247825 */ /* 0x060fe200078e0204 */
[----:B------:R2:W-:Y:S03]  /*80c0*/  STG.E.64 desc[UR8][R44.64+-0x17f0], R14 ;  /* 0xffe8100e2c007986 */ /* 0x0005e6000c101b08 */
[----:B------:R-:W-:Y:S01]  /*80d0*/  IMAD.WIDE R38, R39, 0x18, R2 ;  /* 0x0000001827267825 */ /* 0x000fe200078e0202 */
        /* <DEDUP_REMOVED lines=24> */
[----:B------:R2:W-:Y:S02]  /*8260*/  STG.E.64 desc[UR8][R38.64+0x1810], R42 ;  /* 0x0018102a26007986 */ /* 0x0005e4000c101b08 */
.L_x_497:
[----:B------:R-:W-:Y:S05]  /*8270*/  BSYNC.RECONVERGENT B0 ;  /* 0x0000000000007941 */ /* 0x000fea0003800200 */
.L_x_496:
[----:B------:R-:W-:-:S13]  /*8280*/  ISETP.LT.OR P0, PT, R6, R9, P0 ;  /* 0x000000090600720c */ /* 0x000fda0000701670 */
[----:B------:R-:W-:Y:S05]  /*8290*/  @!P0 EXIT ;  /* 0x000000000000894d */ /* 0x000fea0003800000 */
[----:B--23--:R-:W0:Y:S01]  /*82a0*/  LDS R33, [R0+-0x6010] ;  /* 0xff9ff00000217984 */ /* 0x00ce220000000800 */
[----:B------:R-:W-:-:S03]  /*82b0*/  IMAD.WIDE R4, R7, 0x4, R4 ;  /* 0x0000000407047825 */ /* 0x000fc600078e0204 */
[----:B------:R-:W1:Y:S01]  /*82c0*/  LDS.128 R12, [R0+-0x6000] ;  /* 0xffa00000000c7984 */ /* 0x000e620000000c00 */
[----:B------:R-:W-:-:S03]  /*82d0*/  IMAD.WIDE R2, R7, 0x18, R2 ;  /* 0x0000001807027825 */ /* 0x000fc600078e0202 */
        /* <DEDUP_REMOVED lines=27> */
.L_x_489:
[----:B------:R-:W0:Y:S01]  /*8490*/  LDC.64 R6, c[0x0][0x390] ;  /* 0x0000e400ff067b82 */ /* 0x000e220000000a00 */
[----:B------:R-:W-:Y:S02]  /*84a0*/  ISETP.NE.AND P0, PT, R2, R3, PT ;  /* 0x000000030200720c */ /* 0x000fe40003f05270 */
[----:B------:R-:W-:Y:S02]  /*84b0*/  ISETP.NE.AND P1, PT, R3, R4, PT ;  /* 0x000000040300720c */ /* 0x000fe40003f25270 */
[----:B------:R-:W-:-:S03]  /*84c0*/  ISETP.NE.AND P2, PT, R4, R5, PT ;  /* 0x000000050400720c */ /* 0x000fc60003f45270 */
[----:B------:R-:W1:Y:S08]  /*84d0*/  LDC.64 R22, c[0x0][0x398] ;  /* 0x0000e600ff167b82 */ /* 0x000e700000000a00 */
[----:B------:R-:W2:Y:S08]  /*84e0*/  LDC.64 R30, c[0x0][0x390] ;  /* 0x0000e400ff1e7b82 */ /* 0x000eb00000000a00 */
[----:B------:R-:W4:Y:S01]  /*84f0*/  LDC.64 R32, c[0x0][0x398] ;  /* 0x0000e600ff207b82 */ /* 0x000f220000000a00 */
[----:B0-----:R-:W-:-:S05]  /*8500*/  @P0 IMAD.WIDE R6, R8, 0x4, R6 ;  /* 0x0000000408060825 */ /* 0x001fca00078e0206 */
[----:B------:R0:W-:Y:S01]  /*8510*/  @P0 STG.E desc[UR8][R6.64], R2 ;  /* 0x0000000206000986 */ /* 0x0001e2000c101908 */
[----:B-1----:R-:W-:-:S05]  /*8520*/  @P0 IMAD.WIDE R8, R8, 0x18, R22 ;  /* 0x0000001808080825 */ /* 0x002fca00078e0216 */
[----:B------:R0:W-:Y:S01]  /*8530*/  @P0 STG.E.64 desc[UR8][R8.64], R20 ;  /* 0x0000001408000986 */ /* 0x0001e2000c101b08 */
[----:B--2---:R-:W-:-:S03]  /*8540*/  @P1 IMAD.WIDE R22, R35, 0x4, R30 ;  /* 0x0000000423161825 */ /* 0x004fc600078e021e */
[----:B------:R0:W-:Y:S04]  /*8550*/  @P0 STG.E.64 desc[UR8][R8.64+0x8], R12 ;  /* 0x0000080c08000986 */ /* 0x0001e8000c101b08 */
[----:B------:R0:W-:Y:S01]  /*8560*/  @P0 STG.E.64 desc[UR8][R8.64+0x10], R14 ;  /* 0x0000100e08000986 */ /* 0x0001e2000c101b08 */
[----:B----4-:R-:W-:-:S03]  /*8570*/  @P1 IMAD.WIDE R30, R35, 0x18, R32 ;  /* 0x00000018231e1825 */ /* 0x010fc600078e0220 */
[----:B------:R0:W-:Y:S04]  /*8580*/  @P1 STG.E desc[UR8][R22.64], R3 ;  /* 0x0000000316001986 */ /* 0x0001e8000c101908 */
[----:B------:R0:W-:Y:S04]  /*8590*/  @P1 STG.E.64 desc[UR8][R30.64], R10 ;  /* 0x0000000a1e001986 */ /* 0x0001e8000c101b08 */
[----:B------:R0:W-:Y:S04]  /*85a0*/  @P1 STG.E.64 desc[UR8][R30.64+0x8], R16 ;  /* 0x000008101e001986 */ /* 0x0001e8000c101b08 */
[----:B------:R0:W-:Y:S01]  /*85b0*/  @P1 STG.E.64 desc[UR8][R30.64+0x10], R18 ;  /* 0x000010121e001986 */ /* 0x0001e2000c101b08 */
[----:B------:R-:W-:Y:S05]  /*85c0*/  @!P2 EXIT ;  /* 0x000000000000a94d */ /* 0x000fea0003800000 */
[----:B0-----:R-:W0:Y:S08]  /*85d0*/  LDC.64 R2, c[0x0][0x390] ;  /* 0x0000e400ff027b82 */ /* 0x001e300000000a00 */
        /* <DEDUP_REMOVED lines=8> */
.L_x_398:
[----:B------:R-:W-:-:S13]  /*8660*/  ISETP.GE.AND P0, PT, R4, 0x1, PT ;  /* 0x000000010400780c */ /* 0x000fda0003f06270 */
[----:B------:R-:W-:Y:S05]  /*8670*/  @!P0 EXIT ;  /* 0x000000000000894d */ /* 0x000fea0003800000 */
[----:B------:R-:W-:-:S13]  /*8680*/  ISETP.NE.AND P0, PT, R0, RZ, PT ;  /* 0x000000ff0000720c */ /* 0x000fda0003f05270 */
[----:B------:R-:W-:Y:S05]  /*8690*/  @P0 BRA `(.L_x_498) ;  /* 0x0000003000d80947 */ /* 0x000fea0003800000 */
[----:B------:R-:W0:Y:S08]  /*86a0*/  LDC.64 R6, c[0x0][0x380] ;  /* 0x0000e000ff067b82 */ /* 0x000e300000000a00 */
[----:B------:R-:W1:Y:S01]  /*86b0*/  LDC.64 R8, c[0x0][0x388] ;  /* 0x0000e200ff087b82 */ /* 0x000e620000000a00 */
[----:B0-----:R-:W-:-:S05]  /*86c0*/  IMAD.WIDE.U32 R10, R2, 0x4, R6 ;  /* 0x00000004020a7825 */ /* 0x001fca00078e0006 */
[----:B------:R-:W2:Y:S01]  /*86d0*/  LDG.E.CONSTANT R29, desc[UR8][R10.64] ;  /* 0x000000080a1d7981 */ /* 0x000ea2000c1e9900 */
[----:B-1----:R-:W-:-:S05]  /*86e0*/  IMAD.WIDE.U32 R8, R2, 0x18, R8 ;  /* 0x0000001802087825 */ /* 0x002fca00078e0008 */
[----:B------:R-:W3:Y:S04]  /*86f0*/  LDG.E.64.CONSTANT R16, desc[UR8][R8.64] ;  /* 0x0000000808107981 */ /* 0x000ee8000c1e9b00 */
[----:B------:R-:W4:Y:S04]  /*8700*/  LDG.E.64.CONSTANT R18, desc[UR8][R8.64+0x8] ;  /* 0x0000080808127981 */ /* 0x000f28000c1e9b00 */
[----:B------:R-:W5:Y:S01]  /*8710*/  LDG.E.64.CONSTANT R20, desc[UR8][R8.64+0x10] ;  /* 0x0000100808147981 */ /* 0x000f62000c1e9b00 */
[----:B------:R-:W0:Y:S02]  /*8720*/  S2R R0, SR_TID.X ;  /* 0x0000000000007919 */ /* 0x000e240000002100 */
[----:B0-----:R-:W-:-:S02]  /*8730*/  LOP3.LUT R23, R0, 0x1f, RZ, 0xc0, !PT ;  /* 0x0000001f00177812 */ /* 0x001fc400078ec0ff */
[----:B------:R-:W-:-:S05]  /*8740*/  LOP3.LUT R2, R0, 0x3e0, RZ, 0xc0, !PT ;  /* 0x000003e000027812 */ /* 0x000fca00078ec0ff */
[----:B------:R-:W-:-:S04]  /*8750*/  IMAD R23, R2, 0x3, R23 ;  /* 0x0000000302177824 */ /* 0x000fc800078e0217 */
[C---:B------:R-:W-:Y:S01]  /*8760*/  VIADD R3, R23.reuse, 0x20 ;  /* 0x0000002017037836 */ /* 0x040fe20000000000 */
[C---:B------:R-:W-:Y:S01]  /*8770*/  ISETP.GE.U32.AND P0, PT, R23.reuse, R4, PT ;  /* 0x000000041700720c */ /* 0x040fe20003f06070 */
[C---:B------:R-:W-:Y:S01]  /*8780*/  VIADD R5, R23.reuse, 0x40 ;  /* 0x0000004017057836 */ /* 0x040fe20000000000 */
[----:B------:R-:W-:Y:S02]  /*8790*/  LEA R6, P3, R23, R10, 0x2 ;  /* 0x0000000a17067211 */ /* 0x000fe400078610ff */
[-C--:B------:R-:W-:Y:S02]  /*87a0*/  ISETP.GE.U32.AND P1, PT, R3, R4.reuse, PT ;  /* 0x000000040300720c */ /* 0x080fe40003f26070 */
[----:B------:R-:W-:Y:S01]  /*87b0*/  ISETP.GE.U32.AND P2, PT, R5, R4, PT ;  /* 0x000000040500720c */ /* 0x000fe20003f46070 */
[----:B------:R-:W-:-:S06]  /*87c0*/  IMAD.X R7, RZ, RZ, R11, P3 ;  /* 0x000000ffff077224 */ /* 0x000fcc00018e060b */
[----:B------:R-:W-:-:S04]  /*87d0*/  @!P0 IMAD.WIDE.U32 R2, R23, 0x4, R10 ;  /* 0x0000000417028825 */ /* 0x000fc800078e000a */
[----:B------:R-:W-:-:S05]  /*87e0*/  IMAD R25, R23, 0x18, RZ ;  /* 0x0000001817197824 */ /* 0x000fca00078e02ff */
[----:B------:R-:W-:Y:S01]  /*87f0*/  IADD3 R24, P3, PT, R25, R8, RZ ;  /* 0x0000000819187210 */ /* 0x000fe20007f7e0ff */
[----:B------:R-:W-:-:S04]  /*8800*/  @!P0 IMAD.WIDE.U32 R22, R23, 0x18, R8 ;  /* 0x0000001817168825 */ /* 0x000fc800078e0008 */
[----:B------:R-:W-:Y:S02]  /*8810*/  IMAD.X R25, RZ, RZ, R9, P3 ;  /* 0x000000ffff197224 */ /* 0x000fe400018e0609 */
[----:B--2---:R-:W-:Y:S02]  /*8820*/  IMAD.MOV.U32 R28, RZ, RZ, R29 ;  /* 0x000000ffff1c7224 */ /* 0x004fe400078e001d */
[----:B------:R0:W2:Y:S02]  /*8830*/  @!P0 LDG.E.CONSTANT R29, desc[UR8][R2.64] ;  /* 0x00000008021d8981 */ /* 0x0000a4000c1e9900 */
        /* <DEDUP_REMOVED lines=12> */
[----:B------:R5:W3:Y:S01]  /*8900*/  @!P0 LDG.E.64.CONSTANT R20, desc[UR8][R22.64+0x10] ;  /* 0x0000100816148981 */ /* 0x000ae2000c1e9b00 */
[----:B------:R-:W-:-:S02]  /*8910*/  IMAD.MOV.U32 R27, RZ, RZ, R11 ;  /* 0x000000ffff1b7224 */ /* 0x000fc400078e000b */
[----:B------:R-:W-:Y:S01]  /*8920*/  IMAD.MOV.U32 R32, RZ, RZ, R12 ;  /* 0x000000ffff207224 */ /* 0x000fe200078e000c */
[----:B------:R-:W4:Y:S01]  /*8930*/  @!P2 LDG.E.64.CONSTANT R10, desc[UR8][R24.64+0x600] ;  /* 0x00060008180aa981 */ /* 0x000f22000c1e9b00 */
[----:B------:R-:W-:Y:S02]  /*8940*/  IMAD.MOV.U32 R33, RZ, RZ, R13 ;  /* 0x000000ffff217224 */ /* 0x000fe400078e000d */
[----:B------:R-:W-:Y:S01]  /*8950*/  IMAD.MOV.U32 R34, RZ, RZ, R14 ;  /* 0x000000ffff227224 */ /* 0x000fe200078e000e */
[----:B------:R-:W4:Y:S01]  /*8960*/  @!P1 LDG.E.64.CONSTANT R26, desc[UR8][R24.64+0x300] ;  /* 0x00030008181a9981 */ /* 0x000f22000c1e9b00 */
        /* <DEDUP_REMOVED lines=11> */
[----:B------:R-:W-:-:S05]  /*8a20*/  LEA R3, R2, UR4, 0x2 ;  /* 0x0000000402037c11 */ /* 0x000fca000f8e10ff */
[C-C-:B------:R-:W-:Y:S02]  /*8a30*/  IMAD R6, R5.reuse, 0x8, R3.reuse ;  /* 0x0000000805067824 */ /* 0x140fe400078e0203 */
[----:B------:R-:W-:Y:S02]  /*8a40*/  IMAD R7, R5, 0x2, R2 ;  /* 0x0000000205077824 */ /* 0x000fe400078e0202 */
[----:B-----5:R-:W-:Y:S02]  /*8a50*/  IMAD R23, R2, 0x14, R3 ;  /* 0x0000001402177824 */ /* 0x020fe400078e0203 */
[----:B------:R-:W-:Y:S01]  /*8a60*/  IMAD R22, R7, 0x14, R6 ;  /* 0x0000001407167824 */ /* 0x000fe200078e0206 */
[C---:B------:R-:W-:Y:S01]  /*8a70*/  ISETP.NE.AND P2, PT, R0.reuse, RZ, PT ;  /* 0x000000ff0000720c */ /* 0x040fe20003f45270 */
[----:B------:R-:W-:-:S05]  /*8a80*/  IMAD R25, R0, 0x3, RZ ;  /* 0x0000000300197824 */ /* 0x000fca00078e02ff */
[----:B------:R-:W-:-:S04]  /*8a90*/  ISETP.NE.AND P4, PT, R25, R4, PT ;  /* 0x000000041900720c */ /* 0x000fc80003f85270 */
[----:B------:R-:W-:Y:S01]  /*8aa0*/  SEL R40, RZ, 0x1, P4 ;  /* 0x00000001ff287807 */ /* 0x000fe20002000000 */
        /* <DEDUP_REMOVED lines=8> */
[----:B---3--:R-:W-:Y:S04]  /*8b30*/  STS.64 [R23+0x10], R20 ;  /* 0x0000101417007388 */ /* 0x008fe80000000a00 */
[----:B------:R-:W-:Y:S04]  /*8b40*/  STS.64 [R23], R16 ;  /* 0x0000001017007388 */ /* 0x000fe80000000a00 */
[----:B----4-:R-:W-:Y:S04]  /*8b50*/  STS.64 [R23+0x8], R18 ;  /* 0x0000081217007388 */ /* 0x010fe80000000a00 */
[----:B------:R-:W-:Y:S04]  /*8b60*/  STS.64 [R23+0x300], R26 ;  /* 0x0003001a17007388 */ /* 0x000fe80000000a00 */
[----:B------:R-:W-:Y:S04]  /*8b70*/  STS.64 [R23+0x600], R10 ;  /* 0x0006000a17007388 */ /* 0x000fe80000000a00 */
[----:B------:R1:W-:Y:S04]  /*8b80*/  STS.64 [R23+0x308], R32 ;  /* 0x0003082017007388 */ /* 0x0003e80000000a00 */
[----:B------:R-:W-:Y:S04]  /*8b90*/  STS.64 [R23+0x310], R34 ;  /* 0x0003102217007388 */ /* 0x000fe80000000a00 */
[----:B------:R-:W-:Y:S04]  /*8ba0*/  STS.64 [R23+0x608], R12 ;  /* 0x0006080c17007388 */ /* 0x000fe80000000a00 */
[----:B------:R-:W-:Y:S01]  /*8bb0*/  STS.64 [R23+0x610], R14 ;  /* 0x0006100e17007388 */ /* 0x000fe20000000a00 */
[----:B------:R-:W-:-:S03]  /*8bc0*/  NOP ;  /* 0x0000000000007918 */ /* 0x000fc60000000000 */
[----:B------:R-:W-:Y:S04]  /*8bd0*/  LDS.64 R2, [R22] ;  /* 0x0000000016027984 */ /* 0x000fe80000000a00 */
[----:B------:R-:W-:Y:S04]  /*8be0*/  LDS.64 R6, [R22+0x18] ;  /* 0x0000180016067984 */ /* 0x000fe80000000a00 */
[----:B------:R-:W-:Y:S04]  /*8bf0*/  LDS.64 R28, [R22+0x20] ;  /* 0x00002000161c7984 */ /* 0x000fe80000000a00 */
[----:B------:R-:W-:Y:S04]  /*8c00*/  LDS.64 R8, [R22+0x8] ;  /* 0x0000080016087984 */ /* 0x000fe80000000a00 */
[----:B------:R-:W-:Y:S04]  /*8c10*/  LDS.64 R30, [R22+0x28] ;  /* 0x00002800161e7984 */ /* 0x000fe80000000a00 */
[----:B------:R-:W2:Y:S04]  /*8c20*/  LDS.64 R10, [R22+0x10] ;  /* 0x00001000160a7984 */ /* 0x000ea80000000a00 */
[----:B------:R-:W-:Y:S04]  /*8c30*/  LDS.64 R16, [R22+0x30] ;  /* 0x0000300016107984 */ /* 0x000fe80000000a00 */
[----:B------:R-:W-:Y:S04]  /*8c40*/  LDS.64 R18, [R22+0x38] ;  /* 0x0000380016127984 */ /* 0x000fe80000000a00 */
[----:B------:R2:W3:Y:S01]  /*8c50*/  LDS.64 R12, [R22+0x40] ;  /* 0x00004000160c7984 */ /* 0x0004e20000000a00 */
[----:B-1----:R-:W-:Y:S01]  /*8c60*/  LEA R33, R0, UR4, 0x2 ;  /* 0x0000000400217c11 */ /* 0x002fe2000f8e10ff */
[----:B------:R-:W-:Y:S06]  /*8c70*/  BAR.SYNC.DEFER_BLOCKING 0x0 ;  /* 0x0000000000007b1d */ /* 0x000fec0000010000 */
[----:B0-----:R-:W-:Y:S02]  /*8c80*/  STS [R33+0x5a8], R38 ;  /* 0x0005a82621007388 */ /* 0x001fe40000000800 */
[----:B------:R-:W-:Y:S01]  /*8c90*/  BAR.SYNC.DEFER_BLOCKING 0x0 ;  /* 0x0000000000007b1d */ /* 0x000fe20000010000 */
[----:B------:R-:W-:Y:S01]  /*8ca0*/  VIADD R27, R25, 0x1 ;  /* 0x00000001191b7836 */ /* 0x000fe20000000000 */
[----:B------:R-:W-:-:S04]  /*8cb0*/  ISETP.NE.AND P0, PT, R36, R37, PT ;  /* 0x000000252400720c */ /* 0x000fc80003f05270 */
[----:B--2---:R-:W-:Y:S02]  /*8cc0*/  DADD R22, R30, R10 ;  /* 0x000000001e167229 */ /* 0x004fe4000000000a */
[----:B------:R-:W-:Y:S02]  /*8cd0*/  DADD R14, R6, R2 ;  /* 0x00000000060e7229 */ /* 0x000fe40000000002 */
[----:B------:R-:W-:Y:S01]  /*8ce0*/  DADD R20, R28, R8 ;  /* 0x000000001c147229 */ /* 0x000fe20000000008 */
[----:B------:R-:W-:Y:S01]  /*8cf0*/  ISETP.EQ.OR P0, PT, R27, R4, P0 ;  /* 0x000000041b00720c */ /* 0x000fe20000702670 */
[----:B------:R-:W0:Y:S04]  /*8d00*/  @P2 LDS R39, [R33+0x5a4] ;  /* 0x0005a40021272984 */ /* 0x000e280000000800 */
[----:B------:R-:W-:-:S02]  /*8d10*/  FSEL R22, R30, R22, P0 ;  /* 0x000000161e167208 */ /* 0x000fc40000000000 */
[----:B------:R-:W-:Y:S02]  /*8d20*/  FSEL R23, R31, R23, P0 ;  /* 0x000000171f177208 */ /* 0x000fe40000000000 */
[----:B------:R-:W-:Y:S02]  /*8d30*/  FSEL R14, R6, R14, P0 ;  /* 0x0000000e060e7208 */ /* 0x000fe40000000000 */
[----:B------:R-:W-:Y:S02]  /*8d40*/  FSEL R15, R7, R15, P0 ;  /* 0x0000000f070f7208 */ /* 0x000fe40000000000 */
[----:B------:R-:W-:Y:S02]  /*8d50*/  FSEL R20, R28, R20, P0 ;  /* 0x000000141c147208 */ /* 0x000fe40000000000 */
[----:B------:R-:W-:Y:S01]  /*8d60*/  FSEL R21, R29, R21, P0 ;  /* 0x000000151d157208 */ /* 0x000fe20000000000 */
[----:B---3--:R-:W-:Y:S01]  /*8d70*/  DADD R22, R12, R22 ;  /* 0x000000000c167229 */ /* 0x008fe20000000016 */
[----:B------:R-:W-:Y:S01]  /*8d80*/  VIADD R27, R25, 0x2 ;  /* 0x00000002191b7836 */ /* 0x000fe20000000000 */
[----:B------:R-:W-:Y:S01]  /*8d90*/  ISETP.NE.AND P1, PT, R37, R38, PT ;  /* 0x000000262500720c */ /* 0x000fe20003f25270 */
[----:B------:R-:W-:-:S02]  /*8da0*/  DADD R14, R16, R14 ;  /* 0x00000000100e7229 */ /* 0x000fc4000000000e */
[----:B------:R-:W-:Y:S01]  /*8db0*/  DADD R20, R18, R20 ;  /* 0x0000000012147229 */ /* 0x000fe20000000014 */
[----:B------:R-:W-:-:S04]  /*8dc0*/  ISETP.EQ.OR P1, PT, R27, R4, P1 ;  /* 0x000000041b00720c */ /* 0x000fc80000f22670 */
[----:B------:R-:W-:Y:S02]  /*8dd0*/  FSEL R48, R12, R22, P1 ;  /* 0x000000160c307208 */ /* 0x000fe40000800000 */
[----:B------:R-:W-:Y:S02]  /*8de0*/  FSEL R49, R13, R23, P1 ;  /* 0x000000170d317208 */ /* 0x000fe40000800000 */
[----:B------:R-:W-:Y:S02]  /*8df0*/  FSEL R44, R16, R14, P1 ;  /* 0x0000000e102c7208 */ /* 0x000fe40000800000 */
[----:B------:R-:W-:Y:S01]  /*8e00*/  FSEL R45, R17, R15, P1 ;  /* 0x0000000f112d7208 */ /* 0x000fe20000800000 */
[----:B------:R-:W-:Y:S01]  /*8e10*/  SHFL.UP PT, R16, R48, 0x1, RZ ;  /* 0x0420000030107989 */ /* 0x000fe200000e00ff */
[----:B------:R-:W-:Y:S02]  /*8e20*/  FSEL R46, R18, R20, P1 ;  /* 0x00000014122e7208 */ /* 0x000fe40000800000 */
[----:B------:R-:W-:Y:S01]  /*8e30*/  FSEL R47, R19, R21, P1 ;  /* 0x00000015132f7208 */ /* 0x000fe20000800000 */
[----:B------:R-:W1:Y:S04]  /*8e40*/  SHFL.UP PT, R17, R49, 0x1, RZ ;  /* 0x0420000031117989 */ /* 0x000e6800000e00ff */
[----:B------:R-:W-:Y:S04]  /*8e50*/  SHFL.UP PT, R14, R44, 0x1, RZ ;  /* 0x042000002c0e7989 */ /* 0x000fe800000e00ff */
[----:B------:R-:W2:Y:S01]  /*8e60*/  SHFL.UP PT, R15, R45, 0x1, RZ ;  /* 0x042000002d0f7989 */ /* 0x000ea200000e00ff */
[----:B0-----:R-:W-:-:S03]  /*8e70*/  @P2 ISETP.NE.AND P3, PT, R39, R36, PT ;  /* 0x000000242700220c */ /* 0x001fc60003f65270 */
[----:B------:R-:W-:Y:S04]  /*8e80*/  SHFL.UP PT, R12, R46, 0x1, RZ ;  /* 0x042000002e0c7989 */ /* 0x000fe800000e00ff */
[----:B------:R-:W0:Y:S01]  /*8e90*/  SHFL.UP PT, R13, R47, 0x1, RZ ;  /* 0x042000002f0d7989 */ /* 0x000e2200000e00ff */
[----:B------:R-:W-:Y:S01]  /*8ea0*/  IMAD.MOV.U32 R19, RZ, RZ, 0x1 ;  /* 0x00000001ff137424 */ /* 0x000fe200078e00ff */
[----:B------:R-:W-:Y:S02]  /*8eb0*/  @P2 SEL R19, RZ, 0x1, !P3 ;  /* 0x00000001ff132807 */ /* 0x000fe40005800000 */
[----:B------:R-:W-:Y:S02]  /*8ec0*/  SEL R41, RZ, 0x1, !P0 ;  /* 0x00000001ff297807 */ /* 0x000fe40004000000 */
[----:B------:R-:W-:-:S02]  /*8ed0*/  @P2 SEL R40, R40, R19, !P4 ;  /* 0x0000001328282207 */ /* 0x000fc40006000000 */
[----:B------:R-:W-:-:S03]  /*8ee0*/  ISETP.GE.AND P4, PT, R5, 0x1, PT ;  /* 0x000000010500780c */ /* 0x000fc60003f86270 */
[----:B------:R-:W-:Y:S01]  /*8ef0*/  IMAD.IADD R18, R40, 0x1, R41 ;  /* 0x0000000128127824 */ /* 0x000fe200078e0229 */
[----:B-1----:R-:W-:-:S03]  /*8f00*/  DADD R16, R16, R48 ;  /* 0x0000000010107229 */ /* 0x002fc60000000030 */
[----:B------:R-:W-:Y:S02]  /*8f10*/  VIADD R19, R18, 0x1 ;  /* 0x0000000112137836 */ /* 0x000fe40000000000 */
[----:B------:R-:W-:Y:S01]  /*8f20*/  @!P1 IMAD.MOV R19, RZ, RZ, R18 ;  /* 0x000000ffff139224 */ /* 0x000fe200078e0212 */
[----:B--2---:R-:W-:-:S04]  /*8f30*/  DADD R14, R14, R44 ;  /* 0x000000000e0e7229 */ /* 0x004fc8000000002c */
[----:B------:R-:W-:Y:S01]  /*8f40*/  ISETP.NE.AND P3, PT, R19, RZ, PT ;  /* 0x000000ff1300720c */ /* 0x000fe20003f65270 */
[----:B0-----:R-:W-:Y:S01]  /*8f50*/  DADD R12, R12, R46 ;  /* 0x000000000c0c7229 */ /* 0x001fe2000000002e */
[----:B------:R-:W0:Y:S02]  /*8f60*/  SHFL.UP PT, R18, R19, 0x1, RZ ;  /* 0x0420000013127989 */ /* 0x000e2400000e00ff */
[----:B------:R-:W-:Y:S02]  /*8f70*/  @P4 FSEL R48, R16, R48, !P3 ;  /* 0x0000003010304208 */ /* 0x000fe40005800000 */
[----:B------:R-:W-:Y:S02]  /*8f80*/  @P4 FSEL R49, R17, R49, !P3 ;  /* 0x0000003111314208 */ /* 0x000fe40005800000 */
[----:B------:R-:W-:Y:S02]  /*8f90*/  @P4 FSEL R44, R14, R44, !P3 ;  /* 0x0000002c0e2c4208 */ /* 0x000fe40005800000 */
[----:B------:R-:W-:Y:S01]  /*8fa0*/  @P4 FSEL R45, R15, R45, !P3 ;  /* 0x0000002d0f2d4208 */ /* 0x000fe20005800000 */
[----:B------:R-:W-:Y:S01]  /*8fb0*/  SHFL.UP PT, R16, R48, 0x2, RZ ;  /* 0x0440000030107989 */ /* 0x000fe200000e00ff */
[----:B------:R-:W-:-:S02]  /*8fc0*/  @P4 FSEL R46, R12, R46, !P3 ;  /* 0x0000002e0c2e4208 */ /* 0x000fc40005800000 */
[----:B------:R-:W-:Y:S01]  /*8fd0*/  @P4 FSEL R47, R13, R47, !P3 ;  /* 0x0000002f0d2f4208 */ /* 0x000fe20005800000 */
[----:B------:R-:W1:Y:S04]  /*8fe0*/  SHFL.UP PT, R17, R49, 0x2, RZ ;  /* 0x0440000031117989 */ /* 0x000e6800000e00ff */
[----:B------:R-:W-:Y:S04]  /*8ff0*/  SHFL.UP PT, R12, R44, 0x2, RZ ;  /* 0x044000002c0c7989 */ /* 0x000fe800000e00ff */
[----:B------:R-:W2:Y:S04]  /*9000*/  SHFL.UP PT, R13, R45, 0x2, RZ ;  /* 0x044000002d0d7989 */ /* 0x000ea800000e00ff */
[----:B------:R-:W-:Y:S04]  /*9010*/  SHFL.UP PT, R14, R46, 0x2, RZ ;  /* 0x044000002e0e7989 */ /* 0x000fe800000e00ff */
[----:B------:R-:W3:Y:S01]  /*9020*/  SHFL.UP PT, R15, R47, 0x2, RZ ;  /* 0x044000002f0f7989 */ /* 0x000ee200000e00ff */
[----:B0-----:R-:W-:-:S02]  /*9030*/  SEL R18, R18, RZ, P4 ;  /* 0x000000ff12127207 */ /* 0x001fc40002000000 */
[----:B------:R-:W-:-:S03]  /*9040*/  ISETP.GE.AND P4, PT, R5, 0x2, PT ;  /* 0x000000020500780c */ /* 0x000fc60003f86270 */
[----:B------:R-:W-:Y:S01]  /*9050*/  IMAD.IADD R18, R18, 0x1, R19 ;  /* 0x0000000112127824 */ /* 0x000fe200078e0213 */
[----:B-1----:R-:W-:-:S04]  /*9060*/  DADD R16, R16, R48 ;  /* 0x0000000010107229 */ /* 0x002fc80000000030 */
[----:B------:R-:W0:Y:S01]  /*9070*/  SHFL.UP PT, R19, R18, 0x2, RZ ;  /* 0x0440000012137989 */ /* 0x000e2200000e00ff */
[----:B------:R-:W-:Y:S01]  /*9080*/  ISETP.NE.AND P3, PT, R18, RZ, PT ;  /* 0x000000ff1200720c */ /* 0x000fe20003f65270 */
[----:B--2---:R-:W-:-:S04]  /*9090*/  DADD R12, R12, R44 ;  /* 0x000000000c0c7229 */ /* 0x004fc8000000002c */
[----:B------:R-:W-:Y:S01]  /*90a0*/  @P4 FSEL R48, R16, R48, !P3 ;  /* 0x0000003010304208 */ /* 0x000fe20005800000 */
[----:B---3--:R-:W-:Y:S01]  /*90b0*/  DADD R14, R14, R46 ;  /* 0x000000000e0e7229 */ /* 0x008fe2000000002e */
[----:B------:R-:W-:-:S04]  /*90c0*/  @P4 FSEL R49, R17, R49, !P3 ;  /* 0x0000003111314208 */ /* 0x000fc80005800000 */
[----:B------:R-:W-:Y:S02]  /*90d0*/  @P4 FSEL R44, R12, R44, !P3 ;  /* 0x0000002c0c2c4208 */ /* 0x000fe40005800000 */
[----:B------:R-:W-:Y:S01]  /*90e0*/  @P4 FSEL R45, R13, R45, !P3 ;  /* 0x0000002d0d2d4208 */ /* 0x000fe20005800000 */
[----:B------:R-:W-:Y:S02]  /*90f0*/  SHFL.UP PT, R16, R48, 0x4, RZ ;  /* 0x0480000030107989 */ /* 0x000fe400000e00ff */
[----:B------:R-:W-:Y:S02]  /*9100*/  @P4 FSEL R46, R14, R46, !P3 ;  /* 0x0000002e0e2e4208 */ /* 0x000fe40005800000 */
[----:B------:R-:W1:Y:S01]  /*9110*/  SHFL.UP PT, R17, R49, 0x4, RZ ;  /* 0x0480000031117989 */ /* 0x000e6200000e00ff */
[----:B------:R-:W-:-:S03]  /*9120*/  @P4 FSEL R47, R15, R47, !P3 ;  /* 0x0000002f0f2f4208 */ /* 0x000fc60005800000 */
[----:B------:R-:W-:Y:S04]  /*9130*/  SHFL.UP PT, R12, R44, 0x4, RZ ;  /* 0x048000002c0c7989 */ /* 0x000fe800000e00ff */
[----:B------:R-:W2:Y:S04]  /*9140*/  SHFL.UP PT, R13, R45, 0x4, RZ ;  /* 0x048000002d0d7989 */ /* 0x000ea800000e00ff */
[----:B------:R-:W-:Y:S04]  /*9150*/  SHFL.UP PT, R14, R46, 0x4, RZ ;  /* 0x048000002e0e7989 */ /* 0x000fe800000e00ff */
[----:B------:R-:W3:Y:S01]  /*9160*/  SHFL.UP PT, R15, R47, 0x4, RZ ;  /* 0x048000002f0f7989 */ /* 0x000ee200000e00ff */
[----:B0-----:R-:W-:-:S05]  /*9170*/  SEL R19, R19, RZ, P4 ;  /* 0x000000ff13137207 */ /* 0x001fca0002000000 */
[----:B------:R-:W-:Y:S01]  /*9180*/  IMAD.IADD R19, R18, 0x1, R19 ;  /* 0x0000000112137824 */ /* 0x000fe200078e0213 */
[----:B------:R-:W-:-:S04]  /*9190*/  ISETP.GE.AND P4, PT, R5, 0x4, PT ;  /* 0x000000040500780c */ /* 0x000fc80003f86270 */
[----:B------:R-:W0:Y:S01]  /*91a0*/  SHFL.UP PT, R18, R19, 0x4, RZ ;  /* 0x0480000013127989 */ /* 0x000e2200000e00ff */
[----:B-1----:R-:W-:Y:S01]  /*91b0*/  DADD R16, R16, R48 ;  /* 0x0000000010107229 */ /* 0x002fe20000000030 */
[----:B------:R-:W-:Y:S01]  /*91c0*/  ISETP.NE.AND P3, PT, R19, RZ, PT ;  /* 0x000000ff1300720c */ /* 0x000fe20003f65270 */
[----:B--2---:R-:W-:Y:S02]  /*91d0*/  DADD R12, R12, R44 ;  /* 0x000000000c0c7229 */ /* 0x004fe4000000002c */
[----:B---3--:R-:W-:-:S06]  /*91e0*/  DADD R14, R14, R46 ;  /* 0x000000000e0e7229 */ /* 0x008fcc000000002e */
[----:B------:R-:W-:Y:S02]  /*91f0*/  @P4 FSEL R48, R16, R48, !P3 ;  /* 0x0000003010304208 */ /* 0x000fe40005800000 */
[----:B------:R-:W-:Y:S02]  /*9200*/  @P4 FSEL R49, R17, R49, !P3 ;  /* 0x0000003111314208 */ /* 0x000fe40005800000 */
[----:B------:R-:W-:Y:S02]  /*9210*/  @P4 FSEL R44, R12, R44, !P3 ;  /* 0x0000002c0c2c4208 */ /* 0x000fe40005800000 */
[----:B------:R-:W-:Y:S01]  /*9220*/  @P4 FSEL R45, R13, R45, !P3 ;  /* 0x0000002d0d2d4208 */ /* 0x000fe20005800000 */
[----:B------:R-:W-:Y:S01]  /*9230*/  SHFL.UP PT, R16, R48, 0x8, RZ ;  /* 0x0500000030107989 */ /* 0x000fe200000e00ff */
[----:B------:R-:W-:Y:S02]  /*9240*/  @P4 FSEL R46, R14, R46, !P3 ;  /* 0x0000002e0e2e4208 */ /* 0x000fe40005800000 */
[----:B------:R-:W-:Y:S01]  /*9250*/  @P4 FSEL R47, R15, R47, !P3 ;  /* 0x0000002f0f2f4208 */ /* 0x000fe20005800000 */
[----:B------:R-:W1:Y:S01]  /*9260*/  SHFL.UP PT, R17, R49, 0x8, RZ ;  /* 0x0500000031117989 */ /* 0x000e6200000e00ff */
[----:B0-----:R-:W-:-:S03]  /*9270*/  SEL R18, R18, RZ, P4 ;  /* 0x000000ff12127207 */ /* 0x001fc60002000000 */
[----:B------:R-:W-:Y:S04]  /*9280*/  SHFL.UP PT, R12, R44, 0x8, RZ ;  /* 0x050000002c0c7989 */ /* 0x000fe800000e00ff */
[----:B------:R-:W0:Y:S04]  /*9290*/  SHFL.UP PT, R13, R45, 0x8, RZ ;  /* 0x050000002d0d7989 */ /* 0x000e2800000e00ff */
[----:B------:R-:W-:Y:S04]  /*92a0*/  SHFL.UP PT, R14, R46, 0x8, RZ ;  /* 0x050000002e0e7989 */ /* 0x000fe800000e00ff */
[----:B------:R-:W2:Y:S01]  /*92b0*/  SHFL.UP PT, R15, R47, 0x8, RZ ;  /* 0x050000002f0f7989 */ /* 0x000ea200000e00ff */
[----:B------:R-:W-:-:S05]  /*92c0*/  IMAD.IADD R18, R19, 0x1, R18 ;  /* 0x0000000113127824 */ /* 0x000fca00078e0212 */
[----:B------:R-:W3:Y:S01]  /*92d0*/  SHFL.UP PT, R19, R18, 0x8, RZ ;  /* 0x0500000012137989 */ /* 0x000ee200000e00ff */
[----:B------:R-:W-:Y:S01]  /*92e0*/  ISETP.GE.AND P4, PT, R5, 0x8, PT ;  /* 0x000000080500780c */ /* 0x000fe20003f86270 */
[----:B-1----:R-:W-:Y:S01]  /*92f0*/  DADD R16, R16, R48 ;  /* 0x0000000010107229 */ /* 0x002fe20000000030 */
[----:B------:R-:W-:Y:S01]  /*9300*/  ISETP.NE.AND P3, PT, R18, RZ, PT ;  /* 0x000000ff1200720c */ /* 0x000fe20003f65270 */
[----:B0-----:R-:W-:Y:S02]  /*9310*/  DADD R12, R12, R44 ;  /* 0x000000000c0c7229 */ /* 0x001fe4000000002c */
[----:B--2---:R-:W-:-:S08]  /*9320*/  DADD R14, R14, R46 ;  /* 0x000000000e0e7229 */ /* 0x004fd0000000002e */
[----:B------:R-:W-:Y:S02]  /*9330*/  @P4 FSEL R48, R16, R48, !P3 ;  /* 0x0000003010304208 */ /* 0x000fe40005800000 */
[----:B------:R-:W-:Y:S02]  /*9340*/  @P4 FSEL R49, R17, R49, !P3 ;  /* 0x0000003111314208 */ /* 0x000fe40005800000 */
[----:B------:R-:W-:Y:S02]  /*9350*/  @P4 FSEL R44, R12, R44, !P3 ;  /* 0x0000002c0c2c4208 */ /* 0x000fe40005800000 */
[----:B------:R-:W-:Y:S01]  /*9360*/  @P4 FSEL R45, R13, R45, !P3 ;  /* 0x0000002d0d2d4208 */ /* 0x000fe20005800000 */
[----:B------:R-:W-:Y:S01]  /*9370*/  SHFL.UP PT, R16, R48, 0x10, RZ ;  /* 0x0600000030107989 */ /* 0x000fe200000e00ff */
[----:B---3--:R-:W-:Y:S02]  /*9380*/  SEL R19, R19, RZ, P4 ;  /* 0x000000ff13137207 */ /* 0x008fe40002000000 */
[----:B------:R-:W-:Y:S01]  /*9390*/  @P4 FSEL R46, R14, R46, !P3 ;  /* 0x0000002e0e2e4208 */ /* 0x000fe20005800000 */
[----:B------:R-:W0:Y:S01]  /*93a0*/  SHFL.UP PT, R17, R49, 0x10, RZ ;  /* 0x0600000031117989 */ /* 0x000e2200000e00ff */
[----:B------:R-:W-:Y:S01]  /*93b0*/  @P4 FSEL R47, R15, R47, !P3 ;  /* 0x0000002f0f2f4208 */ /* 0x000fe20005800000 */
[----:B------:R-:W-:-:S02]  /*93c0*/  IMAD.IADD R19, R18, 0x1, R19 ;  /* 0x0000000112137824 */ /* 0x000fc400078e0213 */
[----:B------:R-:W-:Y:S04]  /*93d0*/  SHFL.UP PT, R12, R44, 0x10, RZ ;  /* 0x060000002c0c7989 */ /* 0x000fe800000e00ff */
[----:B------:R-:W1:Y:S04]  /*93e0*/  SHFL.UP PT, R13, R45, 0x10, RZ ;  /* 0x060000002d0d7989 */ /* 0x000e6800000e00ff */
[----:B------:R-:W-:Y:S04]  /*93f0*/  SHFL.UP PT, R14, R46, 0x10, RZ ;  /* 0x060000002e0e7989 */ /* 0x000fe800000e00ff */
[----:B------:R-:W2:Y:S04]  /*9400*/  SHFL.UP PT, R15, R47, 0x10, RZ ;  /* 0x060000002f0f7989 */ /* 0x000ea800000e00ff */
[----:B------:R-:W3:Y:S01]  /*9410*/  SHFL.UP PT, R18, R19, 0x10, RZ ;  /* 0x0600000013127989 */ /* 0x000ee200000e00ff */
[C---:B------:R-:W-:Y:S01]  /*9420*/  ISETP.NE.AND P5, PT, R5.reuse, 0x1f, PT ;  /* 0x0000001f0500780c */ /* 0x040fe20003fa5270 */
[----:B0-----:R-:W-:Y:S01]  /*9430*/  DADD R16, R16, R48 ;  /* 0x0000000010107229 */ /* 0x001fe20000000030 */
[----:B------:R-:W-:-:S02]  /*9440*/  ISETP.GE.AND P3, PT, R5, 0x10, PT ;  /* 0x000000100500780c */ /* 0x000fc40003f66270 */
[----:B------:R-:W-:Y:S01]  /*9450*/  ISETP.NE.AND P4, PT, R19, RZ, PT ;  /* 0x000000ff1300720c */ /* 0x000fe20003f85270 */
[----:B-1----:R-:W-:-:S06]  /*9460*/  DADD R12, R12, R44 ;  /* 0x000000000c0c7229 */ /* 0x002fcc000000002c */
[----:B------:R-:W-:Y:S01]  /*9470*/  FSEL R57, R16, R48, !P4 ;  /* 0x0000003010397208 */ /* 0x000fe20006000000 */
[----:B--2---:R-:W-:Y:S01]  /*9480*/  DADD R14, R14, R46 ;  /* 0x000000000e0e7229 */ /* 0x004fe2000000002e */
[----:B------:R-:W-:Y:S02]  /*9490*/  FSEL R60, R17, R49, !P4 ;  /* 0x00000031113c7208 */ /* 0x000fe40006000000 */
[----:B---3--:R-:W-:Y:S02]  /*94a0*/  SEL R18, R18, RZ, P3 ;  /* 0x000000ff12127207 */ /* 0x008fe40001800000 */
[----:B------:R-:W-:Y:S02]  /*94b0*/  FSEL R52, R12, R44, !P4 ;  /* 0x0000002c0c347208 */ /* 0x000fe40006000000 */
[----:B------:R-:W-:Y:S01]  /*94c0*/  FSEL R53, R13, R45, !P4 ;  /* 0x0000002d0d357208 */ /* 0x000fe20006000000 */
[----:B------:R-:W-:Y:S02]  /*94d0*/  IMAD.IADD R42, R19, 0x1, R18 ;  /* 0x00000001132a7824 */ /* 0x000fe400078e0212 */
[----:B------:R-:W-:Y:S01]  /*94e0*/  FSEL R12, R14, R46, !P4 ;  /* 0x0000002e0e0c7208 */ /* 0x000fe20006000000 */
[----:B------:R-:W-:Y:S01]  /*94f0*/  @!P5 IMAD.MOV.U32 R14, RZ, RZ, R57 ;  /* 0x000000ffff0ed224 */ /* 0x000fe200078e0039 */
[----:B------:R-:W-:Y:S01]  /*9500*/  FSEL R13, R15, R47, !P4 ;  /* 0x0000002f0f0d7208 */ /* 0x000fe20006000000 */
[----:B------:R-:W-:Y:S01]  /*9510*/  @!P5 IMAD.MOV.U32 R15, RZ, RZ, R60 ;  /* 0x000000ffff0fd224 */ /* 0x000fe200078e003c */
[----:B------:R-:W-:-:S05]  /*9520*/  @!P5 LEA R55, R54, UR4, 0x5 ;  /* 0x000000043637dc11 */ /* 0x000fca000f8e28ff */
[----:B------:R-:W-:Y:S04]  /*9530*/  @!P5 STS [R55], R42 ;  /* 0x0000002a3700d388 */ /* 0x000fe80000000800 */
[----:B------:R-:W-:Y:S04]  /*9540*/  @!P5 STS.128 [R55+0x10], R12 ;  /* 0x0000100c3700d388 */ /* 0x000fe80000000c00 */
[----:B------:R-:W-:Y:S01]  /*9550*/  @!P5 STS.64 [R55+0x8], R52 ;  /* 0x000008343700d388 */ /* 0x000fe20000000a00 */
[----:B------:R-:W-:Y:S06]  /*9560*/  BAR.SYNC.DEFER_BLOCKING 0x0 ;  /* 0x0000000000007b1d */ /* 0x000fec0000010000 */
[----:B------:R-:W-:Y:S04]  /*9570*/  LDS.64 R32, [UR4+0x8] ;  /* 0x00000804ff207984 */ /* 0x000fe80008000a00 */
[----:B------:R-:W0:Y:S04]  /*9580*/  LDS.64 R50, [UR4+0x28] ;  /* 0x00002804ff327984 */ /* 0x000e280008000a00 */
[----:B------:R-:W-:Y:S04]  /*9590*/  LDS.128 R20, [UR4+0x10] ;  /* 0x00001004ff147984 */ /* 0x000fe80008000c00 */
[----:B------:R-:W1:Y:S04]  /*95a0*/  LDS.128 R24, [UR4+0x30] ;  /* 0x00003004ff187984 */ /* 0x000e680008000c00 */
[----:B------:R-:W2:Y:S04]  /*95b0*/  LDS R58, [UR4+0x20] ;  /* 0x00002004ff3a7984 */ /* 0x000ea80008000800 */
[----:B------:R-:W3:Y:S01]  /*95c0*/  LDS.64 R34, [UR4+0x48] ;  /* 0x00004804ff227984 */ /* 0x000ee20008000a00 */
[----:B------:R-:W-:-:S03]  /*95d0*/  FSEL R43, R44, R52, !P3 ;  /* 0x000000342c2b7208 */ /* 0x000fc60005800000 */
[----:B------:R-:W4:Y:S01]  /*95e0*/  LDS.128 R16, [UR4+0x50] ;  /* 0x00005004ff107984 */ /* 0x000f220008000c00 */
[----:B------:R-:W-:Y:S02]  /*95f0*/  FSEL R44, R45, R53, !P3 ;  /* 0x000000352d2c7208 */ /* 0x000fe40005800000 */
[----:B------:R-:W-:Y:S01]  /*9600*/  FSEL R45, R46, R12, !P3 ;  /* 0x0000000c2e2d7208 */ /* 0x000fe20005800000 */
[----:B------:R-:W5:Y:S01]  /*9610*/  LDS R56, [UR4+0x40] ;  /* 0x00004004ff387984 */ /* 0x000f620008000800 */
[----:B------:R-:W-:-:S03]  /*9620*/  FSEL R46, R47, R13, !P3 ;  /* 0x0000000d2f2e7208 */ /* 0x000fc60005800000 */
[----:B------:R-:W5:Y:S01]  /*9630*/  LDS R55, [UR4] ;  /* 0x00000004ff377984 */ /* 0x000f620008000800 */
[----:B0-----:R-:W-:Y:S02]  /*9640*/  DADD R14, R32, R50 ;  /* 0x00000000200e7229 */ /* 0x001fe40000000032 */
[----:B-1----:R-:W-:Y:S01]  /*9650*/  DADD R12, R20, R24 ;  /* 0x00000000140c7229 */ /* 0x002fe20000000018 */
[----:B--2---:R-:W-:-:S07]  /*9660*/  ISETP.NE.AND P4, PT, R58, RZ, PT ;  /* 0x000000ff3a00720c */ /* 0x004fce0003f85270 */
[----:B------:R-:W-:Y:S02]  /*9670*/  FSEL R50, R14, R50, !P4 ;  /* 0x000000320e327208 */ /* 0x000fe40006000000 */
[----:B------:R-:W-:Y:S02]  /*9680*/  FSEL R51, R15, R51, !P4 ;  /* 0x000000330f337208 */ /* 0x000fe40006000000 */
[----:B------:R-:W-:Y:S02]  /*9690*/  FSEL R24, R12, R24, !P4 ;  /* 0x000000180c187208 */ /* 0x000fe40006000000 */
[----:B------:R-:W-:Y:S02]  /*96a0*/  FSEL R25, R13, R25, !P4 ;  /* 0x000000190d197208 */ /* 0x000fe40006000000 */
[----:B------:R-:W0:Y:S01]  /*96b0*/  LDS.128 R12, [UR4+0x70] ;  /* 0x00007004ff0c7984 */ /* 0x000e220008000c00 */
[----:B------:R-:W-:Y:S02]  /*96c0*/  FSEL R47, R48, R57, !P3 ;  /* 0x00000039302f7208 */ /* 0x000fe40005800000 */
[----:B------:R-:W-:-:S02]  /*96d0*/  FSEL R48, R49, R60, !P3 ;  /* 0x0000003c31307208 */ /* 0x000fc40005800000 */
[----:B------:R-:W1:Y:S01]  /*96e0*/  LDS R49, [UR4+0x60] ;  /* 0x00006004ff317984 */ /* 0x000e620008000800 */
[C---:B------:R-:W-:Y:S01]  /*96f0*/  ISETP.NE.AND P5, PT, R54.reuse, 0x1, PT ;  /* 0x000000013600780c */ /* 0x040fe20003fa5270 */
[----:B------:R-:W-:Y:S01]  /*9700*/  DADD R52, R22, R26 ;  /* 0x0000000016347229 */ /* 0x000fe2000000001a */
[----:B------:R-:W-:Y:S02]  /*9710*/  ISETP.NE.AND P3, PT, R54, 0x2, PT ;  /* 0x000000023600780c */ /* 0x000fe40003f65270 */
[----:B------:R-:W-:Y:S02]  /*9720*/  FSEL R65, R32, RZ, !P5 ;  /* 0x000000ff20417208 */ /* 0x000fe40006800000 */
[----:B------:R-:W-:Y:S02]  /*9730*/  FSEL R57, R33, RZ, !P5 ;  /* 0x000000ff21397208 */ /* 0x000fe40006800000 */
[----:B------:R-:W2:Y:S01]  /*9740*/  LDS.64 R32, [UR4+0x68] ;  /* 0x00006804ff207984 */ /* 0x000ea20008000a00 */
[----:B------:R-:W-:-:S02]  /*9750*/  FSEL R65, R50, R65, !P3 ;  /* 0x0000004132417208 */ /* 0x000fc40005800000 */
[----:B------:R-:W-:Y:S01]  /*9760*/  FSEL R57, R51, R57, !P3 ;  /* 0x0000003933397208 */ /* 0x000fe20005800000 */
[----:B---3--:R-:W-:Y:S01]  /*9770*/  DADD R50, R34, R50 ;  /* 0x0000000022327229 */ /* 0x008fe20000000032 */
[----:B------:R-:W-:Y:S02]  /*9780*/  FSEL R59, R20, RZ, !P5 ;  /* 0x000000ff143b7208 */ /* 0x000fe40006800000 */
[----:B------:R-:W-:Y:S01]  /*9790*/  FSEL R67, R21, RZ, !P5 ;  /* 0x000000ff15437208 */ /* 0x000fe20006800000 */
[----:B----4-:R-:W-:Y:S01]  /*97a0*/  DADD R20, R16, R24 ;  /* 0x0000000010147229 */ /* 0x010fe20000000018 */
[----:B------:R-:W-:Y:S02]  /*97b0*/  FSEL R61, R22, RZ, !P5 ;  /* 0x000000ff163d7208 */ /* 0x000fe40006800000 */
[----:B------:R-:W-:Y:S02]  /*97c0*/  FSEL R63, R23, RZ, !P5 ;  /* 0x000000ff173f7208 */ /* 0x000fe40006800000 */
[----:B------:R-:W-:-:S02]  /*97d0*/  FSEL R22, R52, R26, !P4 ;  /* 0x0000001a34167208 */ /* 0x000fc40006000000 */
[----:B------:R-:W-:Y:S01]  /*97e0*/  FSEL R23, R53, R27, !P4 ;  /* 0x0000001b35177208 */ /* 0x000fe20006000000 */
[----:B------:R-:W-:Y:S01]  /*97f0*/  LDS R52, [UR4+0x80] ;  /* 0x00008004ff347984 */ /* 0x000fe20008000800 */
[----:B------:R-:W-:Y:S02]  /*9800*/  FSEL R53, R24, R59, !P3 ;  /* 0x0000003b18357208 */ /* 0x000fe40005800000 */
[----:B-----5:R-:W-:Y:S02]  /*9810*/  ISETP.NE.AND P4, PT, R56, RZ, PT ;  /* 0x000000ff3800720c */ /* 0x020fe40003f85270 */
[----:B------:R-:W-:Y:S01]  /*9820*/  FSEL R59, R25, R67, !P3 ;  /* 0x00000043193b7208 */ /* 0x000fe20005800000 */
[----:B------:R-:W-:Y:S01]  /*9830*/  DADD R24, R18, R22 ;  /* 0x0000000012187229 */ /* 0x000fe20000000016 */
[----:B------:R-:W-:Y:S02]  /*9840*/  FSEL R26, R50, R34, !P4 ;  /* 0x00000022321a7208 */ /* 0x000fe40006000000 */
[----:B------:R-:W-:-:S02]  /*9850*/  FSEL R27, R51, R35, !P4 ;  /* 0x00000023331b7208 */ /* 0x000fc40006000000 */
[----:B------:R-:W-:Y:S01]  /*9860*/  FSEL R61, R22, R61, !P3 ;  /* 0x0000003d163d7208 */ /* 0x000fe20005800000 */
[----:B------:R-:W3:Y:S01]  /*9870*/  LDS.64 R34, [UR4+0x88] ;  /* 0x00008804ff227984 */ /* 0x000ee20008000a00 */
[----:B------:R-:W-:Y:S02]  /*9880*/  FSEL R63, R23, R63, !P3 ;  /* 0x0000003f173f7208 */ /* 0x000fe40005800000 */
[----:B------:R-:W-:Y:S02]  /*9890*/  FSEL R16, R20, R16, !P4 ;  /* 0x0000001014107208 */ /* 0x000fe40006000000 */
[----:B------:R-:W-:Y:S02]  /*98a0*/  FSEL R17, R21, R17, !P4 ;  /* 0x0000001115117208 */ /* 0x000fe40006000000 */
[----:B------:R-:W4:Y:S01]  /*98b0*/  LDS.128 R20, [UR4+0x90] ;  /* 0x00009004ff147984 */ /* 0x000f220008000c00 */
[----:B------:R-:W-:Y:S01]  /*98c0*/  FSEL R18, R24, R18, !P4 ;  /* 0x0000001218127208 */ /* 0x000fe20006000000 */
[----:B------:R-:W-:Y:S01]  /*98d0*/  IMAD.IADD R58, R55, 0x1, R58 ;  /* 0x00000001373a7824 */ /* 0x000fe200078e023a */
[----:B------:R-:W-:Y:S01]  /*98e0*/  FSEL R19, R25, R19, !P4 ;  /* 0x0000001319137208 */ /* 0x000fe20006000000 */
[----:B0-----:R-:W-:Y:S01]  /*98f0*/  DADD R24, R12, R16 ;  /* 0x000000000c187229 */ /* 0x001fe20000000010 */
[----:B------:R-:W-:-:S02]  /*9900*/  ISETP.NE.AND P5, PT, R54, 0x3, PT ;  /* 0x000000033600780c */ /* 0x000fc40003fa5270 */
[C---:B------:R-:W-:Y:S02]  /*9910*/  SEL R55, R58.reuse, R55, !P3 ;  /* 0x000000373a377207 */ /* 0x040fe40005800000 */
[----:B-1----:R-:W-:Y:S01]  /*9920*/  ISETP.NE.AND P3, PT, R49, RZ, PT ;  /* 0x000000ff3100720c */ /* 0x002fe20003f65270 */
[----:B------:R-:W-:Y:S01]  /*9930*/  IMAD.IADD R56, R58, 0x1, R56 ;  /* 0x000000013a387824 */ /* 0x000fe200078e0238 */
[----:B------:R-:W-:Y:S01]  /*9940*/  FSEL R53, R16, R53, !P5 ;  /* 0x0000003510357208 */ /* 0x000fe20006800000 */
[----:B------:R-:W-:Y:S01]  /*9950*/  DADD R50, R14, R18 ;  /* 0x000000000e327229 */ /* 0x000fe20000000012 */
[----:B------:R-:W-:Y:S02]  /*9960*/  FSEL R59, R17, R59, !P5 ;  /* 0x0000003b113b7208 */ /* 0x000fe40006800000 */
[----:B------:R-:W-:Y:S02]  /*9970*/  FSEL R12, R24, R12, !P3 ;  /* 0x0000000c180c7208 */ /* 0x000fe40005800000 */
[----:B------:R-:W-:-:S02]  /*9980*/  FSEL R13, R25, R13, !P3 ;  /* 0x0000000d190d7208 */ /* 0x000fc40005800000 */
[----:B------:R-:W-:Y:S01]  /*9990*/  FSEL R61, R18, R61, !P5 ;  /* 0x0000003d123d7208 */ /* 0x000fe20006800000 */
[----:B------:R-:W0:Y:S01]  /*99a0*/  LDS.64 R24, [UR4+0xa8] ;  /* 0x0000a804ff187984 */ /* 0x000e220008000a00 */
[----:B------:R-:W-:-:S03]  /*99b0*/  FSEL R63, R19, R63, !P5 ;  /* 0x0000003f133f7208 */ /* 0x000fc60006800000 */
[----:B------:R-:W1:Y:S01]  /*99c0*/  LDS.128 R16, [UR4+0xb0] ;  /* 0x0000b004ff107984 */ /* 0x000e620008000c00 */
[----:B------:R-:W-:Y:S02]  /*99d0*/  FSEL R65, R26, R65, !P5 ;  /* 0x000000411a417208 */ /* 0x000fe40006800000 */
[----:B------:R-:W-:Y:S01]  /*99e0*/  FSEL R57, R27, R57, !P5 ;  /* 0x000000391b397208 */ /* 0x000fe20006800000 */
[----:B--2---:R-:W-:Y:S01]  /*99f0*/  DADD R26, R32, R26 ;  /* 0x00000000201a7229 */ /* 0x004fe2000000001a */
[C---:B------:R-:W-:Y:S01]  /*9a00*/  SEL R55, R56.reuse, R55, !P5 ;  /* 0x0000003738377207 */ /* 0x040fe20006800000 */
[----:B------:R-:W-:Y:S02]  /*9a10*/  IMAD.IADD R56, R56, 0x1, R49 ;  /* 0x0000000138387824 */ /* 0x000fe400078e0231 */
[----:B------:R-:W2:Y:S01]  /*9a20*/  LDS R49, [UR4+0xa0] ;  /* 0x0000a004ff317984 */ /* 0x000ea20008000800 */
[----:B------:R-:W-:-:S05]  /*9a30*/  ISETP.NE.AND P4, PT, R54, 0x4, PT ;  /* 0x000000043600780c */ /* 0x000fca0003f85270 */
[----:B------:R-:W-:Y:S02]  /*9a40*/  FSEL R26, R26, R32, !P3 ;  /* 0x000000201a1a7208 */ /* 0x000fe40005800000 */
[----:B------:R-:W-:Y:S02]  /*9a50*/  FSEL R27, R27, R33, !P3 ;  /* 0x000000211b1b7208 */ /* 0x000fe40005800000 */
[----:B------:R-:W-:Y:S02]  /*9a60*/  FSEL R14, R50, R14, !P3 ;  /* 0x0000000e320e7208 */ /* 0x000fe40005800000 */
[----:B------:R-:W-:Y:S02]  /*9a70*/  FSEL R15, R51, R15, !P3 ;  /* 0x0000000f330f7208 */ /* 0x000fe40005800000 */
[----:B------:R-:W-:Y:S01]  /*9a80*/  FSEL R65, R26, R65, !P4 ;  /* 0x000000411a417208 */ /* 0x000fe20006000000 */
[----:B------:R-:W-:Y:S01]  /*9a90*/  LDS R51, [UR4+0xc0] ;  /* 0x0000c004ff337984 */ /* 0x000fe20008000800 */
[----:B------:R-:W-:Y:S01]  /*9aa0*/  FSEL R57, R27, R57, !P4 ;  /* 0x000000391b397208 */ /* 0x000fe20006000000 */
[----:B---3--:R-:W-:Y:S01]  /*9ab0*/  DADD R26, R34, R26 ;  /* 0x00000000221a7229 */ /* 0x008fe2000000001a */
[----:B------:R-:W-:-:S02]  /*9ac0*/  FSEL R53, R12, R53, !P4 ;  /* 0x000000350c357208 */ /* 0x000fc40006000000 */
[----:B------:R-:W-:Y:S01]  /*9ad0*/  FSEL R59, R13, R59, !P4 ;  /* 0x0000003b0d3b7208 */ /* 0x000fe20006000000 */
[----:B----4-:R-:W-:Y:S02]  /*9ae0*/  DADD R12, R20, R12 ;  /* 0x00000000140c7229 */ /* 0x010fe4000000000c */
[----:B------:R-:W-:Y:S01]  /*9af0*/  DADD R32, R22, R14 ;  /* 0x0000000016207229 */ /* 0x000fe2000000000e */
[----:B------:R-:W-:Y:S02]  /*9b00*/  ISETP.NE.AND P6, PT, R52, RZ, PT ;  /* 0x000000ff3400720c */ /* 0x000fe40003fc5270 */
[----:B------:R-:W-:Y:S02]  /*9b10*/  FSEL R61, R14, R61, !P4 ;  /* 0x0000003d0e3d7208 */ /* 0x000fe40006000000 */
[----:B------:R-:W-:Y:S02]  /*9b20*/  FSEL R26, R26, R34, !P6 ;  /* 0x000000221a1a7208 */ /* 0x000fe40007000000 */
[----:B------:R-:W-:-:S02]  /*9b30*/  FSEL R27, R27, R35, !P6 ;  /* 0x000000231b1b7208 */ /* 0x000fc40007000000 */
[----:B------:R-:W-:Y:S02]  /*9b40*/  FSEL R34, R12, R20, !P6 ;  /* 0x000000140c227208 */ /* 0x000fe40007000000 */
[----:B------:R-:W-:Y:S02]  /*9b50*/  FSEL R35, R13, R21, !P6 ;  /* 0x000000150d237208 */ /* 0x000fe40007000000 */
[----:B------:R-:W-:Y:S01]  /*9b60*/  FSEL R63, R15, R63, !P4 ;  /* 0x0000003f0f3f7208 */ /* 0x000fe20006000000 */
[----:B------:R-:W3:Y:S01]  /*9b70*/  LDS.64 R20, [UR4+0xc8] ;  /* 0x0000c804ff147984 */ /* 0x000ee20008000a00 */
[----:B------:R-:W-:Y:S02]  /*9b80*/  ISETP.NE.AND P5, PT, R54, 0x5, PT ;  /* 0x000000053600780c */ /* 0x000fe40003fa5270 */
[----:B------:R-:W-:Y:S01]  /*9b90*/  FSEL R22, R32, R22, !P6 ;  /* 0x0000001620167208 */ /* 0x000fe20007000000 */
[----:B------:R-:W4:Y:S01]  /*9ba0*/  LDS.128 R12, [UR4+0xd0] ;  /* 0x0000d004ff0c7984 */ /* 0x000f220008000c00 */
[----:B------:R-:W-:-:S02]  /*9bb0*/  FSEL R23, R33, R23, !P6 ;  /* 0x0000001721177208 */ /* 0x000fc40007000000 */
[----:B------:R-:W-:Y:S02]  /*9bc0*/  FSEL R65, R26, R65, !P5 ;  /* 0x000000411a417208 */ /* 0x000fe40006800000 */
[----:B------:R-:W-:Y:S01]  /*9bd0*/  FSEL R57, R27, R57, !P5 ;  /* 0x000000391b397208 */ /* 0x000fe20006800000 */
[----:B0-----:R-:W-:Y:S01]  /*9be0*/  DADD R26, R24, R26 ;  /* 0x00000000181a7229 */ /* 0x001fe2000000001a */
[----:B------:R-:W-:Y:S01]  /*9bf0*/  FSEL R53, R34, R53, !P5 ;  /* 0x0000003522357208 */ /* 0x000fe20006800000 */
[----:B-1----:R-:W-:Y:S01]  /*9c00*/  DADD R32, R18, R22 ;  /* 0x0000000012207229 */ /* 0x002fe20000000016 */
[----:B------:R-:W-:Y:S01]  /*9c10*/  FSEL R59, R35, R59, !P5 ;  /* 0x0000003b233b7208 */ /* 0x000fe20006800000 */
[----:B------:R-:W-:Y:S01]  /*9c20*/  DADD R34, R16, R34 ;  /* 0x0000000010227229 */ /* 0x000fe20000000022 */
[C---:B------:R-:W-:Y:S01]  /*9c30*/  IMAD.IADD R52, R56.reuse, 0x1, R52 ;  /* 0x0000000138347824 */ /* 0x040fe200078e0234 */
[----:B--2---:R-:W-:Y:S02]  /*9c40*/  ISETP.NE.AND P6, PT, R49, RZ, PT ;  /* 0x000000ff3100720c */ /* 0x004fe40003fc5270 */
[----:B------:R-:W-:Y:S01]  /*9c50*/  SEL R50, R56, R55, !P4 ;  /* 0x0000003738327207 */ /* 0x000fe20006000000 */
[----:B------:R-:W-:Y:S01]  /*9c60*/  IMAD.IADD R49, R52, 0x1, R49 ;  /* 0x0000000134317824 */ /* 0x000fe200078e0231 */
[----:B------:R-:W-:-:S02]  /*9c70*/  FSEL R24, R26, R24, !P6 ;  /* 0x000000181a187208 */ /* 0x000fc40007000000 */
[----:B------:R-:W-:Y:S02]  /*9c80*/  FSEL R25, R27, R25, !P6 ;  /* 0x000000191b197208 */ /* 0x000fe40007000000 */
[----:B------:R-:W-:Y:S02]  /*9c90*/  SEL R50, R52, R50, !P5 ;  /* 0x0000003234327207 */ /* 0x000fe40006800000 */
[----:B------:R-:W-:Y:S01]  /*9ca0*/  FSEL R26, R34, R16, !P6 ;  /* 0x00000010221a7208 */ /* 0x000fe20007000000 */
[----:B------:R-:W-:Y:S01]  /*9cb0*/  LDS R52, [UR4+0xe0] ;  /* 0x0000e004ff347984 */ /* 0x000fe20008000800 */
[----:B------:R-:W-:Y:S02]  /*9cc0*/  FSEL R27, R35, R17, !P6 ;  /* 0x00000011231b7208 */ /* 0x000fe40007000000 */
[----:B------:R-:W-:Y:S01]  /*9cd0*/  FSEL R32, R32, R18, !P6 ;  /* 0x0000001220207208 */ /* 0x000fe20007000000 */
[----:B------:R-:W-:Y:S01]  /*9ce0*/  LDS.64 R34, [UR4+0xe8] ;  /* 0x0000e804ff227984 */ /* 0x000fe20008000a00 */
[----:B------:R-:W-:-:S03]  /*9cf0*/  FSEL R33, R33, R19, !P6 ;  /* 0x0000001321217208 */ /* 0x000fc60007000000 */
[----:B------:R-:W-:Y:S01]  /*9d00*/  LDS.128 R16, [UR4+0xf0] ;  /* 0x0000f004ff107984 */ /* 0x000fe20008000c00 */
[C---:B------:R-:W-:Y:S02]  /*9d10*/  ISETP.NE.AND P4, PT, R54.reuse, 0x6, PT ;  /* 0x000000063600780c */ /* 0x040fe40003f85270 */
[----:B------:R-:W-:Y:S01]  /*9d20*/  ISETP.NE.AND P3, PT, R54, 0x7, PT ;  /* 0x000000073600780c */ /* 0x000fe20003f65270 */
[----:B------:R-:W-:Y:S04]  /*9d30*/  SHFL.UP PT, R48, R48, 0x1, RZ ;  /* 0x0420000030307989 */ /* 0x000fe800000e00ff */
[----:B------:R-:W0:Y:S04]  /*9d40*/  SHFL.UP PT, R54, R45, 0x1, RZ ;  /* 0x042000002d367989 */ /* 0x000e2800000e00ff */
[----:B------:R-:W1:Y:S04]  /*9d50*/  SHFL.UP PT, R55, R46, 0x1, RZ ;  /* 0x042000002e377989 */ /* 0x000e6800000e00ff */
[----:B------:R-:W2:Y:S01]  /*9d60*/  SHFL.UP PT, R47, R47, 0x1, RZ ;  /* 0x042000002f2f7989 */ /* 0x000ea200000e00ff */
[----:B------:R-:W-:-:S02]  /*9d70*/  FSEL R61, R22, R61, !P5 ;  /* 0x0000003d163d7208 */ /* 0x000fc40006800000 */
[----:B------:R-:W-:Y:S02]  /*9d80*/  FSEL R63, R23, R63, !P5 ;  /* 0x0000003f173f7208 */ /* 0x000fe40006800000 */
[----:B------:R3:W0:Y:S01]  /*9d90*/  SHFL.UP PT, R23, R44, 0x1, RZ ;  /* 0x042000002c177989 */ /* 0x00062200000e00ff */
[----:B------:R-:W-:Y:S02]  /*9da0*/  FSEL R65, R24, R65, !P4 ;  /* 0x0000004118417208 */ /* 0x000fe40006000000 */
[----:B------:R-:W-:Y:S02]  /*9db0*/  FSEL R57, R25, R57, !P4 ;  /* 0x0000003919397208 */ /* 0x000fe40006000000 */
[----:B------:R-:W-:Y:S02]  /*9dc0*/  FSEL R53, R26, R53, !P4 ;  /* 0x000000351a357208 */ /* 0x000fe40006000000 */
[----:B------:R-:W-:Y:S01]  /*9dd0*/  FSEL R59, R27, R59, !P4 ;  /* 0x0000003b1b3b7208 */ /* 0x000fe20006000000 */
[----:B---3--:R-:W-:Y:S01]  /*9de0*/  DADD R44, R20, R24 ;  /* 0x00000000142c7229 */ /* 0x008fe20000000018 */
[----:B------:R-:W-:-:S02]  /*9df0*/  FSEL R61, R32, R61, !P4 ;  /* 0x0000003d203d7208 */ /* 0x000fc40006000000 */
[----:B------:R-:W-:Y:S02]  /*9e00*/  FSEL R63, R33, R63, !P4 ;  /* 0x0000003f213f7208 */ /* 0x000fe40006000000 */
[----:B------:R-:W-:Y:S01]  /*9e10*/  SEL R50, R49, R50, !P4 ;  /* 0x0000003231327207 */ /* 0x000fe20006000000 */
[----:B----4-:R-:W-:Y:S01]  /*9e20*/  DADD R26, R12, R26 ;  /* 0x000000000c1a7229 */ /* 0x010fe2000000001a */
[----:B------:R-:W-:Y:S01]  /*9e30*/  ISETP.GE.U32.AND P4, PT, R0, 0x20, PT ;  /* 0x000000200000780c */ /* 0x000fe20003f86070 */
[----:B------:R-:W-:Y:S01]  /*9e40*/  DADD R24, R14, R32 ;  /* 0x000000000e187229 */ /* 0x000fe20000000020 */
[----:B------:R-:W-:Y:S01]  /*9e50*/  ISETP.NE.AND P5, PT, R51, RZ, PT ;  /* 0x000000ff3300720c */ /* 0x000fe20003fa5270 */
[----:B------:R-:W-:Y:S01]  /*9e60*/  IMAD.IADD R49, R49, 0x1, R51 ;  /* 0x0000000131317824 */ /* 0x000fe200078e0233 */
[----:B------:R3:W4:Y:S01]  /*9e70*/  SHFL.UP PT, R22, R43, 0x1, RZ ;  /* 0x042000002b167989 */ /* 0x00072200000e00ff */
[----:B------:R-:W-:Y:S01]  /*9e80*/  BSSY.RECONVERGENT B0, `(.L_x_499) ;  /* 0x000002d000007945 */ /* 0x000fe20003800200 */
[----:B------:R-:W-:-:S02]  /*9e90*/  FSEL R20, R44, R20, !P5 ;  /* 0x000000142c147208 */ /* 0x000fc40006800000 */
[----:B------:R-:W-:Y:S01]  /*9ea0*/  FSEL R21, R45, R21, !P5 ;  /* 0x000000152d157208 */ /* 0x000fe20006800000 */
[----:B------:R3:W3:Y:S01]  /*9eb0*/  SHFL.UP PT, R33, R42, 0x1, RZ ;  /* 0x042000002a217989 */ /* 0x0006e200000e00ff */
[----:B------:R-:W-:Y:S02]  /*9ec0*/  FSEL R26, R26, R12, !P5 ;  /* 0x0000000c1a1a7208 */ /* 0x000fe40006800000 */
[----:B------:R-:W-:Y:S02]  /*9ed0*/  FSEL R27, R27, R13, !P5 ;  /* 0x0000000d1b1b7208 */ /* 0x000fe40006800000 */
[----:B------:R-:W-:Y:S02]  /*9ee0*/  FSEL R24, R24, R14, !P5 ;  /* 0x0000000e18187208 */ /* 0x000fe40006800000 */
[----:B------:R-:W-:Y:S01]  /*9ef0*/  FSEL R25, R25, R15, !P5 ;  /* 0x0000000f19197208 */ /* 0x000fe20006800000 */
[----:B0-----:R-:W-:Y:S01]  /*9f00*/  IMAD.MOV.U32 R12, RZ, RZ, R54 ;  /* 0x000000ffff0c7224 */ /* 0x001fe200078e0036 */
[----:B------:R-:W-:Y:S01]  /*9f10*/  SEL R50, R49, R50, !P3 ;  /* 0x0000003231327207 */ /* 0x000fe20005800000 */
[----:B------:R-:W-:Y:S01]  /*9f20*/  IMAD.MOV.U32 R15, RZ, RZ, R48 ;  /* 0x000000ffff0f7224 */ /* 0x000fe200078e0030 */
[----:B------:R-:W-:Y:S01]  /*9f30*/  FSEL R65, R20, R65, !P3 ;  /* 0x0000004114417208 */ /* 0x000fe20005800000 */
[----:B-1----:R-:W-:Y:S01]  /*9f40*/  IMAD.MOV.U32 R13, RZ, RZ, R55 ;  /* 0x000000ffff0d7224 */ /* 0x002fe200078e0037 */
[----:B------:R-:W-:Y:S01]  /*9f50*/  FSEL R54, R21, R57, !P3 ;  /* 0x0000003915367208 */ /* 0x000fe20005800000 */
[----:B--2---:R-:W-:Y:S01]  /*9f60*/  IMAD.MOV.U32 R14, RZ, RZ, R47 ;  /* 0x000000ffff0e7224 */ /* 0x004fe200078e002f */
[----:B------:R-:W-:-:S02]  /*9f70*/  FSEL R53, R26, R53, !P3 ;  /* 0x000000351a357208 */ /* 0x000fc40005800000 */
[----:B------:R-:W-:Y:S02]  /*9f80*/  FSEL R48, R27, R59, !P3 ;  /* 0x0000003b1b307208 */ /* 0x000fe40005800000 */
[----:B------:R-:W-:Y:S02]  /*9f90*/  FSEL R32, R24, R61, !P3 ;  /* 0x0000003d18207208 */ /* 0x000fe40005800000 */
[----:B------:R-:W-:Y:S01]  /*9fa0*/  FSEL R51, R25, R63, !P3 ;  /* 0x0000003f19337208 */ /* 0x000fe20005800000 */
[----:B----4-:R-:W-:Y:S06]  /*9fb0*/  @!P4 BRA `(.L_x_500) ;  /* 0x000000000064c947 */ /* 0x010fec0003800000 */
[----:B---3--:R-:W-:Y:S01]  /*9fc0*/  IMAD.MOV.U32 R42, RZ, RZ, R65 ;  /* 0x000000ffff2a7224 */ /* 0x008fe200078e0041 */
[----:B------:R-:W-:Y:S01]  /*9fd0*/  ISETP.NE.AND P4, PT, R5, RZ, PT ;  /* 0x000000ff0500720c */ /* 0x000fe20003f85270 */
[----:B------:R-:W-:Y:S01]  /*9fe0*/  IMAD.MOV.U32 R43, RZ, RZ, R54 ;  /* 0x000000ffff2b7224 */ /* 0x000fe200078e0036 */
[C---:B------:R-:W-:Y:S01]  /*9ff0*/  ISETP.NE.AND P3, PT, R33.reuse, RZ, PT ;  /* 0x000000ff2100720c */ /* 0x040fe20003f65270 */
[----:B------:R-:W-:Y:S01]  /*a000*/  IMAD.MOV.U32 R44, RZ, RZ, R53 ;  /* 0x000000ffff2c7224 */ /* 0x000fe200078e0035 */
[----:B------:R-:W-:Y:S01]  /*a010*/  SEL R33, R33, RZ, P4 ;  /* 0x000000ff21217207 */ /* 0x000fe20002000000 */
[----:B------:R-:W-:Y:S02]  /*a020*/  IMAD.MOV.U32 R45, RZ, RZ, R48 ;  /* 0x000000ffff2d7224 */ /* 0x000fe400078e0030 */
[----:B------:R-:W-:Y:S01]  /*a030*/  IMAD.MOV.U32 R46, RZ, RZ, R32 ;  /* 0x000000ffff2e7224 */ /* 0x000fe200078e0020 */
[----:B------:R-:W-:Y:S01]  /*a040*/  DADD R42, R22, R42 ;  /* 0x00000000162a7229 */ /* 0x000fe2000000002a */
[----:B------:R-:W-:-:S02]  /*a050*/  IMAD.MOV.U32 R47, RZ, RZ, R51 ;  /* 0x000000ffff2f7224 */ /* 0x000fc400078e0033 */
[----:B------:R-:W-:Y:S01]  /*a060*/  DADD R44, R12, R44 ;  /* 0x000000000c2c7229 */ /* 0x000fe2000000002c */
[----:B------:R-:W-:-:S03]  /*a070*/  IMAD.IADD R33, R50, 0x1, R33 ;  /* 0x0000000132217824 */ /* 0x000fc600078e0221 */
[----:B------:R-:W-:-:S03]  /*a080*/  DADD R46, R14, R46 ;  /* 0x000000000e2e7229 */ /* 0x000fc6000000002e */
        /* <DEDUP_REMOVED lines=11> */
[----:B------:R-:W-:-:S07]  /*a140*/  IMAD.MOV.U32 R15, RZ, RZ, R51 ;  /* 0x000000ffff0f7224 */ /* 0x000fce00078e0033 */
.L_x_500:
[----:B------:R-:W-:Y:S05]  /*a150*/  BSYNC.RECONVERGENT B0 ;  /* 0x0000000000007941 */ /* 0x000fea0003800200 */
.L_x_499:
[----:B------:R-:W-:Y:S01]  /*a160*/  BSSY.RECONVERGENT B0, `(.L_x_501) ;  /* 0x0000010000007945 */ /* 0x000fe20003800200 */
[----:B---3--:R-:W-:Y:S02]  /*a170*/  IMAD.MOV.U32 R43, RZ, RZ, RZ ;  /* 0x000000ffff2b7224 */ /* 0x008fe400078e00ff */
[----:B------:R-:W-:Y:S01]  /*a180*/  IMAD.MOV.U32 R42, RZ, RZ, R40 ;  /* 0x000000ffff2a7224 */ /* 0x000fe200078e0028 */
[----:B------:R-:W-:Y:S06]  /*a190*/  @!P2 BRA `(.L_x_502) ;  /* 0x000000000030a947 */ /* 0x000fec0003800000 */
[----:B------:R-:W-:Y:S01]  /*a1a0*/  DADD R42, R2, R22 ;  /* 0x00000000022a7229 */ /* 0x000fe20000000016 */
[----:B------:R-:W-:Y:S01]  /*a1b0*/  ISETP.NE.AND P2, PT, R40, RZ, PT ;  /* 0x000000ff2800720c */ /* 0x000fe20003f45270 */
[----:B------:R-:W-:Y:S02]  /*a1c0*/  DADD R44, R8, R12 ;  /* 0x00000000082c7229 */ /* 0x000fe4000000000c */
[----:B------:R-:W-:-:S06]  /*a1d0*/  DADD R46, R10, R14 ;  /* 0x000000000a2e7229 */ /* 0x000fcc000000000e */
[----:B------:R-:W-:Y:S01]  /*a1e0*/  FSEL R2, R42, R2, !P2 ;  /* 0x000000022a027208 */ /* 0x000fe20005000000 */
[--C-:B------:R-:W-:Y:S01]  /*a1f0*/  IMAD.IADD R42, R40, 0x1, R33.reuse ;  /* 0x00000001282a7824 */ /* 0x100fe200078e0221 */
[----:B------:R-:W-:Y:S01]  /*a200*/  FSEL R3, R43, R3, !P2 ;  /* 0x000000032b037208 */ /* 0x000fe20005000000 */
[----:B------:R-:W-:Y:S01]  /*a210*/  IMAD.MOV.U32 R43, RZ, RZ, R33 ;  /* 0x000000ffff2b7224 */ /* 0x000fe200078e0021 */
[----:B------:R-:W-:Y:S02]  /*a220*/  FSEL R8, R44, R8, !P2 ;  /* 0x000000082c087208 */ /* 0x000fe40005000000 */
[----:B------:R-:W-:Y:S02]  /*a230*/  FSEL R9, R45, R9, !P2 ;  /* 0x000000092d097208 */ /* 0x000fe40005000000 */
[----:B------:R-:W-:Y:S02]  /*a240*/  FSEL R10, R46, R10, !P2 ;  /* 0x0000000a2e0a7208 */ /* 0x000fe40005000000 */
[----:B------:R-:W-:-:S07]  /*a250*/  FSEL R11, R47, R11, !P2 ;  /* 0x0000000b2f0b7208 */ /* 0x000fce0005000000 */
.L_x_502:
[----:B------:R-:W-:Y:S05]  /*a260*/  BSYNC.RECONVERGENT B0 ;  /* 0x0000000000007941 */ /* 0x000fea0003800200 */
.L_x_501:
[----:B------:R-:W-:Y:S01]  /*a270*/  DADD R32, R6, R2 ;  /* 0x0000000006207229 */ /* 0x000fe20000000002 */
[----:B------:R-:W-:Y:S01]  /*a280*/  IMAD.IADD R5, R49, 0x1, R52 ;  /* 0x0000000131057824 */ /* 0x000fe200078e0234 */
[----:B------:R-:W-:Y:S01]  /*a290*/  DADD R44, R28, R8 ;  /* 0x000000001c2c7229 */ /* 0x000fe20000000008 */
[----:B------:R-:W-:Y:S01]  /*a2a0*/  ISETP.NE.AND P2, PT, R52, RZ, PT ;  /* 0x000000ff3400720c */ /* 0x000fe20003f45270 */
[----:B------:R-:W-:Y:S01]  /*a2b0*/  DADD R26, R16, R26 ;  /* 0x00000000101a7229 */ /* 0x000fe2000000001a */
[----:B------:R-:W-:Y:S01]  /*a2c0*/  BSSY.RECONVERGENT B0, `(.L_x_503) ;  /* 0x0000163000007945 */ /* 0x000fe20003800200 */
[----:B------:R-:W-:Y:S01]  /*a2d0*/  ISETP.GE.AND P3, PT, R5, 0x101, PT ;  /* 0x000001010500780c */ /* 0x000fe20003f66270 */
[----:B------:R-:W-:Y:S01]  /*a2e0*/  DADD R24, R18, R24 ;  /* 0x0000000012187229 */ /* 0x000fe20000000018 */
[----:B------:R-:W-:Y:S01]  /*a2f0*/  IMAD.IADD R47, R41, 0x1, R42 ;  /* 0x00000001292f7824 */ /* 0x000fe200078e022a */
[----:B------:R-:W-:Y:S01]  /*a300*/  DADD R20, R34, R20 ;  /* 0x0000000022147229 */ /* 0x000fe20000000014 */
[----:B------:R-:W-:-:S02]  /*a310*/  FSEL R32, R6, R32, P0 ;  /* 0x0000002006207208 */ /* 0x000fc40000000000 */
[----:B------:R-:W-:Y:S01]  /*a320*/  FSEL R33, R7, R33, P0 ;  /* 0x0000002107217208 */ /* 0x000fe20000000000 */
[----:B------:R-:W-:Y:S01]  /*a330*/  DADD R6, R30, R10 ;  /* 0x000000001e067229 */ /* 0x000fe2000000000a */
[----:B------:R-:W-:Y:S02]  /*a340*/  FSEL R28, R28, R44, P0 ;  /* 0x0000002c1c1c7208 */ /* 0x000fe40000000000 */
[----:B------:R-:W-:Y:S02]  /*a350*/  FSEL R29, R29, R45, P0 ;  /* 0x0000002d1d1d7208 */ /* 0x000fe40000000000 */
[----:B------:R-:W-:Y:S02]  /*a360*/  FSEL R16, R26, R16, !P2 ;  /* 0x000000101a107208 */ /* 0x000fe40005000000 */
[----:B------:R-:W-:Y:S02]  /*a370*/  FSEL R17, R27, R17, !P2 ;  /* 0x000000111b117208 */ /* 0x000fe40005000000 */
[----:B------:R-:W-:Y:S01]  /*a380*/  FSEL R18, R24, R18, !P2 ;  /* 0x0000001218127208 */ /* 0x000fe20005000000 */
[----:B------:R-:W-:Y:S01]  /*a390*/  IMAD.MOV.U32 R24, RZ, RZ, R28 ;  /* 0x000000ffff187224 */ /* 0x000fe200078e001c */
[----:B------:R-:W-:-:S02]  /*a3a0*/  FSEL R30, R30, R6, P0 ;  /* 0x000000061e1e7208 */ /* 0x000fc40000000000 */
[----:B------:R-:W-:Y:S02]  /*a3b0*/  FSEL R31, R31, R7, P0 ;  /* 0x000000071f1f7208 */ /* 0x000fe40000000000 */
[----:B------:R-:W-:Y:S01]  /*a3c0*/  FSEL R19, R25, R19, !P2 ;  /* 0x0000001319137208 */ /* 0x000fe20005000000 */
[----:B------:R-:W-:Y:S01]  /*a3d0*/  IMAD.MOV.U32 R25, RZ, RZ, R29 ;  /* 0x000000ffff197224 */ /* 0x000fe200078e001d */
[----:B------:R-:W-:Y:S01]  /*a3e0*/  FSEL R6, R20, R34, !P2 ;  /* 0x0000002214067208 */ /* 0x000fe20005000000 */
[----:B------:R-:W-:Y:S01]  /*a3f0*/  IMAD.MOV.U32 R26, RZ, RZ, R30 ;  /* 0x000000ffff1a7224 */ /* 0x000fe200078e001e */
[----:B------:R-:W-:Y:S01]  /*a400*/  FSEL R7, R21, R35, !P2 ;  /* 0x0000002315077208 */ /* 0x000fe20005000000 */
[----:B------:R-:W-:Y:S01]  /*a410*/  IMAD.MOV.U32 R27, RZ, RZ, R31 ;  /* 0x000000ffff1b7224 */ /* 0x000fe200078e001f */
[----:B------:R-:W-:Y:S06]  /*a420*/  @!P3 BRA `(.L_x_504) ;  /* 0x0000001000ccb947 */ /* 0x000fec0003800000 */
[----:B------:R-:W-:Y:S01]  /*a430*/  BAR.SYNC.DEFER_BLOCKING 0x0 ;  /* 0x0000000000007b1d */ /* 0x000fe20000010000 */
[----:B------:R-:W-:Y:S02]  /*a440*/  ISETP.NE.AND P2, PT, R40, RZ, PT ;  /* 0x000000ff2800720c */ /* 0x000fe40003f45270 */
[----:B------:R-:W-:Y:S02]  /*a450*/  @P0 LEA R21, R42, UR4, 0x5 ;  /* 0x000000042a150c11 */ /* 0x000fe4000f8e28ff */
[----:B------:R-:W-:-:S09]  /*a460*/  @P1 LEA R29, R47, UR4, 0x5 ;  /* 0x000000042f1d1c11 */ /* 0x000fd2000f8e28ff */
[----:B------:R-:W-:-:S05]  /*a470*/  @P2 LEA R43, R43, UR4, 0x5 ;  /* 0x000000042b2b2c11 */ /* 0x000fca000f8e28ff */
[----:B------:R1:W-:Y:S04]  /*a480*/  @P2 STS.128 [R43+0x10], R12 ;  /* 0x0000100c2b002388 */ /* 0x0003e80000000c00 */
[----:B------:R1:W-:Y:S04]  /*a490*/  @P2 STS.64 [R43+0x8], R22 ;  /* 0x000008162b002388 */ /* 0x0003e80000000a00 */
[----:B------:R1:W-:Y:S04]  /*a4a0*/  @P2 STS [R43], R39 ;  /* 0x000000272b002388 */ /* 0x0003e80000000800 */
[----:B------:R1:W-:Y:S04]  /*a4b0*/  @P0 STS.128 [R21+0x10], R8 ;  /* 0x0000100815000388 */ /* 0x0003e80000000c00 */
[----:B------:R1:W-:Y:S04]  /*a4c0*/  @P0 STS.64 [R21+0x8], R2 ;  /* 0x0000080215000388 */ /* 0x0003e80000000a00 */
[----:B------:R1:W-:Y:S01]  /*a4d0*/  @P0 STS [R21], R36 ;  /* 0x0000002415000388 */ /* 0x0003e20000000800 */
[----:B------:R-:W-:-:S03]  /*a4e0*/  ISETP.GE.U32.AND P0, PT, R0, R5, PT ;  /* 0x000000050000720c */ /* 0x000fc60003f06070 */
[----:B------:R1:W-:Y:S04]  /*a4f0*/  @P1 STS.128 [R29+0x10], R24 ;  /* 0x000010181d001388 */ /* 0x0003e80000000c00 */
[----:B------:R1:W-:Y:S04]  /*a500*/  @P1 STS.64 [R29+0x8], R32 ;  /* 0x000008201d001388 */ /* 0x0003e80000000a00 */
[----:B------:R1:W-:Y:S01]  /*a510*/  @P1 STS [R29], R37 ;  /* 0x000000251d001388 */ /* 0x0003e20000000800 */
[----:B------:R-:W-:Y:S06]  /*a520*/  BAR.SYNC.DEFER_BLOCKING 0x0 ;  /* 0x0000000000007b1d */ /* 0x000fec0000010000 */
[----:B------:R-:W-:Y:S05]  /*a530*/  @P0 BRA `(.L_x_505) ;  /* 0x0000001000ec0947 */ /* 0x000fea0003800000 */
[----:B-1----:R-:W-:Y:S01]  /*a540*/  LOP3.LUT R2, RZ, R0, RZ, 0x33, !PT ;  /* 0x00000000ff027212 */ /* 0x002fe200078e33ff */
[----:B------:R-:W-:Y:S01]  /*a550*/  BSSY.RECONVERGENT B1, `(.L_x_506) ;  /* 0x000002a000017945 */ /* 0x000fe20003800200 */
[----:B------:R-:W-:-:S03]  /*a560*/  IMAD.MOV.U32 R36, RZ, RZ, R0 ;  /* 0x000000ffff247224 */ /* 0x000fc600078e0000 */
        /* <DEDUP_REMOVED lines=11> */
[----:B------:R-:W-:-:S04]  /*a620*/  IMAD.MOV R14, RZ, RZ, -R10 ;  /* 0x000000ffff0e7224 */ /* 0x000fc800078e0a0a */
[----:B------:R-:W-:Y:S02]  /*a630*/  IMAD.IADD R36, R11, 0x1, R0 ;  /* 0x000000010b247824 */ /* 0x000fe400078e0200 */
[----:B0-----:R-:W-:-:S03]  /*a640*/  IMAD.WIDE.U32 R2, R0, 0x18, R2 ;  /* 0x0000001800027825 */ /* 0x001fc600078e0002 */
[----:B------:R-:W-:Y:S02]  /*a650*/  IADD3 R22, P0, PT, R2, 0x10, RZ ;  /* 0x0000001002167810 */ /* 0x000fe40007f1e0ff */
[C---:B------:R-:W-:Y:S01]  /*a660*/  LEA R2, R0.reuse, UR4, 0x5 ;  /* 0x0000000400027c11 */ /* 0x040fe2000f8e28ff */
[----:B-1----:R-:W-:-:S04]  /*a670*/  IMAD.WIDE.U32 R8, R0, 0x4, R8 ;  /* 0x0000000400087825 */ /* 0x002fc800078e0008 */
[----:B------:R-:W-:Y:S02]  /*a680*/  IMAD.X R25, RZ, RZ, R3, P0 ;  /* 0x000000ffff197224 */ /* 0x000fe400000e0603 */
[----:B------:R-:W-:Y:S02]  /*a690*/  IMAD.MOV.U32 R20, RZ, RZ, R8 ;  /* 0x000000ffff147224 */ /* 0x000fe400078e0008 */
[----:B------:R-:W-:Y:S02]  /*a6a0*/  IMAD.MOV.U32 R23, RZ, RZ, R9 ;  /* 0x000000ffff177224 */ /* 0x000fe400078e0009 */
[----:B------:R-:W-:-:S07]  /*a6b0*/  VIADD R15, R2, 0x8 ;  /* 0x00000008020f7836 */ /* 0x000fce0000000000 */
.L_x_508:
        /* <DEDUP_REMOVED lines=19> */
.L_x_507:
[----:B------:R-:W-:Y:S05]  /*a7f0*/  BSYNC.RECONVERGENT B1 ;  /* 0x0000000000017941 */ /* 0x000fea0003800200 */
.L_x_506:
[----:B------:R-:W-:Y:S05]  /*a800*/  @!P1 BRA `(.L_x_505) ;  /* 0x0000001000389947 */ /* 0x000fea0003800000 */
[----:B0-----:R-:W0:Y:S01]  /*a810*/  LDC.64 R2, c[0x0][0x390] ;  /* 0x0000e400ff027b82 */ /* 0x001e220000000a00 */
[----:B------:R-:W-:Y:S01]  /*a820*/  IMAD.IADD R10, R5, 0x1, -R36 ;  /* 0x00000001050a7824 */ /* 0x000fe200078e0a24 */
[----:B------:R-:W-:Y:S01]  /*a830*/  LEA R14, R36, UR4, 0x5 ;  /* 0x00000004240e7c11 */ /* 0x000fe2000f8e28ff */
[----:B------:R-:W-:Y:S03]  /*a840*/  BSSY.RECONVERGENT B1, `(.L_x_509) ;  /* 0x000008a000017945 */ /* 0x000fe60003800200 */
[----:B------:R-:W-:Y:S01]  /*a850*/  ISETP.GT.AND P1, PT, R10, 0xc00, PT ;  /* 0x00000c000a00780c */ /* 0x000fe20003f24270 */
[----:B------:R-:W-:Y:S01]  /*a860*/  VIADD R14, R14, 0x6010 ;  /* 0x000060100e0e7836 */ /* 0x000fe20000000000 */
[----:B------:R-:W1:Y:S01]  /*a870*/  LDC.64 R8, c[0x0][0x398] ;  /* 0x0000e600ff087b82 */ /* 0x000e620000000a00 */
        /* <DEDUP_REMOVED lines=10> */
.L_x_511:
[----:B------:R-:W0:Y:S01]  /*a920*/  LDS R33, [R14+-0x6010] ;  /* 0xff9ff0000e217984 */ /* 0x000e220000000800 */
[----:B------:R-:W-:-:S03]  /*a930*/  VIADD R36, R36, 0x1000 ;  /* 0x0000100024247836 */ /* 0x000fc60000000000 */
[----:B------:R-:W1:Y:S02]  /*a940*/  LDS.64 R40, [R14+-0x6008] ;  /* 0xff9ff8000e287984 */ /* 0x000e640000000a00 */
[----:B------:R-:W-:Y:S02]  /*a950*/  ISETP.GE.AND P1, PT, R36, R15, PT ;  /* 0x0000000f2400720c */ /* 0x000fe40003f26270 */
[----:B------:R-:W2:Y:S04]  /*a960*/  LDS.128 R8, [R14+-0x6000] ;  /* 0xffa000000e087984 */ /* 0x000ea80000000c00 */
        /* <DEDUP_REMOVED lines=12> */
[----:B0-----:R-:W-:Y:S04]  /*aa30*/  STG.E desc[UR8][R2.64+-0x800], R33 ;  /* 0xfff8002102007986 */ /* 0x001fe8000c101908 */
[----:B------:R-:W0:Y:S04]  /*aa40*/  LDS R71, [R14+0x3ff0] ;  /* 0x003ff0000e477984 */ /* 0x000e280000000800 */
[----:B------:R-:W0:Y:S04]  /*aa50*/  LDS.128 R32, [R14+0x4000] ;  /* 0x004000000e207984 */ /* 0x000e280000000c00 */
[----:B------:R-:W0:Y:S04]  /*aa60*/  LDS.64 R60, [R14+0x3ff8] ;  /* 0x003ff8000e3c7984 */ /* 0x000e280000000a00 */
[----:B-1----:R-:W-:Y:S04]  /*aa70*/  STG.E.64 desc[UR8][R12.64+-0x3000], R40 ;  /* 0xffd000280c007986 */ /* 0x002fe8000c101b08 */
[----:B------:R-:W1:Y:S04]  /*aa80*/  LDS R73, [R14+0x5ff0] ;  /* 0x005ff0000e497984 */ /* 0x000e680000000800 */
[----:B------:R-:W1:Y:S04]  /*aa90*/  LDS.128 R40, [R14+0x6000] ;  /* 0x006000000e287984 */ /* 0x000e680000000c00 */
[----:B------:R-:W1:Y:S04]  /*aaa0*/  LDS.64 R62, [R14+0x5ff8] ;  /* 0x005ff8000e3e7984 */ /* 0x000e680000000a00 */
[----:B------:R-:W1:Y:S04]  /*aab0*/  LDS R75, [R14+0x7ff0] ;  /* 0x007ff0000e4b7984 */ /* 0x000e680000000800 */
[----:B------:R-:W1:Y:S04]  /*aac0*/  LDS.64 R64, [R14+0x7ff8] ;  /* 0x007ff8000e407984 */ /* 0x000e680000000a00 */
[----:B------:R-:W1:Y:S04]  /*aad0*/  LDS.128 R44, [R14+0x8000] ;  /* 0x008000000e2c7984 */ /* 0x000e680000000c00 */
[----:B--2---:R-:W-:Y:S04]  /*aae0*/  STG.E.64 desc[UR8][R12.64+-0x2ff8], R8 ;  /* 0xffd008080c007986 */ /* 0x004fe8000c101b08 */
[----:B------:R-:W-:Y:S04]  /*aaf0*/  STG.E.64 desc[UR8][R12.64+-0x2ff0], R10 ;  /* 0xffd0100a0c007986 */ /* 0x000fe8000c101b08 */
[----:B------:R-:W2:Y:S04]  /*ab00*/  LDS R77, [R14+0x9ff0] ;  /* 0x009ff0000e4d7984 */ /* 0x000ea80000000800 */
[----:B------:R-:W2:Y:S04]  /*ab10*/  LDS.128 R8, [R14+0xa000] ;  /* 0x00a000000e087984 */ /* 0x000ea80000000c00 */
        /* <DEDUP_REMOVED lines=13> */
[----:B------:R-:W3:Y:S04]  /*abf0*/  LDS.64 R48, [R14+0x9ff8] ;  /* 0x009ff8000e307984 */ /* 0x000ee80000000a00 */
[----:B------:R-:W-:Y:S04]  /*ac00*/  STG.E.64 desc[UR8][R12.64+0x3008], R28 ;  /* 0x0030081c0c007986 */ /* 0x000fe8000c101b08 */
[----:B------:R-:W-:Y:S04]  /*ac10*/  STG.E.64 desc[UR8][R12.64+0x3010], R30 ;  /* 0x0030101e0c007986 */ /* 0x000fe8000c101b08 */
[----:B------:R-:W-:Y:S04]  /*ac20*/  STG.E.64 desc[UR8][R12.64+0x3000], R58 ;  /* 0x0030003a0c007986 */ /* 0x000fe8000c101b08 */
[----:B------:R-:W4:Y:S04]  /*ac30*/  LDS R37, [R14+0xbff0] ;  /* 0x00bff0000e257984 */ /* 0x000f280000000800 */
[----:B0-----:R-:W-:Y:S04]  /*ac40*/  STG.E desc[UR8][R2.64+0xc00], R71 ;  /* 0x000c004702007986 */ /* 0x001fe8000c101908 */
[----:B------:R-:W-:Y:S04]  /*ac50*/  STG.E.64 desc[UR8][R12.64+0x4808], R32 ;  /* 0x004808200c007986 */ /* 0x000fe8000c101b08 */
[----:B------:R-:W-:Y:S04]  /*ac60*/  STG.E.64 desc[UR8][R12.64+0x4810], R34 ;  /* 0x004810220c007986 */ /* 0x000fe8000c101b08 */
[----:B------:R-:W-:Y:S04]  /*ac70*/  STG.E.64 desc[UR8][R12.64+0x4800], R60 ;  /* 0x0048003c0c007986 */ /* 0x000fe8000c101b08 */
[----:B------:R-:W0:Y:S04]  /*ac80*/  LDS.128 R20, [R14+0xc000] ;  /* 0x00c000000e147984 */ /* 0x000e280000000c00 */
[----:B------:R-:W5:Y:S04]  /*ac90*/  LDS.64 R50, [R14+0xbff8] ;  /* 0x00bff8000e327984 */ /* 0x000f680000000a00 */
[----:B-1----:R-:W-:Y:S04]  /*aca0*/  STG.E desc[UR8][R2.64+0x1000], R73 ;  /* 0x0010004902007986 */ /* 0x002fe8000c101908 */
[----:B------:R-:W1:Y:S04]  /*acb0*/  LDS R39, [R14+0xdff0] ;  /* 0x00dff0000e277984 */ /* 0x000e680000000800 */
[----:B------:R-:W-:Y:S04]  /*acc0*/  STG.E.64 desc[UR8][R12.64+0x6008], R40 ;  /* 0x006008280c007986 */ /* 0x000fe8000c101b08 */
[----:B------:R-:W-:Y:S04]  /*acd0*/  STG.E.64 desc[UR8][R12.64+0x6010], R42 ;  /* 0x0060102a0c007986 */ /* 0x000fe8000c101b08 */
[----:B------:R-:W-:Y:S04]  /*ace0*/  STG.E.64 desc[UR8][R12.64+0x6000], R62 ;  /* 0x0060003e0c007986 */ /* 0x000fe8000c101b08 */
[----:B------:R-:W1:Y:S04]  /*acf0*/  LDS.128 R24, [R14+0xe000] ;  /* 0x00e000000e187984 */ /* 0x000e680000000c00 */
[----:B------:R-:W1:Y:S04]  /*ad00*/  LDS.64 R52, [R14+0xdff8] ;  /* 0x00dff8000e347984 */ /* 0x000e680000000a00 */
[----:B------:R-:W-:Y:S04]  /*ad10*/  STG.E desc[UR8][R2.64+0x1400], R75 ;  /* 0x0014004b02007986 */ /* 0x000fe8000c101908 */
[----:B------:R-:W1:Y:S04]  /*ad20*/  LDS R67, [R14+0xfff0] ;  /* 0x00fff0000e437984 */ /* 0x000e680000000800 */
[----:B------:R-:W-:Y:S04]  /*ad30*/  STG.E.64 desc[UR8][R12.64+0x7800], R64 ;  /* 0x007800400c007986 */ /* 0x000fe8000c101b08 */
[----:B------:R-:W1:Y:S04]  /*ad40*/  LDS.128 R28, [R14+0x10000] ;  /* 0x010000000e1c7984 */ /* 0x000e680000000c00 */
[----:B------:R-:W1:Y:S04]  /*ad50*/  LDS.64 R54, [R14+0xfff8] ;  /* 0x00fff8000e367984 */ /* 0x000e680000000a00 */
[----:B------:R-:W1:Y:S04]  /*ad60*/  LDS R65, [R14+0x11ff0] ;  /* 0x011ff0000e417984 */ /* 0x000e680000000800 */
[----:B------:R-:W1:Y:S04]  /*ad70*/  LDS.128 R32, [R14+0x12000] ;  /* 0x012000000e207984 */ /* 0x000e680000000c00 */
[----:B------:R-:W1:Y:S04]  /*ad80*/  LDS.64 R56, [R14+0x11ff8] ;  /* 0x011ff8000e387984 */ /* 0x000e680000000a00 */
[----:B------:R-:W-:Y:S04]  /*ad90*/  STG.E.64 desc[UR8][R12.64+0x7808], R44 ;  /* 0x0078082c0c007986 */ /* 0x000fe8000c101b08 */
[----:B------:R-:W-:Y:S04]  /*ada0*/  STG.E.64 desc[UR8][R12.64+0x7810], R46 ;  /* 0x0078102e0c007986 */ /* 0x000fe8000c101b08 */
[----:B------:R-:W1:Y:S04]  /*adb0*/  LDS R69, [R14+0x13ff0] ;  /* 0x013ff0000e457984 */ /* 0x000e680000000800 */
[----:B--2---:R-:W-:Y:S04]  /*adc0*/  STG.E desc[UR8][R2.64+0x1800], R77 ;  /* 0x0018004d02007986 */ /* 0x004fe8000c101908 */
[----:B------:R-:W2:Y:S04]  /*add0*/  LDS.128 R40, [R14+0x14000] ;  /* 0x014000000e287984 */ /* 0x000ea80000000c00 */
[----:B------:R-:W2:Y:S04]  /*ade0*/  LDS.64 R58, [R14+0x13ff8] ;  /* 0x013ff8000e3a7984 */ /* 0x000ea80000000a00 */
[----:B------:R-:W-:Y:S04]  /*adf0*/  STG.E.64 desc[UR8][R12.64+0x9008], R8 ;  /* 0x009008080c007986 */ /* 0x000fe8000c101b08 */
[----:B------:R-:W-:Y:S04]  /*ae00*/  STG.E.64 desc[UR8][R12.64+0x9010], R10 ;  /* 0x0090100a0c007986 */ /* 0x000fe8000c101b08 */
[----:B------:R-:W2:Y:S04]  /*ae10*/  LDS R71, [R14+0x15ff0] ;  /* 0x015ff0000e477984 */ /* 0x000ea80000000800 */
[----:B------:R-:W2:Y:S04]  /*ae20*/  LDS.128 R8, [R14+0x16000] ;  /* 0x016000000e087984 */ /* 0x000ea80000000c00 */
[----:B------:R-:W2:Y:S04]  /*ae30*/  LDS.64 R60, [R14+0x15ff8] ;  /* 0x015ff8000e3c7984 */ /* 0x000ea80000000a00 */
[----:B------:R-:W2:Y:S04]  /*ae40*/  LDS R73, [R14+0x17ff0] ;  /* 0x017ff0000e497984 */ /* 0x000ea80000000800 */
[----:B------:R-:W-:Y:S04]  /*ae50*/  LDS.64 R62, [R14+0x17ff8] ;  /* 0x017ff8000e3e7984 */ /* 0x000fe80000000a00 */
[----:B------:R0:W2:Y:S04]  /*ae60*/  LDS.128 R44, [R14+0x18000] ;  /* 0x018000000e2c7984 */ /* 0x0000a80000000c00 */
[----:B---3--:R-:W-:Y:S04]  /*ae70*/  STG.E.64 desc[UR8][R12.64+0x9000], R48 ;  /* 0x009000300c007986 */ /* 0x008fe8000c101b08 */
[----:B----4-:R-:W-:Y:S01]  /*ae80*/  STG.E desc[UR8][R2.64+0x1c00], R37 ;  /* 0x001c002502007986 */ /* 0x010fe2000c101908 */
[----:B0-----:R-:W-:-:S03]  /*ae90*/  VIADD R14, R14, 0x20000 ;  /* 0x000200000e0e7836 */ /* 0x001fc60000000000 */
[----:B------:R0:W-:Y:S04]  /*aea0*/  STG.E.64 desc[UR8][R12.64+0xa808], R20 ;  /* 0x00a808140c007986 */ /* 0x0001e8000c101b08 */
[----:B------:R3:W-:Y:S04]  /*aeb0*/  STG.E.64 desc[UR8][R12.64+0xa810], R22 ;  /* 0x00a810160c007986 */ /* 0x0007e8000c101b08 */
[----:B-----5:R-:W-:Y:S04]  /*aec0*/  STG.E.64 desc[UR8][R12.64+0xa800], R50 ;  /* 0x00a800320c007986 */ /* 0x020fe8000c101b08 */
[----:B-1----:R-:W-:Y:S01]  /*aed0*/  STG.E desc[UR8][R2.64+0x2000], R39 ;  /* 0x0020002702007986 */ /* 0x002fe2000c101908 */
[----:B0-----:R-:W-:-:S03]  /*aee0*/  IADD3 R20, P3, PT, R12, 0x18000, RZ ;  /* 0x000180000c147810 */ /* 0x001fc60007f7e0ff */
[----:B------:R-:W-:Y:S01]  /*aef0*/  STG.E.64 desc[UR8][R12.64+0xc008], R24 ;  /* 0x00c008180c007986 */ /* 0x000fe2000c101b08 */
[----:B---3--:R-:W-:Y:S01]  /*af00*/  IADD3 R22, P2, PT, R2, 0x4000, RZ ;  /* 0x0000400002167810 */ /* 0x008fe20007f5e0ff */
[----:B------:R-:W-:Y:S02]  /*af10*/  IMAD.X R21, RZ, RZ, R13, P3 ;  /* 0x000000ffff157224 */ /* 0x000fe400018e060d */
[----:B------:R-:W-:Y:S02]  /*af20*/  STG.E.64 desc[UR8][R12.64+0xc010], R26 ;  /* 0x00c0101a0c007986 */ /* 0x000fe4000c101b08 */
[----:B------:R-:W-:Y:S02]  /*af30*/  IMAD.X R23, RZ, RZ, R3, P2 ;  /* 0x000000ffff177224 */ /* 0x000fe400010e0603 */
        /* <DEDUP_REMOVED lines=10> */
[----:B--2---:R-:W-:Y:S04]  /*afe0*/  STG.E.64 desc[UR8][R12.64+0x10808], R40 ;  /* 0x010808280c007986 */ /* 0x004fe8000c101b08 */
        /* <DEDUP_REMOVED lines=15> */
.L_x_510:
[----:B------:R-:W-:Y:S05]  /*b0e0*/  BSYNC.RECONVERGENT B1 ;  /* 0x0000000000017941 */ /* 0x000fea0003800200 */
.L_x_509:
        /* <DEDUP_REMOVED lines=22> */
[----:B0-----:R-:W-:Y:S04]  /*b250*/  STG.E desc[UR8][R2.64+-0x800], R15 ;  /* 0xfff8000f02007986 */ /* 0x001fe8000c101908 */
[----:B------:R-:W0:Y:S04]  /*b260*/  LDS.128 R32, [R14+0x4000] ;  /* 0x004000000e207984 */ /* 0x000e280000000c00 */
[----:B------:R-:W0:Y:S04]  /*b270*/  LDS.64 R56, [R14+0x3ff8] ;  /* 0x003ff8000e387984 */ /* 0x000e280000000a00 */
[----:B------:R-:W0:Y:S04]  /*b280*/  LDS R15, [R14+0x5ff0] ;  /* 0x005ff0000e0f7984 */ /* 0x000e280000000800 */
[----:B------:R-:W0:Y:S04]  /*b290*/  LDS.128 R40, [R14+0x6000] ;  /* 0x006000000e287984 */ /* 0x000e280000000c00 */
[----:B------:R-:W0:Y:S04]  /*b2a0*/  LDS.64 R58, [R14+0x5ff8] ;  /* 0x005ff8000e3a7984 */ /* 0x000e280000000a00 */
[----:B-1----:R-:W-:Y:S04]  /*b2b0*/  STG.E.64 desc[UR8][R12.64+-0x2ff8], R44 ;  /* 0xffd0082c0c007986 */ /* 0x002fe8000c101b08 */
[----:B------:R-:W-:Y:S04]  /*b2c0*/  STG.E.64 desc[UR8][R12.64+-0x2ff0], R46 ;  /* 0xffd0102e0c007986 */ /* 0x000fe8000c101b08 */
[----:B------:R-:W1:Y:S04]  /*b2d0*/  LDS R71, [R14+0x7ff0] ;  /* 0x007ff0000e477984 */ /* 0x000e680000000800 */
[----:B------:R-:W-:Y:S04]  /*b2e0*/  LDS.64 R60, [R14+0x7ff8] ;  /* 0x007ff8000e3c7984 */ /* 0x000fe80000000a00 */
[----:B------:R4:W1:Y:S04]  /*b2f0*/  LDS.128 R44, [R14+0x8000] ;  /* 0x008000000e2c7984 */ /* 0x0008680000000c00 */
[----:B--2---:R-:W-:Y:S04]  /*b300*/  STG.E.64 desc[UR8][R12.64+-0x3000], R62 ;  /* 0xffd0003e0c007986 */ /* 0x004fe8000c101b08 */
[----:B---3--:R-:W-:Y:S01]  /*b310*/  STG.E desc[UR8][R2.64+-0x400], R37 ;  /* 0xfffc002502007986 */ /* 0x008fe2000c101908 */
[----:B----4-:R-:W-:-:S03]  /*b320*/  VIADD R14, R14, 0x10000 ;  /* 0x000100000e0e7836 */ /* 0x010fc60000000000 */
[----:B------:R-:W-:Y:S04]  /*b330*/  STG.E.64 desc[UR8][R12.64+-0x17f8], R20 ;  /* 0xffe808140c007986 */ /* 0x000fe8000c101b08 */
        /* <DEDUP_REMOVED lines=11> */
[----:B------:R2:W-:Y:S04]  /*b3f0*/  STG.E.64 desc[UR8][R12.64+0x3008], R8 ;  /* 0x003008080c007986 */ /* 0x0005e8000c101b08 */
[----:B------:R3:W-:Y:S04]  /*b400*/  STG.E.64 desc[UR8][R12.64+0x3010], R10 ;  /* 0x0030100a0c007986 */ /* 0x0007e8000c101b08 */
[----:B------:R-:W-:Y:S04]  /*b410*/  STG.E.64 desc[UR8][R12.64+0x3000], R54 ;  /* 0x003000360c007986 */ /* 0x000fe8000c101b08 */
[----:B------:R-:W-:Y:S01]  /*b420*/  STG.E desc[UR8][R2.64+0xc00], R69 ;  /* 0x000c004502007986 */ /* 0x000fe2000c101908 */
[----:B--2---:R-:W-:-:S03]  /*b430*/  IADD3 R8, P2, PT, R12, 0xc000, RZ ;  /* 0x0000c0000c087810 */ /* 0x004fc60007f5e0ff */
[----:B0-----:R-:W-:Y:S01]  /*b440*/  STG.E.64 desc[UR8][R12.64+0x4808], R32 ;  /* 0x004808200c007986 */ /* 0x001fe2000c101b08 */
        /* <DEDUP_REMOVED lines=9> */
[----:B-1----:R0:W-:Y:S04]  /*b4e0*/  STG.E desc[UR8][R2.64+0x1400], R71 ;  /* 0x0014004702007986 */ /* 0x0021e8000c101908 */
[----:B------:R-:W-:Y:S04]  /*b4f0*/  STG.E.64 desc[UR8][R12.64+0x7808], R44 ;  /* 0x0078082c0c007986 */ /* 0x000fe8000c101b08 */
[----:B------:R-:W-:Y:S04]  /*b500*/  STG.E.64 desc[UR8][R12.64+0x7810], R46 ;  /* 0x0078102e0c007986 */ /* 0x000fe8000c101b08 */
[----:B------:R1:W-:Y:S01]  /*b510*/  STG.E.64 desc[UR8][R12.64+0x7800], R60 ;  /* 0x0078003c0c007986 */ /* 0x0003e2000c101b08 */
[----:B0-----:R-:W-:-:S02]  /*b520*/  IMAD.MOV.U32 R2, RZ, RZ, R10 ;  /* 0x000000ffff027224 */ /* 0x001fc400078e000a */
[----:B------:R-:W-:Y:S02]  /*b530*/  IMAD.MOV.U32 R3, RZ, RZ, R11 ;  /* 0x000000ffff037224 */ /* 0x000fe400078e000b */
[----:B-1----:R-:W-:Y:S02]  /*b540*/  IMAD.MOV.U32 R12, RZ, RZ, R8 ;  /* 0x000000ffff0c7224 */ /* 0x002fe400078e0008 */
[----:B------:R-:W-:-:S07]  /*b550*/  IMAD.MOV.U32 R13, RZ, RZ, R9 ;  /* 0x000000ffff0d7224 */ /* 0x000fce00078e0009 */
.L_x_513:
[----:B------:R-:W-:Y:S05]  /*b560*/  BSYNC.RECONVERGENT B1 ;  /* 0x0000000000017941 */ /* 0x000fea0003800200 */
.L_x_512:
[----:B------:R-:W-:-:S13]  /*b570*/  ISETP.LT.OR P0, PT, R36, R5, P0 ;  /* 0x000000052400720c */ /* 0x000fda0000701670 */
[----:B------:R-:W-:Y:S05]  /*b580*/  @!P0 BRA `(.L_x_505) ;  /* 0x0000000000d88947 */ /* 0x000fea0003800000 */
        /* <DEDUP_REMOVED lines=12> */
[----:B0-----:R0:W-:Y:S04]  /*b650*/  STG.E desc[UR8][R2.64+-0x800], R15 ;  /* 0xfff8000f02007986 */ /* 0x0011e8000c101908 */
[----:B-1----:R0:W-:Y:S04]  /*b660*/  STG.E.64 desc[UR8][R12.64+-0x2ff8], R8 ;  /* 0xffd008080c007986 */ /* 0x0021e8000c101b08 */
[----:B------:R0:W-:Y:S04]  /*b670*/  STG.E.64 desc[UR8][R12.64+-0x2ff0], R10 ;  /* 0xffd0100a0c007986 */ /* 0x0001e8000c101b08 */
[----:B--2---:R0:W-:Y:S04]  /*b680*/  STG.E.64 desc[UR8][R12.64+-0x3000], R32 ;  /* 0xffd000200c007986 */ /* 0x0041e8000c101b08 */
        /* <DEDUP_REMOVED lines=12> */
[----:B------:R-:W-:Y:S05]  /*b750*/  BRA `(.L_x_505) ;  /* 0x0000000000647947 */ /* 0x000fea0003800000 */
.L_x_504:
[----:B------:R-:W0:Y:S01]  /*b760*/  LDC.64 R20, c[0x0][0x390] ;  /* 0x0000e400ff147b82 */ /* 0x000e220000000a00 */
[----:B------:R-:W-:-:S07]  /*b770*/  ISETP.NE.AND P2, PT, R40, RZ, PT ;  /* 0x000000ff2800720c */ /* 0x000fce0003f45270 */
[----:B------:R-:W1:Y:S08]  /*b780*/  LDC.64 R28, c[0x0][0x398] ;  /* 0x0000e600ff1c7b82 */ /* 0x000e700000000a00 */
[----:B------:R-:W2:Y:S08]  /*b790*/  LDC.64 R30, c[0x0][0x390] ;  /* 0x0000e400ff1e7b82 */ /* 0x000eb00000000a00 */
[----:B------:R-:W3:Y:S01]  /*b7a0*/  LDC.64 R34, c[0x0][0x398] ;  /* 0x0000e600ff227b82 */ /* 0x000ee20000000a00 */
[----:B0-----:R-:W-:-:S05]  /*b7b0*/  @P2 IMAD.WIDE R20, R43, 0x4, R20 ;  /* 0x000000042b142825 */ /* 0x001fca00078e0214 */
[----:B------:R0:W-:Y:S02]  /*b7c0*/  @P2 STG.E desc[UR8][R20.64], R39 ;  /* 0x0000002714002986 */ /* 0x0001e4000c101908 */
[----:B------:R-:W4:Y:S01]  /*b7d0*/  LDC.64 R40, c[0x0][0x390] ;  /* 0x0000e400ff287b82 */ /* 0x000f220000000a00 */
[----:B-1----:R-:W-:-:S05]  /*b7e0*/  @P2 IMAD.WIDE R28, R43, 0x18, R28 ;  /* 0x000000182b1c2825 */ /* 0x002fca00078e021c */
[----:B------:R0:W-:Y:S02]  /*b7f0*/  @P2 STG.E.64 desc[UR8][R28.64], R22 ;  /* 0x000000161c002986 */ /* 0x0001e4000c101b08 */
[----:B------:R-:W1:Y:S01]  /*b800*/  LDC.64 R44, c[0x0][0x398] ;  /* 0x0000e600ff2c7b82 */ /* 0x000e620000000a00 */
[C---:B--2---:R-:W-:Y:S01]  /*b810*/  @P0 IMAD.WIDE R30, R42.reuse, 0x4, R30 ;  /* 0x000000042a1e0825 */ /* 0x044fe200078e021e */
[----:B------:R0:W-:Y:S04]  /*b820*/  @P2 STG.E.64 desc[UR8][R28.64+0x8], R12 ;  /* 0x0000080c1c002986 */ /* 0x0001e8000c101b08 */
[----:B------:R0:W-:Y:S01]  /*b830*/  @P2 STG.E.64 desc[UR8][R28.64+0x10], R14 ;  /* 0x0000100e1c002986 */ /* 0x0001e2000c101b08 */
[----:B---3--:R-:W-:-:S03]  /*b840*/  @P0 IMAD.WIDE R42, R42, 0x18, R34 ;  /* 0x000000182a2a0825 */ /* 0x008fc600078e0222 */
[----:B------:R0:W-:Y:S04]  /*b850*/  @P0 STG.E desc[UR8][R30.64], R36 ;  /* 0x000000241e000986 */ /* 0x0001e8000c101908 */
[----:B------:R0:W-:Y:S01]  /*b860*/  @P0 STG.E.64 desc[UR8][R42.64], R2 ;  /* 0x000000022a000986 */ /* 0x0001e2000c101b08 */
[----:B----4-:R-:W-:-:S03]  /*b870*/  @P1 IMAD.WIDE R34, R47, 0x4, R40 ;  /* 0x000000042f221825 */ /* 0x010fc600078e0228 */
[----:B------:R0:W-:Y:S04]  /*b880*/  @P0 STG.E.64 desc[UR8][R42.64+0x8], R8 ;  /* 0x000008082a000986 */ /* 0x0001e8000c101b08 */
[----:B------:R0:W-:Y:S01]  /*b890*/  @P0 STG.E.64 desc[UR8][R42.64+0x10], R10 ;  /* 0x0000100a2a000986 */ /* 0x0001e2000c101b08 */
[----:B-1----:R-:W-:-:S03]  /*b8a0*/  @P1 IMAD.WIDE R40, R47, 0x18, R44 ;  /* 0x000000182f281825 */ /* 0x002fc600078e022c */
[----:B------:R0:W-:Y:S04]  /*b8b0*/  @P1 STG.E desc[UR8][R34.64], R37 ;  /* 0x0000002522001986 */ /* 0x0001e8000c101908 */
[----:B------:R0:W-:Y:S04]  /*b8c0*/  @P1 STG.E.64 desc[UR8][R40.64], R32 ;  /* 0x0000002028001986 */ /* 0x0001e8000c101b08 */
[----:B------:R0:W-:Y:S04]  /*b8d0*/  @P1 STG.E.64 desc[UR8][R40.64+0x8], R24 ;  /* 0x0000081828001986 */ /* 0x0001e8000c101b08 */
[----:B------:R0:W-:Y:S02]  /*b8e0*/  @P1 STG.E.64 desc[UR8][R40.64+0x10], R26 ;  /* 0x0000101a28001986 */ /* 0x0001e4000c101b08 */
.L_x_505:
[----:B------:R-:W-:Y:S05]  /*b8f0*/  BSYNC.RECONVERGENT B0 ;  /* 0x0000000000007941 */ /* 0x000fea0003800200 */
.L_x_503:
[----:B------:R-:W-:-:S13]  /*b900*/  ISETP.NE.AND P0, PT, R0, 0xff, PT ;  /* 0x000000ff0000780c */ /* 0x000fda0003f05270 */
[----:B------:R-:W-:Y:S05]  /*b910*/  @P0 EXIT ;  /* 0x000000000000094d */ /* 0x000fea0003800000 */
[----:B01----:R-:W0:Y:S01]  /*b920*/  LDC.64 R10, c[0x0][0x3a0] ;  /* 0x0000e800ff0a7b82 */ /* 0x003e220000000a00 */
[----:B------:R-:W-:-:S13]  /*b930*/  ISETP.NE.AND P0, PT, R4, 0x300, PT ;  /* 0x000003000400780c */ /* 0x000fda0003f05270 */
[----:B------:R-:W-:Y:S05]  /*b940*/  @P0 BRA `(.L_x_514) ;  /* 0x0000000000240947 */ /* 0x000fea0003800000 */
[----:B------:R-:W1:Y:S08]  /*b950*/  LDC.64 R2, c[0x0][0x390] ;  /* 0x0000e400ff027b82 */ /* 0x000e700000000a00 */
[----:B------:R-:W2:Y:S01]  /*b960*/  LDC.64 R8, c[0x0][0x398] ;  /* 0x0000e600ff087b82 */ /* 0x000ea20000000a00 */
[----:B-1----:R-:W-:-:S05]  /*b970*/  IMAD.WIDE R2, R5, 0x4, R2 ;  /* 0x0000000405027825 */ /* 0x002fca00078e0202 */
[----:B------:R1:W-:Y:S01]  /*b980*/  STG.E desc[UR8][R2.64], R38 ;  /* 0x0000002602007986 */ /* 0x0003e2000c101908 */
[----:B--2---:R-:W-:-:S04]  /*b990*/  IMAD.WIDE R8, R5, 0x18, R8 ;  /* 0x0000001805087825 */ /* 0x004fc800078e0208 */
[----:B------:R-:W-:Y:S01]  /*b9a0*/  VIADD R5, R5, 0x1 ;  /* 0x0000000105057836 */ /* 0x000fe20000000000 */
[----:B------:R1:W-:Y:S04]  /*b9b0*/  STG.E.64 desc[UR8][R8.64], R6 ;  /* 0x0000000608007986 */ /* 0x0003e8000c101b08 */
[----:B------:R1:W-:Y:S04]  /*b9c0*/  STG.E.64 desc[UR8][R8.64+0x8], R16 ;  /* 0x0000081008007986 */ /* 0x0003e8000c101b08 */
[----:B------:R1:W-:Y:S02]  /*b9d0*/  STG.E.64 desc[UR8][R8.64+0x10], R18 ;  /* 0x0000101208007986 */ /* 0x0003e4000c101b08 */
.L_x_514:
[----:B0-----:R-:W-:Y:S01]  /*b9e0*/  STG.E desc[UR8][R10.64], R5 ;  /* 0x000000050a007986 */ /* 0x001fe2000c101908 */
[----:B------:R-:W-:Y:S05]  /*b9f0*/  EXIT ;  /* 0x000000000000794d */ /* 0x000fea0003800000 */
.L_x_498:
        /* <DEDUP_REMOVED lines=19> */
[----:B------:R-:W-:-:S04]  /*bb30*/  @!P0 IMAD.IADD R3, R2, 0x1, R17 ;  /* 0x0000000102038824 */ /* 0x000fc800078e0211 */
[----:B------:R-:W-:-:S04]  /*bb40*/  @!P0 IMAD.WIDE.U32 R8, R3, 0x4, R8 ;  /* 0x0000000403088825 */ /* 0x000fc800078e0008 */
[----:B------:R-:W-:-:S05]  /*bb50*/  IMAD R17, R17, 0x18, RZ ;  /* 0x0000001811117824 */ /* 0x000fca00078e02ff */
[----:B------:R-:W-:Y:S01]  /*bb60*/  IADD3 R30, P2, PT, R17, R24, RZ ;  /* 0x00000018111e7210 */ /* 0x000fe20007f5e0ff */
[----:B------:R-:W-:-:S04]  /*bb70*/  @!P0 IMAD.WIDE.U32 R22, R3, 0x18, R22 ;  /* 0x0000001803168825 */ /* 0x000fc800078e0016 */
[----:B------:R-:W-:Y:S02]  /*bb80*/  IMAD.X R31, RZ, RZ, R25, P2 ;  /* 0x000000ffff1f7224 */ /* 0x000fe400010e0619 */
        /* <DEDUP_REMOVED lines=14> */
[----:B------:R1:W5:Y:S01]  /*bc70*/  @!P0 LDG.E.64.CONSTANT R12, desc[UR8][R22.64+0x10] ;  /* 0x00001008160c8981 */ /* 0x000362000c1e9b00 */
        /* <DEDUP_REMOVED lines=10> */
[----:B------:R-:W4:Y:S01]  /*bd20*/  @!P3 LDG.E.64.CONSTANT R20, desc[UR8][R30.64+0x610] ;  /* 0x000610081e14b981 */ /* 0x000f22000c1e9b00 */
[----:B------:R-:W-:Y:S01]  /*bd30*/  ISETP.NE.AND P3, PT, R5, RZ, PT ;  /* 0x000000ff0500720c */ /* 0x000fe20003f65270 */
[----:B0-----:R-:W-:-:S12]  /*bd40*/  IMAD.MOV.U32 R10, RZ, RZ, RZ ;  /* 0x000000ffff0a7224 */ /* 0x001fd800078e00ff */
[----:B------:R0:W4:Y:S01]  /*bd50*/  @!P3 LDG.E.CONSTANT R10, desc[UR8][R28.64+-0x4] ;  /* 0xfffffc081c0ab981 */ /* 0x000122000c1e9900 */
[----:B------:R-:W1:Y:S01]  /*bd60*/  S2R R2, SR_LANEID ;  /* 0x0000000000027919 */ /* 0x000e620000000000 */
[----:B------:R-:W0:Y:S01]  /*bd70*/  S2UR UR5, SR_CgaCtaId ;  /* 0x00000000000579c3 */ /* 0x000e220000008800 */
[----:B------:R-:W-:Y:S01]  /*bd80*/  SHF.R.U32.HI R43, RZ, 0x5, R5 ;  /* 0x00000005ff2b7819 */ /* 0x000fe20000011605 */
[----:B------:R-:W-:Y:S02]  /*bd90*/  UMOV UR4, 0x400 ;  /* 0x0000040000047882 */ /* 0x000fe40000000000 */
[----:B0-----:R-:W-:Y:S02]  /*bda0*/  ULEA UR4, UR5, UR4, 0x18 ;  /* 0x0000000405047291 */ /* 0x001fe4000f8ec0ff */
[----:B-1----:R-:W-:-:S05]  /*bdb0*/  IMAD R3, R43, 0x60, R2 ;  /* 0x000000602b037824 */ /* 0x002fca00078e0202 */
        /* <DEDUP_REMOVED lines=15> */
[----:B-----5:R-:W-:Y:S04]  /*beb0*/  STS.64 [R23+0x10], R12 ;  /* 0x0000100c17007388 */ /* 0x020fe80000000a00 */
[----:B---3--:R-:W-:Y:S04]  /*bec0*/  STS.64 [R23], R6 ;  /* 0x0000000617007388 */ /* 0x008fe80000000a00 */
[----:B----4-:R-:W-:Y:S04]  /*bed0*/  STS.64 [R23+0x8], R14 ;  /* 0x0000080e17007388 */ /* 0x010fe80000000a00 */
[----:B------:R-:W-:Y:S04]  /*bee0*/  STS.64 [R23+0x300], R24 ;  /* 0x0003001817007388 */ /* 0x000fe80000000a00 */
[----:B------:R-:W-:Y:S04]  /*bef0*/  STS.64 [R23+0x308], R26 ;  /* 0x0003081a17007388 */ /* 0x000fe80000000a00 */
[----:B------:R-:W-:Y:S04]  /*bf00*/  STS.64 [R23+0x310], R40 ;  /* 0x0003102817007388 */ /* 0x000fe80000000a00 */
[----:B------:R-:W-:Y:S04]  /*bf10*/  STS.64 [R23+0x600], R16 ;  /* 0x0006001017007388 */ /* 0x000fe80000000a00 */
[----:B------:R-:W-:Y:S04]  /*bf20*/  STS.64 [R23+0x608], R18 ;  /* 0x0006081217007388 */ /* 0x000fe80000000a00 */
[----:B------:R2:W-:Y:S01]  /*bf30*/  STS.64 [R23+0x610], R20 ;  /* 0x0006101417007388 */ /* 0x0005e20000000a00 */
[----:B------:R-:W-:-:S03]  /*bf40*/  NOP ;  /* 0x0000000000007918 */ /* 0x000fc60000000000 */
[----:B------:R-:W-:Y:S04]  /*bf50*/  LDS.64 R38, [R42] ;  /* 0x000000002a267984 */ /* 0x000fe80000000a00 */
[----:B------:R-:W3:Y:S04]  /*bf60*/  LDS.64 R36, [R42+0x18] ;  /* 0x000018002a247984 */ /* 0x000ee80000000a00 */
[----:B------:R-:W-:Y:S04]  /*bf70*/  LDS.64 R34, [R42+0x8] ;  /* 0x000008002a227984 */ /* 0x000fe80000000a00 */
[----:B------:R-:W4:Y:S04]  /*bf80*/  LDS.64 R32, [R42+0x20] ;  /* 0x000020002a207984 */ /* 0x000f280000000a00 */
[----:B------:R-:W-:Y:S04]  /*bf90*/  LDS.64 R30, [R42+0x10] ;  /* 0x000010002a1e7984 */ /* 0x000fe80000000a00 */
[----:B------:R-:W5:Y:S04]  /*bfa0*/  LDS.64 R28, [R42+0x28] ;  /* 0x000028002a1c7984 */ /* 0x000f680000000a00 */
[----:B------:R-:W5:Y:S04]  /*bfb0*/  LDS.64 R6, [R42+0x30] ;  /* 0x000030002a067984 */ /* 0x000f680000000a00 */
[----:B------:R-:W5:Y:S04]  /*bfc0*/  LDS.64 R12, [R42+0x38] ;  /* 0x000038002a0c7984 */ /* 0x000f680000000a00 */
[----:B------:R-:W5:Y:S01]  /*bfd0*/  LDS.64 R14, [R42+0x40] ;  /* 0x000040002a0e7984 */ /* 0x000f620000000a00 */
[C---:B0-----:R-:W-:Y:S01]  /*bfe0*/  LEA R22, R5.reuse, UR4, 0x2 ;  /* 0x0000000405167c11 */ /* 0x041fe2000f8e10ff */
[----:B------:R-:W-:Y:S06]  /*bff0*/  BAR.SYNC.DEFER_BLOCKING 0x0 ;  /* 0x0000000000007b1d */ /* 0x000fec0000010000 */
[----:B-1----:R-:W-:Y:S02]  /*c000*/  STS [R22+0x5a8], R3 ;  /* 0x0005a80316007388 */ /* 0x002fe40000000800 */
[----:B------:R-:W-:Y:S01]  /*c010*/  BAR.SYNC.DEFER_BLOCKING 0x0 ;  /* 0x0000000000007b1d */ /* 0x000fe20000010000 */
[----:B--2---:R-:W-:-:S04]  /*c020*/  IMAD R23, R5, 0x3, RZ ;  /* 0x0000000305177824 */ /* 0x004fc800078e02ff */
[----:B------:R-:W-:Y:S01]  /*c030*/  VIADD R11, R23, 0x1 ;  /* 0x00000001170b7836 */ /* 0x000fe20000000000 */
[----:B---3--:R-:W-:Y:S02]  /*c040*/  DADD R16, R38, R36 ;  /* 0x0000000026107229 */ /* 0x008fe40000000024 */
[----:B----4-:R-:W-:Y:S02]  /*c050*/  DADD R18, R34, R32 ;  /* 0x0000000022127229 */ /* 0x010fe40000000020 */
[----:B-----5:R-:W-:Y:S01]  /*c060*/  DADD R20, R30, R28 ;  /* 0x000000001e147229 */ /* 0x020fe2000000001c */
[----:B------:R-:W0:Y:S01]  /*c070*/  @P0 LDS R10, [R22+0x5a4] ;  /* 0x0005a400160a0984 */ /* 0x000e220000000800 */
[----:B------:R-:W-:-:S04]  /*c080*/  ISETP.NE.AND P0, PT, R9, R8, PT ;  /* 0x000000080900720c */ /* 0x000fc80003f05270 */
[----:B------:R-:W-:-:S04]  /*c090*/  ISETP.EQ.OR P0, PT, R11, R4, P0 ;  /* 0x000000040b00720c */ /* 0x000fc80000702670 */
[----:B------:R-:W-:Y:S02]  /*c0a0*/  FSEL R16, R36, R16, P0 ;  /* 0x0000001024107208 */ /* 0x000fe40000000000 */
[----:B------:R-:W-:Y:S02]  /*c0b0*/  FSEL R17, R37, R17, P0 ;  /* 0x0000001125117208 */ /* 0x000fe40000000000 */
[----:B------:R-:W-:Y:S02]  /*c0c0*/  FSEL R18, R32, R18, P0 ;  /* 0x0000001220127208 */ /* 0x000fe40000000000 */
[----:B------:R-:W-:Y:S02]  /*c0d0*/  FSEL R19, R33, R19, P0 ;  /* 0x0000001321137208 */ /* 0x000fe40000000000 */
[----:B------:R-:W-:Y:S01]  /*c0e0*/  FSEL R20, R28, R20, P0 ;  /* 0x000000141c147208 */ /* 0x000fe20000000000 */
[----:B------:R-:W-:Y:S01]  /*c0f0*/  DADD R16, R6, R16 ;  /* 0x0000000006107229 */ /* 0x000fe20000000010 */
[----:B------:R-:W-:Y:S01]  /*c100*/  FSEL R21, R29, R21, P0 ;  /* 0x000000151d157208 */ /* 0x000fe20000000000 */
[----:B------:R-:W-:Y:S01]  /*c110*/  VIADD R11, R23, 0x2 ;  /* 0x00000002170b7836 */ /* 0x000fe20000000000 */
[----:B------:R-:W-:Y:S01]  /*c120*/  ISETP.NE.AND P1, PT, R8, R3, PT ;  /* 0x000000030800720c */ /* 0x000fe20003f25270 */
[----:B------:R-:W-:-:S03]  /*c130*/  DADD R18, R12, R18 ;  /* 0x000000000c127229 */ /* 0x000fc60000000012 */
        /* <DEDUP_REMOVED lines=9> */
[----:B------:R-:W1:Y:S01]  /*c1d0*/  SHFL.UP PT, R13, R11, 0x1, RZ ;  /* 0x042000000b0d7989 */ /* 0x000e6200000e00ff */
[----:B0-----:R-:W-:-:S03]  /*c1e0*/  ISETP.NE.AND P2, PT, R10, R9, PT ;  /* 0x000000090a00720c */ /* 0x001fc60003f45270 */
[----:B------:R-:W-:Y:S01]  /*c1f0*/  SHFL.UP PT, R16, R40, 0x1, RZ ;  /* 0x0420000028107989 */ /* 0x000fe200000e00ff */
[----:B------:R-:W-:-:S03]  /*c200*/  ISETP.EQ.OR P2, PT, R23, R4, P2 ;  /* 0x000000041700720c */ /* 0x000fc60001742670 */
[----:B------:R-:W0:Y:S01]  /*c210*/  SHFL.UP PT, R17, R59, 0x1, RZ ;  /* 0x042000003b117989 */ /* 0x000e2200000e00ff */
[----:B------:R-:W-:-:S03]  /*c220*/  SEL R6, RZ, 0x1, !P2 ;  /* 0x00000001ff067807 */ /* 0x000fc60005000000 */
[----:B------:R-:W-:Y:S04]  /*c230*/  SHFL.UP PT, R14, R44, 0x1, RZ ;  /* 0x042000002c0e7989 */ /* 0x000fe800000e00ff */
[----:B------:R-:W2:Y:S01]  /*c240*/  SHFL.UP PT, R15, R45, 0x1, RZ ;  /* 0x042000002d0f7989 */ /* 0x000ea200000e00ff */
[----:B------:R-:W-:Y:S02]  /*c250*/  VIADD R7, R6, 0x1 ;  /* 0x0000000106077836 */ /* 0x000fe40000000000 */
[----:B------:R-:W-:Y:S02]  /*c260*/  @!P0 IMAD.MOV R7, RZ, RZ, R6 ;  /* 0x000000ffff078224 */ /* 0x000fe400078e0206 */
[----:B------:R-:W-:Y:S02]  /*c270*/  IMAD.MOV.U32 R18, RZ, RZ, R42 ;  /* 0x000000ffff127224 */ /* 0x000fe400078e002a */
[----:B------:R-:W-:-:S02]  /*c280*/  IMAD.MOV.U32 R19, RZ, RZ, R11 ;  /* 0x000000ffff137224 */ /* 0x000fc400078e000b */
[----:B------:R-:W-:Y:S02]  /*c290*/  VIADD R6, R7, 0x1 ;  /* 0x0000000107067836 */ /* 0x000fe40000000000 */
[----:B------:R-:W-:Y:S02]  /*c2a0*/  @!P1 IMAD.MOV R6, RZ, RZ, R7 ;  /* 0x000000ffff069224 */ /* 0x000fe400078e0207 */
[----:B------:R-:W-:Y:S01]  /*c2b0*/  IMAD.MOV.U32 R41, RZ, RZ, R59 ;  /* 0x000000ffff297224 */ /* 0x000fe200078e003b */
[----:B-1----:R-:W-:Y:S02]  /*c2c0*/  DADD R12, R12, R18 ;  /* 0x000000000c0c7229 */ /* 0x002fe40000000012 */
[----:B------:R-:W1:Y:S01]  /*c2d0*/  SHFL.UP PT, R18, R6, 0x1, RZ ;  /* 0x0420000006127989 */ /* 0x000e6200000e00ff */
[----:B------:R-:W-:Y:S02]  /*c2e0*/  ISETP.NE.AND P4, PT, R6, RZ, PT ;  /* 0x000000ff0600720c */ /* 0x000fe40003f85270 */
[----:B0-----:R-:W-:-:S02]  /*c2f0*/  DADD R16, R16, R40 ;  /* 0x0000000010107229 */ /* 0x001fc40000000028 */
[----:B--2---:R-:W-:-:S03]  /*c300*/  DADD R14, R14, R44 ;  /* 0x000000000e0e7229 */ /* 0x004fc6000000002c */
[----:B------:R-:W-:Y:S02]  /*c310*/  @P5 FSEL R42, R12, R42, !P4 ;  /* 0x0000002a0c2a5208 */ /* 0x000fe40006000000 */
[----:B------:R-:W-:-:S03]  /*c320*/  @P5 FSEL R11, R13, R11, !P4 ;  /* 0x0000000b0d0b5208 */ /* 0x000fc60006000000 */
[----:B------:R-:W-:Y:S01]  /*c330*/  @P5 FSEL R40, R16, R40, !P4 ;  /* 0x0000002810285208 */ /* 0x000fe20006000000 */
[----:B------:R-:W-:Y:S01]  /*c340*/  SHFL.UP PT, R12, R42, 0x2, RZ ;  /* 0x044000002a0c7989 */ /* 0x000fe200000e00ff */
[----:B------:R-:W-:-:S03]  /*c350*/  @P5 FSEL R59, R17, R59, !P4 ;  /* 0x0000003b113b5208 */ /* 0x000fc60006000000 */
[----:B------:R-:W0:Y:S01]  /*c360*/  SHFL.UP PT, R13, R11, 0x2, RZ ;  /* 0x044000000b0d7989 */ /* 0x000e2200000e00ff */
[----:B------:R-:W-:Y:S02]  /*c370*/  @P5 FSEL R44, R14, R44, !P4 ;  /* 0x0000002c0e2c5208 */ /* 0x000fe40006000000 */
[----:B------:R-:W-:Y:S01]  /*c380*/  @P5 FSEL R45, R15, R45, !P4 ;  /* 0x0000002d0f2d5208 */ /* 0x000fe20006000000 */
[----:B------:R-:W-:Y:S04]  /*c390*/  SHFL.UP PT, R16, R40, 0x2, RZ ;  /* 0x0440000028107989 */ /* 0x000fe800000e00ff */
[----:B------:R-:W2:Y:S01]  /*c3a0*/  SHFL.UP PT, R17, R59, 0x2, RZ ;  /* 0x044000003b117989 */ /* 0x000ea200000e00ff */
[----:B-1----:R-:W-:-:S03]  /*c3b0*/  SEL R19, R18, RZ, P5 ;  /* 0x000000ff12137207 */ /* 0x002fc60002800000 */
[----:B------:R-:W-:Y:S04]  /*c3c0*/  SHFL.UP PT, R14, R44, 0x2, RZ ;  /* 0x044000002c0e7989 */ /* 0x000fe800000e00ff */
[----:B------:R-:W1:Y:S01]  /*c3d0*/  SHFL.UP PT, R15, R45, 0x2, RZ ;  /* 0x044000002d0f7989 */ /* 0x000e6200000e00ff */
[----:B------:R-:W-:Y:S02]  /*c3e0*/  IMAD.IADD R6, R19, 0x1, R6 ;  /* 0x0000000113067824 */ /* 0x000fe400078e0206 */
[----:B------:R-:W-:Y:S02]  /*c3f0*/  IMAD.MOV.U32 R18, RZ, RZ, R42 ;  /* 0x000000ffff127224 */ /* 0x000fe400078e002a */
[----:B------:R-:W-:Y:S01]  /*c400*/  IMAD.MOV.U32 R19, RZ, RZ, R11 ;  /* 0x000000ffff137224 */ /* 0x000fe200078e000b */
[----:B------:R-:W-:Y:S01]  /*c410*/  ISETP.GE.AND P5, PT, R2, 0x2, PT ;  /* 0x000000020200780c */ /* 0x000fe20003fa6270 */
[----:B------:R-:W-:-:S04]  /*c420*/  IMAD.MOV.U32 R41, RZ, RZ, R59 ;  /* 0x000000ffff297224 */ /* 0x000fc800078e003b */
[----:B0-----:R-:W-:Y:S01]  /*c430*/  DADD R12, R12, R18 ;  /* 0x000000000c0c7229 */ /* 0x001fe20000000012 */
[----:B------:R-:W0:Y:S01]  /*c440*/  SHFL.UP PT, R18, R6, 0x2, RZ ;  /* 0x0440000006127989 */ /* 0x000e2200000e00ff */
[----:B------:R-:W-:Y:S01]  /*c450*/  ISETP.NE.AND P4, PT, R6, RZ, PT ;  /* 0x000000ff0600720c */ /* 0x000fe20003f85270 */
[----:B--2---:R-:W-:-:S07]  /*c460*/  DADD R16, R16, R40 ;  /* 0x0000000010107229 */ /* 0x004fce0000000028 */
[----:B------:R-:W-:Y:S02]  /*c470*/  @P5 FSEL R42, R12, R42, !P4 ;  /* 0x0000002a0c2a5208 */ /* 0x000fe40006000000 */
[----:B------:R-:W-:Y:S01]  /*c480*/  @P5 FSEL R11, R13, R11, !P4 ;  /* 0x0000000b0d0b5208 */ /* 0x000fe20006000000 */
[----:B-1----:R-:W-:Y:S02]  /*c490*/  DADD R14, R14, R44 ;  /* 0x000000000e0e7229 */ /* 0x002fe4000000002c */
[----:B------:R-:W-:Y:S01]  /*c4a0*/  SHFL.UP PT, R12, R42, 0x4, RZ ;  /* 0x048000002a0c7989 */ /* 0x000fe200000e00ff */
[----:B------:R-:W-:Y:S02]  /*c4b0*/  @P5 FSEL R40, R16, R40, !P4 ;  /* 0x0000002810285208 */ /* 0x000fe40006000000 */
[----:B------:R-:W-:Y:S01]  /*c4c0*/  @P5 FSEL R59, R17, R59, !P4 ;  /* 0x0000003b113b5208 */ /* 0x000fe20006000000 */
[----:B------:R-:W1:Y:S04]  /*c4d0*/  SHFL.UP PT, R13, R11, 0x4, RZ ;  /* 0x048000000b0d7989 */ /* 0x000e6800000e00ff */
[----:B------:R-:W-:Y:S01]  /*c4e0*/  @P5 FSEL R44, R14, R44, !P4 ;  /* 0x0000002c0e2c5208 */ /* 0x000fe20006000000 */
[----:B------:R-:W-:Y:S01]  /*c4f0*/  SHFL.UP PT, R16, R40, 0x4, RZ ;  /* 0x0480000028107989 */ /* 0x000fe200000e00ff */
[----:B------:R-:W-:-:S03]  /*c500*/  @P5 FSEL R45, R15, R45, !P4 ;  /* 0x0000002d0f2d5208 */ /* 0x000fc60006000000 */
[----:B------:R-:W2:Y:S01]  /*c510*/  SHFL.UP PT, R17, R59, 0x4, RZ ;  /* 0x048000003b117989 */ /* 0x000ea200000e00ff */
[----:B0-----:R-:W-:-:S03]  /*c520*/  SEL R19, R18, RZ, P5 ;  /* 0x000000ff12137207 */ /* 0x001fc60002800000 */
[----:B------:R-:W-:Y:S04]  /*c530*/  SHFL.UP PT, R14, R44, 0x4, RZ ;  /* 0x048000002c0e7989 */ /* 0x000fe800000e00ff */
[----:B------:R-:W0:Y:S01]  /*c540*/  SHFL.UP PT, R15, R45, 0x4, RZ ;  /* 0x048000002d0f7989 */ /* 0x000e2200000e00ff */
[----:B------:R-:W-:Y:S02]  /*c550*/  IMAD.IADD R6, R6, 0x1, R19 ;  /* 0x0000000106067824 */ /* 0x000fe400078e0213 */
[----:B------:R-:W-:Y:S02]  /*c560*/  IMAD.MOV.U32 R18, RZ, RZ, R42 ;  /* 0x000000ffff127224 */ /* 0x000fe400078e002a */
[----:B------:R-:W-:Y:S02]  /*c570*/  IMAD.MOV.U32 R19, RZ, RZ, R11 ;  /* 0x000000ffff137224 */ /* 0x000fe400078e000b */
[----:B------:R-:W-:Y:S01]  /*c580*/  IMAD.MOV.U32 R41, RZ, RZ, R59 ;  /* 0x000000ffff297224 */ /* 0x000fe200078e003b */
[----:B------:R-:W-:-:S03]  /*c590*/  ISETP.GE.AND P5, PT, R2, 0x4, PT ;  /* 0x000000040200780c */ /* 0x000fc60003fa6270 */
[----:B-1----:R-:W-:Y:S01]  /*c5a0*/  DADD R12, R12, R18 ;  /* 0x000000000c0c7229 */ /* 0x002fe20000000012 */
[----:B------:R-:W1:Y:S01]  /*c5b0*/  SHFL.UP PT, R18, R6, 0x4, RZ ;  /* 0x0480000006127989 */ /* 0x000e6200000e00ff */
[----:B--2---:R-:W-:Y:S01]  /*c5c0*/  DADD R16, R16, R40 ;  /* 0x0000000010107229 */ /* 0x004fe20000000028 */
[----:B------:R-:W-:Y:S01]  /*c5d0*/  ISETP.NE.AND P4, PT, R6, RZ, PT ;  /* 0x000000ff0600720c */ /* 0x000fe20003f85270 */
[----:B0-----:R-:W-:-:S08]  /*c5e0*/  DADD R14, R14, R44 ;  /* 0x000000000e0e7229 */ /* 0x001fd0000000002c */
[----:B------:R-:W-:Y:S02]  /*c5f0*/  @P5 FSEL R40, R16, R40, !P4 ;  /* 0x0000002810285208 */ /* 0x000fe40006000000 */
[----:B------:R-:W-:Y:S02]  /*c600*/  @P5 FSEL R59, R17, R59, !P4 ;  /* 0x0000003b113b5208 */ /* 0x000fe40006000000 */
[----:B------:R-:W-:Y:S01]  /*c610*/  @P5 FSEL R42, R12, R42, !P4 ;  /* 0x0000002a0c2a5208 */ /* 0x000fe20006000000 */
[----:B------:R-:W-:Y:S01]  /*c620*/  SHFL.UP PT, R16, R40, 0x8, RZ ;  /* 0x0500000028107989 */ /* 0x000fe200000e00ff */
[----:B------:R-:W-:Y:S02]  /*c630*/  @P5 FSEL R11, R13, R11, !P4 ;  /* 0x0000000b0d0b5208 */ /* 0x000fe40006000000 */
[----:B------:R-:W-:Y:S01]  /*c640*/  @P5 FSEL R44, R14, R44, !P4 ;  /* 0x0000002c0e2c5208 */ /* 0x000fe20006000000 */
[----:B------:R-:W0:Y:S01]  /*c650*/  SHFL.UP PT, R17, R59, 0x8, RZ ;  /* 0x050000003b117989 */ /* 0x000e2200000e00ff */
[----:B------:R-:W-:-:S02]  /*c660*/  @P5 FSEL R45, R15, R45, !P4 ;  /* 0x0000002d0f2d5208 */ /* 0x000fc40006000000 */
[----:B-1----:R-:W-:Y:S01]  /*c670*/  SEL R19, R18, RZ, P5 ;  /* 0x000000ff12137207 */ /* 0x002fe20002800000 */
[----:B------:R-:W-:Y:S04]  /*c680*/  SHFL.UP PT, R12, R42, 0x8, RZ ;  /* 0x050000002a0c7989 */ /* 0x000fe800000e00ff */
[----:B------:R-:W1:Y:S04]  /*c690*/  SHFL.UP PT, R13, R11, 0x8, RZ ;  /* 0x050000000b0d7989 */ /* 0x000e6800000e00ff */
[----:B------:R-:W-:Y:S04]  /*c6a0*/  SHFL.UP PT, R14, R44, 0x8, RZ ;  /* 0x050000002c0e7989 */ /* 0x000fe800000e00ff */
[----:B------:R-:W2:Y:S01]  /*c6b0*/  SHFL.UP PT, R15, R45, 0x8, RZ ;  /* 0x050000002d0f7989 */ /* 0x000ea200000e00ff */
[----:B------:R-:W-:-:S02]  /*c6c0*/  IMAD.IADD R6, R6, 0x1, R19 ;  /* 0x0000000106067824 */ /* 0x000fc400078e0213 */
[----:B------:R-:W-:-:S03]  /*c6d0*/  IMAD.MOV.U32 R41, RZ, RZ, R59 ;  /* 0x000000ffff297224 */ /* 0x000fc600078e003b */
[----:B------:R-:W3:Y:S01]  /*c6e0*/  SHFL.UP PT, R20, R6, 0x8, RZ ;  /* 0x0500000006147989 */ /* 0x000ee200000e00ff */
[----:B------:R-:W-:Y:S01]  /*c6f0*/  ISETP.GE.AND P5, PT, R2, 0x8, PT ;  /* 0x000000080200780c */ /* 0x000fe20003fa6270 */
[----:B------:R-:W-:Y:S01]  /*c700*/  IMAD.MOV.U32 R18, RZ, RZ, R42 ;  /* 0x000000ffff127224 */ /* 0x000fe200078e002a */
[----:B0-----:R-:W-:Y:S01]  /*c710*/  DADD R16, R16, R40 ;  /* 0x0000000010107229 */ /* 0x001fe20000000028 */
[----:B------:R-:W-:Y:S01]  /*c720*/  IMAD.MOV.U32 R19, RZ, RZ, R11 ;  /* 0x000000ffff137224 */ /* 0x000fe200078e000b */
[----:B------:R-:W-:-:S05]  /*c730*/  ISETP.NE.AND P4, PT, R6, RZ, PT ;  /* 0x000000ff0600720c */ /* 0x000fca0003f85270 */
[----:B-1----:R-:W-:Y:S02]  /*c740*/  DADD R12, R12, R18 ;  /* 0x000000000c0c7229 */ /* 0x002fe40000000012 */
[----:B--2---:R-:W-:Y:S02]  /*c750*/  DADD R14, R14, R44 ;  /* 0x000000000e0e7229 */ /* 0x004fe4000000002c */
[----:B------:R-:W-:Y:S02]  /*c760*/  @P5 FSEL R40, R16, R40, !P4 ;  /* 0x0000002810285208 */ /* 0x000fe40006000000 */
[----:B------:R-:W-:-:S04]  /*c770*/  @P5 FSEL R59, R17, R59, !P4 ;  /* 0x0000003b113b5208 */ /* 0x000fc80006000000 */
[----:B------:R-:W-:Y:S01]  /*c780*/  @P5 FSEL R42, R12, R42, !P4 ;  /* 0x0000002a0c2a5208 */ /* 0x000fe20006000000 */
[----:B------:R-:W-:Y:S01]  /*c790*/  SHFL.UP PT, R16, R40, 0x10, RZ ;  /* 0x0600000028107989 */ /* 0x000fe200000e00ff */
[----:B------:R-:W-:Y:S02]  /*c7a0*/  @P5 FSEL R11, R13, R11, !P4 ;  /* 0x0000000b0d0b5208 */ /* 0x000fe40006000000 */
[----:B---3--:R-:W-:Y:S01]  /*c7b0*/  SEL R19, R20, RZ, P5 ;  /* 0x000000ff14137207 */ /* 0x008fe20002800000 */
[----:B------:R-:W0:Y:S01]  /*c7c0*/  SHFL.UP PT, R17, R59, 0x10, RZ ;  /* 0x060000003b117989 */ /* 0x000e2200000e00ff */
[----:B------:R-:W-:Y:S02]  /*c7d0*/  @P5 FSEL R44, R14, R44, !P4 ;  /* 0x0000002c0e2c5208 */ /* 0x000fe40006000000 */
[----:B------:R-:W-:Y:S01]  /*c7e0*/  @P5 FSEL R45, R15, R45, !P4 ;  /* 0x0000002d0f2d5208 */ /* 0x000fe20006000000 */
[----:B------:R-:W-:Y:S01]  /*c7f0*/  SHFL.UP PT, R12, R42, 0x10, RZ ;  /* 0x060000002a0c7989 */ /* 0x000fe200000e00ff */
[----:B------:R-:W-:-:S03]  /*c800*/  IMAD.IADD R6, R6, 0x1, R19 ;  /* 0x0000000106067824 */ /* 0x000fc600078e0213 */
[----:B------:R-:W1:Y:S04]  /*c810*/  SHFL.UP PT, R13, R11, 0x10, RZ ;  /* 0x060000000b0d7989 */ /* 0x000e6800000e00ff */
[----:B------:R-:W-:Y:S04]  /*c820*/  SHFL.UP PT, R14, R44, 0x10, RZ ;  /* 0x060000002c0e7989 */ /* 0x000fe800000e00ff */
[----:B------:R-:W2:Y:S04]  /*c830*/  SHFL.UP PT, R15, R45, 0x10, RZ ;  /* 0x060000002d0f7989 */ /* 0x000ea800000e00ff */
[----:B------:R-:W3:Y:S01]  /*c840*/  SHFL.UP PT, R20, R6, 0x10, RZ ;  /* 0x0600000006147989 */ /* 0x000ee200000e00ff */
[----:B------:R-:W-:-:S02]  /*c850*/  IMAD.MOV.U32 R41, RZ, RZ, R59 ;  /* 0x000000ffff297224 */ /* 0x000fc400078e003b */
[----:B------:R-:W-:Y:S02]  /*c860*/  IMAD.MOV.U32 R18, RZ, RZ, R42 ;  /* 0x000000ffff127224 */ /* 0x000fe400078e002a */
[----:B------:R-:W-:Y:S02]  /*c870*/  IMAD.MOV.U32 R19, RZ, RZ, R11 ;  /* 0x000000ffff137224 */ /* 0x000fe400078e000b */
[----:B0-----:R-:W-:Y:S01]  /*c880*/  DADD R16, R16, R40 ;  /* 0x0000000010107229 */ /* 0x001fe20000000028 */
[C---:B------:R-:W-:Y:S02]  /*c890*/  ISETP.NE.AND P6, PT, R2.reuse, 0x1f, PT ;  /* 0x0000001f0200780c */ /* 0x040fe40003fc5270 */
[----:B------:R-:W-:Y:S01]  /*c8a0*/  ISETP.GE.AND P4, PT, R2, 0x10, PT ;  /* 0x000000100200780c */ /* 0x000fe20003f86270 */
[----:B-1----:R-:W-:Y:S01]  /*c8b0*/  DADD R12, R12, R18 ;  /* 0x000000000c0c7229 */ /* 0x002fe20000000012 */
[----:B------:R-:W-:Y:S01]  /*c8c0*/  ISETP.NE.AND P5, PT, R6, RZ, PT ;  /* 0x000000ff0600720c */ /* 0x000fe20003fa5270 */
[----:B--2---:R-:W-:-:S04]  /*c8d0*/  DADD R14, R14, R44 ;  /* 0x000000000e0e7229 */ /* 0x004fc8000000002c */
[----:B------:R-:W-:Y:S02]  /*c8e0*/  FSEL R52, R17, R59, !P5 ;  /* 0x0000003b11347208 */ /* 0x000fe40006800000 */
[----:B---3--:R-:W-:Y:S02]  /*c8f0*/  SEL R19, R20, RZ, P4 ;  /* 0x000000ff14137207 */ /* 0x008fe40002000000 */
[----:B------:R-:W-:Y:S01]  /*c900*/  FSEL R46, R12, R42, !P5 ;  /* 0x0000002a0c2e7208 */ /* 0x000fe20006800000 */
[----:B------:R-:W-:Y:S01]  /*c910*/  @!P6 IMAD.MOV.U32 R27, RZ, RZ, R52 ;  /* 0x000000ffff1be224 */ /* 0x000fe200078e0034 */
[----:B------:R-:W-:Y:S01]  /*c920*/  FSEL R47, R13, R11, !P5 ;  /* 0x0000000b0d2f7208 */ /* 0x000fe20006800000 */
[----:B------:R-:W-:Y:S01]  /*c930*/  IMAD.IADD R6, R6, 0x1, R19 ;  /* 0x0000000106067824 */ /* 0x000fe200078e0213 */
[----:B------:R-:W-:Y:S02]  /*c940*/  @!P6 LEA R41, R43, UR4, 0x5 ;  /* 0x000000042b29ec11 */ /* 0x000fe4000f8e28ff */
[----:B------:R-:W-:-:S02]  /*c950*/  FSEL R24, R14, R44, !P5 ;  /* 0x0000002c0e187208 */ /* 0x000fc40006800000 */
[----:B------:R-:W-:Y:S02]  /*c960*/  FSEL R25, R15, R45, !P5 ;  /* 0x0000002d0f197208 */ /* 0x000fe40006800000 */
[----:B------:R-:W-:Y:S01]  /*c970*/  FSEL R26, R16, R40, !P5 ;  /* 0x00000028101a7208 */ /* 0x000fe20006800000 */
[----:B------:R-:W-:Y:S04]  /*c980*/  @!P6 STS [R41], R6 ;  /* 0x000000062900e388 */ /* 0x000fe80000000800 */
[----:B------:R-:W-:Y:S04]  /*c990*/  @!P6 STS.128 [R41+0x10], R24 ;  /* 0x000010182900e388 */ /* 0x000fe80000000c00 */
[----:B------:R0:W-:Y:S01]  /*c9a0*/  @!P6 STS.64 [R41+0x8], R46 ;  /* 0x0000082e2900e388 */ /* 0x0001e20000000a00 */
[----:B------:R-:W-:Y:S06]  /*c9b0*/  BAR.SYNC.DEFER_BLOCKING 0x0 ;  /* 0x0000000000007b1d */ /* 0x000fec0000010000 */
[----:B------:R-:W-:Y:S04]  /*c9c0*/  LDS.128 R16, [UR4+0x10] ;  /* 0x00001004ff107984 */ /* 0x000fe80008000c00 */
[----:B------:R-:W1:Y:S04]  /*c9d0*/  LDS.128 R12, [UR4+0x30] ;  /* 0x00003004ff0c7984 */ /* 0x000e680008000c00 */
[----:B------:R-:W2:Y:S04]  /*c9e0*/  LDS R56, [UR4+0x20] ;  /* 0x00002004ff387984 */ /* 0x000ea80008000800 */
[----:B------:R-:W3:Y:S04]  /*c9f0*/  LDS.64 R50, [UR4+0x8] ;  /* 0x00000804ff327984 */ /* 0x000ee80008000a00 */
[----:B------:R-:W4:Y:S04]  /*ca00*/  LDS.64 R54, [UR4+0x28] ;  /* 0x00002804ff367984 */ /* 0x000f280008000a00 */
[----:B------:R-:W5:Y:S04]  /*ca10*/  LDS.64 R48, [UR4+0x48] ;  /* 0x00004804ff307984 */ /* 0x000f680008000a00 */
[----:B------:R-:W5:Y:S04]  /*ca20*/  LDS.128 R20, [UR4+0x50] ;  /* 0x00005004ff147984 */ /* 0x000f680008000c00 */
[----:B------:R-:W5:Y:S01]  /*ca30*/  LDS R57, [UR4+0x40] ;  /* 0x00004004ff397984 */ /* 0x000f620008000800 */
[----:B0-----:R-:W-:-:S02]  /*ca40*/  FSEL R41, R44, R24, !P4 ;  /* 0x000000182c297208 */ /* 0x001fc40006000000 */
[----:B------:R-:W-:Y:S01]  /*ca50*/  FSEL R27, R45, R25, !P4 ;  /* 0x000000192d1b7208 */ /* 0x000fe20006000000 */
[----:B------:R-:W0:Y:S01]  /*ca60*/  LDS R53, [UR4] ;  /* 0x00000004ff357984 */ /* 0x000e220008000800 */
[----:B------:R-:W-:Y:S02]  /*ca70*/  ISETP.NE.AND P5, PT, R43, 0x1, PT ;  /* 0x000000012b00780c */ /* 0x000fe40003fa5270 */
[----:B------:R-:W-:Y:S02]  /*ca80*/  FSEL R42, R42, R46, !P4 ;  /* 0x0000002e2a2a7208 */ /* 0x000fe40006000000 */
[----:B------:R-:W-:Y:S01]  /*ca90*/  FSEL R11, R11, R47, !P4 ;  /* 0x0000002f0b0b7208 */ /* 0x000fe20006000000 */
[----:B-1----:R-:W-:Y:S01]  /*caa0*/  DADD R44, R16, R12 ;  /* 0x00000000102c7229 */ /* 0x002fe2000000000c */
[----:B------:R-:W-:Y:S01]  /*cab0*/  FSEL R40, R40, R26, !P4 ;  /* 0x0000001a28287208 */ /* 0x000fe20006000000 */
[----:B------:R-:W-:Y:S01]  /*cac0*/  DADD R46, R18, R14 ;  /* 0x00000000122e7229 */ /* 0x000fe2000000000e */
[----:B--2---:R-:W-:-:S02]  /*cad0*/  ISETP.NE.AND P6, PT, R56, RZ, PT ;  /* 0x000000ff3800720c */ /* 0x004fc40003fc5270 */
[----:B------:R-:W-:Y:S02]  /*cae0*/  FSEL R26, R59, R52, !P4 ;  /* 0x000000343b1a7208 */ /* 0x000fe40006000000 */
[----:B---3--:R-:W-:Y:S01]  /*caf0*/  FSEL R59, R50, RZ, !P5 ;  /* 0x000000ff323b7208 */ /* 0x008fe20006800000 */
[----:B------:R-:W-:Y:S01]  /*cb00*/  LDS R52, [UR4+0x60] ;  /* 0x00006004ff347984 */ /* 0x000fe20008000800 */
[----:B------:R-:W-:Y:S01]  /*cb10*/  FSEL R61, R51, RZ, !P5 ;  /* 0x000000ff333d7208 */ /* 0x000fe20006800000 */
[----:B----4-:R-:W-:Y:S01]  /*cb20*/  DADD R24, R50, R54 ;  /* 0x0000000032187229 */ /* 0x010fe20000000036 */
[----:B------:R-:W-:Y:S02]  /*cb30*/  FSEL R50, R44, R12, !P6 ;  /* 0x0000000c2c327208 */ /* 0x000fe40007000000 */
[----:B------:R-:W-:Y:S02]  /*cb40*/  FSEL R51, R45, R13, !P6 ;  /* 0x0000000d2d337208 */ /* 0x000fe40007000000 */
[----:B------:R-:W1:Y:S01]  /*cb50*/  LDS.64 R44, [UR4+0x68] ;  /* 0x00006804ff2c7984 */ /* 0x000e620008000a00 */
[----:B------:R-:W-:-:S02]  /*cb60*/  FSEL R46, R46, R14, !P6 ;  /* 0x0000000e2e2e7208 */ /* 0x000fc40007000000 */
[----:B------:R-:W-:Y:S02]  /*cb70*/  FSEL R47, R47, R15, !P6 ;  /* 0x0000000f2f2f7208 */ /* 0x000fe40007000000 */
[----:B------:R-:W2:Y:S01]  /*cb80*/  LDS.128 R12, [UR4+0x70] ;  /* 0x00007004ff0c7984 */ /* 0x000ea20008000c00 */
[----:B------:R-:W-:Y:S02]  /*cb90*/  FSEL R24, R24, R54, !P6 ;  /* 0x0000003618187208 */ /* 0x000fe40007000000 */
[----:B------:R-:W-:Y:S02]  /*cba0*/  FSEL R25, R25, R55, !P6 ;  /* 0x0000003719197208 */ /* 0x000fe40007000000 */
[----:B------:R-:W-:Y:S02]  /*cbb0*/  FSEL R63, R16, RZ, !P5 ;  /* 0x000000ff103f7208 */ /* 0x000fe40006800000 */
[----:B------:R-:W-:Y:S02]  /*cbc0*/  FSEL R69, R17, RZ, !P5 ;  /* 0x000000ff11457208 */ /* 0x000fe40006800000 */
[----:B-----5:R-:W-:-:S02]  /*cbd0*/  DADD R54, R48, R24 ;  /* 0x0000000030367229 */ /* 0x020fc40000000018 */
[----:B------:R-:W-:Y:S01]  /*cbe0*/  DADD R16, R20, R50 ;  /* 0x0000000014107229 */ /* 0x000fe20000000032 */
[----:B------:R-:W-:Y:S02]  /*cbf0*/  ISETP.NE.AND P4, PT, R57, RZ, PT ;  /* 0x000000ff3900720c */ /* 0x000fe40003f85270 */
[----:B------:R-:W-:Y:S02]  /*cc00*/  ISETP.NE.AND P6, PT, R43, 0x2, PT ;  /* 0x000000022b00780c */ /* 0x000fe40003fc5270 */
[----:B------:R-:W-:-:S03]  /*cc10*/  FSEL R65, R18, RZ, !P5 ;  /* 0x000000ff12417208 */ /* 0x000fc60006800000 */
[----:B------:R-:W-:Y:S02]  /*cc20*/  FSEL R48, R54, R48, !P4 ;  /* 0x0000003036307208 */ /* 0x000fe40006000000 */
[----:B------:R-:W-:Y:S01]  /*cc30*/  FSEL R49, R55, R49, !P4 ;  /* 0x0000003137317208 */ /* 0x000fe20006000000 */
[----:B------:R-:W-:Y:S01]  /*cc40*/  DADD R54, R22, R46 ;  /* 0x0000000016367229 */ /* 0x000fe2000000002e */
[----:B------:R-:W-:Y:S02]  /*cc50*/  FSEL R67, R19, RZ, !P5 ;  /* 0x000000ff13437208 */ /* 0x000fe40006800000 */
[----:B------:R-:W-:Y:S02]  /*cc60*/  FSEL R20, R16, R20, !P4 ;  /* 0x0000001410147208 */ /* 0x000fe40006000000 */
[----:B------:R-:W-:Y:S02]  /*cc70*/  FSEL R21, R17, R21, !P4 ;  /* 0x0000001511157208 */ /* 0x000fe40006000000 */
[----:B------:R-:W-:Y:S01]  /*cc80*/  FSEL R65, R46, R65, !P6 ;  /* 0x000000412e417208 */ /* 0x000fe20007000000 */
[----:B------:R-:W3:Y:S01]  /*cc90*/  LDS.128 R16, [UR4+0x90] ;  /* 0x00009004ff107984 */ /* 0x000ee20008000c00 */
[----:B------:R-:W-:Y:S01]  /*cca0*/  FSEL R59, R24, R59, !P6 ;  /* 0x0000003b183b7208 */ /* 0x000fe20007000000 */
[----:B0-----:R-:W-:Y:S01]  /*ccb0*/  IMAD.IADD R46, R53, 0x1, R56 ;  /* 0x00000001352e7824 */ /* 0x001fe200078e0238 */
[----:B------:R-:W-:-:S02]  /*ccc0*/  FSEL R61, R25, R61, !P6 ;  /* 0x0000003d193d7208 */ /* 0x000fc40007000000 */
[----:B------:R-:W0:Y:S01]  /*ccd0*/  LDS.64 R24, [UR4+0x88] ;  /* 0x00008804ff187984 */ /* 0x000e220008000a00 */
[----:B------:R-:W-:Y:S01]  /*cce0*/  FSEL R63, R50, R63, !P6 ;  /* 0x0000003f323f7208 */ /* 0x000fe20007000000 */
[C---:B------:R-:W-:Y:S01]  /*ccf0*/  IMAD.IADD R57, R46.reuse, 0x1, R57 ;  /* 0x000000012e397824 */ /* 0x040fe200078e0239 */
[----:B------:R-:W-:Y:S01]  /*cd00*/  FSEL R67, R47, R67, !P6 ;  /* 0x000000432f437208 */ /* 0x000fe20007000000 */
[----:B------:R-:W4:Y:S01]  /*cd10*/  LDS R50, [UR4+0x80] ;  /* 0x00008004ff327984 */ /* 0x000f220008000800 */
[----:B------:R-:W-:Y:S02]  /*cd20*/  SEL R56, R46, R53, !P6 ;  /* 0x000000352e387207 */ /* 0x000fe40007000000 */
[----:B------:R-:W-:Y:S02]  /*cd30*/  FSEL R46, R54, R22, !P4 ;  /* 0x00000016362e7208 */ /* 0x000fe40006000000 */
[----:B------:R-:W-:Y:S01]  /*cd40*/  FSEL R47, R55, R23, !P4 ;  /* 0x00000017372f7208 */ /* 0x000fe20006000000 */
[----:B-1----:R-:W-:Y:S01]  /*cd50*/  DADD R22, R44, R48 ;  /* 0x000000002c167229 */ /* 0x002fe20000000030 */
[----:B------:R-:W-:-:S02]  /*cd60*/  FSEL R51, R51, R69, !P6 ;  /* 0x0000004533337208 */ /* 0x000fc40007000000 */
[----:B------:R-:W-:Y:S02]  /*cd70*/  ISETP.NE.AND P5, PT, R43, 0x3, PT ;  /* 0x000000032b00780c */ /* 0x000fe40003fa5270 */
[----:B------:R-:W-:Y:S02]  /*cd80*/  ISETP.NE.AND P4, PT, R52, RZ, PT ;  /* 0x000000ff3400720c */ /* 0x000fe40003f85270 */
[----:B------:R-:W-:Y:S02]  /*cd90*/  FSEL R55, R20, R63, !P5 ;  /* 0x0000003f14377208 */ /* 0x000fe40006800000 */
[----:B------:R-:W-:Y:S01]  /*cda0*/  FSEL R53, R21, R51, !P5 ;  /* 0x0000003315357208 */ /* 0x000fe20006800000 */
[----:B--2---:R-:W-:Y:S01]  /*cdb0*/  DADD R20, R12, R20 ;  /* 0x000000000c147229 */ /* 0x004fe20000000014 */
[----:B------:R-:W-:Y:S01]  /*cdc0*/  FSEL R59, R48, R59, !P5 ;  /* 0x0000003b303b7208 */ /* 0x000fe20006800000 */
[----:B------:R-:W-:Y:S01]  /*cdd0*/  LDS R51, [UR4+0xa0] ;  /* 0x0000a004ff337984 */ /* 0x000fe20008000800 */
[----:B------:R-:W-:-:S02]  /*cde0*/  FSEL R61, R49, R61, !P5 ;  /* 0x0000003d313d7208 */ /* 0x000fc40006800000 */
[----:B------:R-:W-:Y:S02]  /*cdf0*/  FSEL R48, R22, R44, !P4 ;  /* 0x0000002c16307208 */ /* 0x000fe40006000000 */
[----:B------:R-:W-:Y:S02]  /*ce00*/  FSEL R49, R23, R45, !P4 ;  /* 0x0000002d17317208 */ /* 0x000fe40006000000 */
[----:B------:R-:W1:Y:S01]  /*ce10*/  LDS.64 R44, [UR4+0xa8] ;  /* 0x0000a804ff2c7984 */ /* 0x000e620008000a00 */
[----:B------:R-:W-:Y:S02]  /*ce20*/  FSEL R12, R20, R12, !P4 ;  /* 0x0000000c140c7208 */ /* 0x000fe40006000000 */
[----:B------:R-:W-:Y:S02]  /*ce30*/  FSEL R13, R21, R13, !P4 ;  /* 0x0000000d150d7208 */ /* 0x000fe40006000000 */
[----:B------:R-:W2:Y:S01]  /*ce40*/  LDS.128 R20, [UR4+0xb0] ;  /* 0x0000b004ff147984 */ /* 0x000ea20008000c00 */
[----:B------:R-:W-:-:S02]  /*ce50*/  FSEL R65, R46, R65, !P5 ;  /* 0x000000412e417208 */ /* 0x000fc40006800000 */
[----:B------:R-:W-:Y:S01]  /*ce60*/  FSEL R63, R47, R67, !P5 ;  /* 0x000000432f3f7208 */ /* 0x000fe20006800000 */
[----:B------:R-:W-:Y:S01]  /*ce70*/  DADD R46, R14, R46 ;  /* 0x000000000e2e7229 */ /* 0x000fe2000000002e */
[----:B------:R-:W-:Y:S02]  /*ce80*/  SEL R54, R57, R56, !P5 ;  /* 0x0000003839367207 */ /* 0x000fe40006800000 */
[----:B------:R-:W-:-:S04]  /*ce90*/  ISETP.NE.AND P5, PT, R43, 0x4, PT ;  /* 0x000000042b00780c */ /* 0x000fc80003fa5270 */
[----:B------:R-:W-:-:S03]  /*cea0*/  FSEL R59, R48, R59, !P5 ;  /* 0x0000003b303b7208 */ /* 0x000fc60006800000 */
[----:B------:R-:W-:Y:S02]  /*ceb0*/  FSEL R46, R46, R14, !P4 ;  /* 0x0000000e2e2e7208 */ /* 0x000fe40006000000 */
[----:B------:R-:W-:Y:S01]  /*cec0*/  FSEL R47, R47, R15, !P4 ;  /* 0x0000000f2f2f7208 */ /* 0x000fe20006000000 */
[----:B---3--:R-:W-:Y:S01]  /*ced0*/  DADD R14, R16, R12 ;  /* 0x00000000100e7229 */ /* 0x008fe2000000000c */
[----:B------:R-:W-:Y:S01]  /*cee0*/  FSEL R61, R49, R61, !P5 ;  /* 0x0000003d313d7208 */ /* 0x000fe20006800000 */
[----:B0-----:R-:W-:Y:S01]  /*cef0*/  DADD R48, R24, R48 ;  /* 0x0000000018307229 */ /* 0x001fe20000000030 */
[----:B----4-:R-:W-:Y:S01]  /*cf00*/  ISETP.NE.AND P4, PT, R50, RZ, PT ;  /* 0x000000ff3200720c */ /* 0x010fe20003f85270 */
[----:B------:R-:W-:Y:S01]  /*cf10*/  IMAD.IADD R57, R57, 0x1, R52 ;  /* 0x0000000139397824 */ /* 0x000fe200078e0234 */
[----:B------:R-:W-:Y:S02]  /*cf20*/  FSEL R55, R12, R55, !P5 ;  /* 0x000000370c377208 */ /* 0x000fe40006800000 */
[----:B------:R-:W-:-:S02]  /*cf30*/  FSEL R53, R13, R53, !P5 ;  /* 0x000000350d357208 */ /* 0x000fc40006800000 */
[----:B------:R-:W-:Y:S02]  /*cf40*/  FSEL R65, R46, R65, !P5 ;  /* 0x000000412e417208 */ /* 0x000fe40006800000 */
[----:B------:R-:W-:Y:S01]  /*cf50*/  FSEL R63, R47, R63, !P5 ;  /* 0x0000003f2f3f7208 */ /* 0x000fe20006800000 */
[----:B------:R-:W-:Y:S01]  /*cf60*/  DADD R46, R18, R46 ;  /* 0x00000000122e7229 */ /* 0x000fe2000000002e */
[----:B------:R-:W-:Y:S02]  /*cf70*/  FSEL R16, R14, R16, !P4 ;  /* 0x000000100e107208 */ /* 0x000fe40006000000 */
[----:B------:R-:W-:Y:S02]  /*cf80*/  FSEL R17, R15, R17, !P4 ;  /* 0x000000110f117208 */ /* 0x000fe40006000000 */
[----:B------:R-:W0:Y:S01]  /*cf90*/  LDS.128 R12, [UR4+0xd0] ;  /* 0x0000d004ff0c7984 */ /* 0x000e220008000c00 */
[----:B------:R-:W-:Y:S02]  /*cfa0*/  FSEL R48, R48, R24, !P4 ;  /* 0x0000001830307208 */ /* 0x000fe40006000000 */
[----:B------:R-:W-:-:S02]  /*cfb0*/  FSEL R49, R49, R25, !P4 ;  /* 0x0000001931317208 */ /* 0x000fc40006000000 */
[----:B------:R-:W3:Y:S01]  /*cfc0*/  LDS.64 R24, [UR4+0xc8] ;  /* 0x0000c804ff187984 */ /* 0x000ee20008000a00 */
[----:B------:R-:W-:Y:S02]  /*cfd0*/  SEL R54, R57, R54, !P5 ;  /* 0x0000003639367207 */ /* 0x000fe40006800000 */
[----:B------:R-:W-:Y:S01]  /*cfe0*/  ISETP.NE.AND P5, PT, R43, 0x5, PT ;  /* 0x000000052b00780c */ /* 0x000fe20003fa5270 */
[----:B------:R-:W-:Y:S02]  /*cff0*/  IMAD.IADD R56, R57, 0x1, R50 ;  /* 0x0000000139387824 */ /* 0x000fe400078e0232 */
[----:B------:R-:W4:Y:S01]  /*d000*/  LDS R50, [UR4+0xc0] ;  /* 0x0000c004ff327984 */ /* 0x000f220008000800 */
[----:B------:R-:W-:Y:S01]  /*d010*/  FSEL R57, R17, R53, !P5 ;  /* 0x0000003511397208 */ /* 0x000fe20006800000 */
[----:B-1----:R-:W-:Y:S01]  /*d020*/  DADD R52, R44, R48 ;  /* 0x000000002c347229 */ /* 0x002fe20000000030 */
[----:B------:R-:W-:Y:S02]  /*d030*/  FSEL R18, R46, R18, !P4 ;  /* 0x000000122e127208 */ /* 0x000fe40006000000 */
[----:B------:R-:W-:-:S02]  /*d040*/  FSEL R19, R47, R19, !P4 ;  /* 0x000000132f137208 */ /* 0x000fc40006000000 */
[----:B------:R-:W-:Y:S01]  /*d050*/  ISETP.NE.AND P6, PT, R51, RZ, PT ;  /* 0x000000ff3300720c */ /* 0x000fe20003fc5270 */
[----:B--2---:R-:W-:Y:S01]  /*d060*/  DADD R46, R20, R16 ;  /* 0x00000000142e7229 */ /* 0x004fe20000000010 */
[----:B------:R-:W-:Y:S02]  /*d070*/  FSEL R59, R48, R59, !P5 ;  /* 0x0000003b303b7208 */ /* 0x000fe40006800000 */
[----:B------:R-:W-:Y:S01]  /*d080*/  FSEL R61, R49, R61, !P5 ;  /* 0x0000003d313d7208 */ /* 0x000fe20006800000 */
[----:B------:R-:W-:Y:S01]  /*d090*/  DADD R48, R22, R18 ;  /* 0x0000000016307229 */ /* 0x000fe20000000012 */
[----:B------:R-:W-:Y:S02]  /*d0a0*/  FSEL R55, R16, R55, !P5 ;  /* 0x0000003710377208 */ /* 0x000fe40006800000 */
[----:B------:R-:W-:Y:S02]  /*d0b0*/  FSEL R65, R18, R65, !P5 ;  /* 0x0000004112417208 */ /* 0x000fe40006800000 */
[----:B------:R-:W-:-:S02]  /*d0c0*/  FSEL R63, R19, R63, !P5 ;  /* 0x0000003f133f7208 */ /* 0x000fc40006800000 */
[----:B------:R-:W1:Y:S01]  /*d0d0*/  LDS.128 R16, [UR4+0xf0] ;  /* 0x0000f004ff107984 */ /* 0x000e620008000c00 */
[----:B------:R-:W-:Y:S02]  /*d0e0*/  FSEL R52, R52, R44, !P6 ;  /* 0x0000002c34347208 */ /* 0x000fe40007000000 */
[----:B------:R-:W-:Y:S02]  /*d0f0*/  FSEL R53, R53, R45, !P6 ;  /* 0x0000002d35357208 */ /* 0x000fe40007000000 */
[----:B------:R-:W2:Y:S01]  /*d100*/  LDS.64 R44, [UR4+0xe8] ;  /* 0x0000e804ff2c7984 */ /* 0x000ea20008000a00 */
[----:B------:R-:W-:Y:S02]  /*d110*/  SEL R54, R56, R54, !P5 ;  /* 0x0000003638367207 */ /* 0x000fe40006800000 */
[C---:B------:R-:W-:Y:S02]  /*d120*/  ISETP.NE.AND P5, PT, R43.reuse, 0x6, PT ;  /* 0x000000062b00780c */ /* 0x040fe40003fa5270 */
[----:B------:R-:W-:-:S02]  /*d130*/  ISETP.NE.AND P4, PT, R43, 0x7, PT ;  /* 0x000000072b00780c */ /* 0x000fc40003f85270 */
[----:B------:R-:W5:Y:S01]  /*d140*/  LDS R43, [UR4+0xe0] ;  /* 0x0000e004ff2b7984 */ /* 0x000f620008000800 */
[----:B------:R-:W-:Y:S02]  /*d150*/  FSEL R20, R46, R20, !P6 ;  /* 0x000000142e147208 */ /* 0x000fe40007000000 */
[----:B------:R-:W-:Y:S02]  /*d160*/  FSEL R21, R47, R21, !P6 ;  /* 0x000000152f157208 */ /* 0x000fe40007000000 */
[----:B------:R-:W-:Y:S02]  /*d170*/  FSEL R22, R48, R22, !P6 ;  /* 0x0000001630167208 */ /* 0x000fe40007000000 */
[----:B------:R-:W-:Y:S02]  /*d180*/  FSEL R23, R49, R23, !P6 ;  /* 0x0000001731177208 */ /* 0x000fe40007000000 */
[----:B------:R-:W-:Y:S01]  /*d190*/  FSEL R55, R20, R55, !P5 ;  /* 0x0000003714377208 */ /* 0x000fe20006800000 */
[----:B0-----:R-:W-:Y:S01]  /*d1a0*/  DADD R46, R12, R20 ;  /* 0x000000000c2e7229 */ /* 0x001fe20000000014 */
[----:B------:R-:W-:-:S02]  /*d1b0*/  FSEL R57, R21, R57, !P5 ;  /* 0x0000003915397208 */ /* 0x000fc40006800000 */
[----:B------:R-:W-:Y:S01]  /*d1c0*/  FSEL R59, R52, R59, !P5 ;  /* 0x0000003b343b7208 */ /* 0x000fe20006800000 */
[----:B------:R-:W-:Y:S01]  /*d1d0*/  DADD R20, R14, R22 ;  /* 0x000000000e147229 */ /* 0x000fe20000000016 */
[----:B------:R-:W-:Y:S01]  /*d1e0*/  FSEL R61, R53, R61, !P5 ;  /* 0x0000003d353d7208 */ /* 0x000fe20006800000 */
[----:B---3--:R-:W-:Y:S01]  /*d1f0*/  DADD R52, R24, R52 ;  /* 0x0000000018347229 */ /* 0x008fe20000000034 */
[----:B------:R-:W-:Y:S01]  /*d200*/  IMAD.IADD R51, R56, 0x1, R51 ;  /* 0x0000000138337824 */ /* 0x000fe200078e0233 */
[----:B----4-:R-:W-:Y:S01]  /*d210*/  ISETP.NE.AND P6, PT, R50, RZ, PT ;  /* 0x000000ff3200720c */ /* 0x010fe20003fc5270 */
[----:B------:R-:W-:Y:S01]  /*d220*/  SHFL.UP PT, R41, R41, 0x1, RZ ;  /* 0x0420000029297989 */ /* 0x000fe200000e00ff */
[----:B------:R-:W-:Y:S02]  /*d230*/  FSEL R49, R22, R65, !P5 ;  /* 0x0000004116317208 */ /* 0x000fe40006800000 */
[----:B------:R-:W-:Y:S01]  /*d240*/  FSEL R63, R23, R63, !P5 ;  /* 0x0000003f173f7208 */ /* 0x000fe20006800000 */
[----:B------:R-:W0:Y:S01]  /*d250*/  SHFL.UP PT, R56, R27, 0x1, RZ ;  /* 0x042000001b387989 */ /* 0x000e2200000e00ff */
[----:B------:R-:W-:-:S02]  /*d260*/  FSEL R14, R20, R14, !P6 ;  /* 0x0000000e140e7208 */ /* 0x000fc40007000000 */
[----:B------:R-:W-:Y:S01]  /*d270*/  FSEL R15, R21, R15, !P6 ;  /* 0x0000000f150f7208 */ /* 0x000fe20007000000 */
[----:B------:R3:W4:Y:S01]  /*d280*/  SHFL.UP PT, R58, R40, 0x1, RZ ;  /* 0x04200000283a7989 */ /* 0x00072200000e00ff */
[----:B------:R-:W-:-:S03]  /*d290*/  SEL R54, R51, R54, !P5 ;  /* 0x0000003633367207 */ /* 0x000fc60006800000 */
[----:B------:R-:W4:Y:S01]  /*d2a0*/  SHFL.UP PT, R65, R26, 0x1, RZ ;  /* 0x042000001a417989 */ /* 0x000f2200000e00ff */
[----:B------:R-:W-:Y:S01]  /*d2b0*/  FSEL R22, R52, R24, !P6 ;  /* 0x0000001834167208 */ /* 0x000fe20007000000 */
[----:B------:R-:W-:Y:S01]  /*d2c0*/  IMAD.IADD R51, R51, 0x1, R50 ;  /* 0x0000000133337824 */ /* 0x000fe200078e0232 */
[----:B------:R-:W-:Y:S02]  /*d2d0*/  FSEL R23, R53, R25, !P6 ;  /* 0x0000001935177208 */ /* 0x000fe40007000000 */
[----:B------:R-:W-:Y:S02]  /*d2e0*/  FSEL R24, R46, R12, !P6 ;  /* 0x0000000c2e187208 */ /* 0x000fe40007000000 */
[----:B------:R-:W-:Y:S01]  /*d2f0*/  FSEL R25, R47, R13, !P6 ;  /* 0x0000000d2f197208 */ /* 0x000fe20007000000 */
[----:B-1----:R-:W-:Y:S01]  /*d300*/  DADD R20, R18, R14 ;  /* 0x0000000012147229 */ /* 0x002fe2000000000e */
[----:B------:R-:W-:Y:S02]  /*d310*/  FSEL R46, R22, R59, !P4 ;  /* 0x0000003b162e7208 */ /* 0x000fe40006000000 */
[----:B------:R-:W-:Y:S01]  /*d320*/  FSEL R47, R23, R61, !P4 ;  /* 0x0000003d172f7208 */ /* 0x000fe20006000000 */
[----:B--2---:R-:W-:Y:S01]  /*d330*/  DADD R22, R44, R22 ;  /* 0x000000002c167229 */ /* 0x004fe20000000016 */
[----:B------:R-:W-:-:S02]  /*d340*/  FSEL R52, R24, R55, !P4 ;  /* 0x0000003718347208 */ /* 0x000fc40006000000 */
[----:B------:R-:W-:Y:S02]  /*d350*/  FSEL R50, R14, R49, !P4 ;  /* 0x000000310e327208 */ /* 0x000fe40006000000 */
[----:B------:R-:W-:Y:S01]  /*d360*/  FSEL R53, R25, R57, !P4 ;  /* 0x0000003919357208 */ /* 0x000fe20006000000 */
[----:B------:R-:W-:Y:S01]  /*d370*/  DADD R24, R16, R24 ;  /* 0x0000000010187229 */ /* 0x000fe20000000018 */
[----:B------:R-:W-:Y:S02]  /*d380*/  FSEL R15, R15, R63, !P4 ;  /* 0x0000003f0f0f7208 */ /* 0x000fe40006000000 */
[----:B------:R-:W-:Y:S02]  /*d390*/  SEL R54, R51, R54, !P4 ;  /* 0x0000003633367207 */ /* 0x000fe40006000000 */
[----:B------:R-:W-:Y:S02]  /*d3a0*/  ISETP.GE.U32.AND P4, PT, R5, 0x20, PT ;  /* 0x000000200500780c */ /* 0x000fe40003f86070 */
[----:B-----5:R-:W-:Y:S01]  /*d3b0*/  ISETP.NE.AND P5, PT, R43, RZ, PT ;  /* 0x000000ff2b00720c */ /* 0x020fe20003fa5270 */
[----:B------:R-:W1:Y:S03]  /*d3c0*/  SHFL.UP PT, R6, R6, 0x1, RZ ;  /* 0x0420000006067989 */ /* 0x000e6600000e00ff */
[----:B------:R-:W-:-:S02]  /*d3d0*/  FSEL R44, R22, R44, !P5 ;  /* 0x0000002c162c7208 */ /* 0x000fc40006800000 */
[----:B------:R-:W-:Y:S02]  /*d3e0*/  FSEL R45, R23, R45, !P5 ;  /* 0x0000002d172d7208 */ /* 0x000fe40006800000 */
[----:B------:R-:W-:Y:S02]  /*d3f0*/  FSEL R48, R24, R16, !P5 ;  /* 0x0000001018307208 */ /* 0x000fe40006800000 */
[----:B------:R-:W-:Y:S01]  /*d400*/  FSEL R49, R25, R17, !P5 ;  /* 0x0000001119317208 */ /* 0x000fe20006800000 */
[----:B------:R2:W1:Y:S01]  /*d410*/  SHFL.UP PT, R12, R42, 0x1, RZ ;  /* 0x042000002a0c7989 */ /* 0x00046200000e00ff */
[----:B---3--:R-:W-:Y:S01]  /*d420*/  IMAD.IADD R40, R51, 0x1, R43 ;  /* 0x0000000133287824 */ /* 0x008fe200078e022b */
[----:B------:R-:W-:Y:S02]  /*d430*/  FSEL R43, R21, R19, !P5 ;  /* 0x00000013152b7208 */ /* 0x000fe40006800000 */
[----:B------:R3:W1:Y:S01]  /*d440*/  SHFL.UP PT, R13, R11, 0x1, RZ ;  /* 0x042000000b0d7989 */ /* 0x00066200000e00ff */
[----:B0-----:R-:W-:-:S02]  /*d450*/  IMAD.MOV.U32 R21, RZ, RZ, R56 ;  /* 0x000000ffff157224 */ /* 0x001fc400078e0038 */
[----:B----4-:R-:W-:Y:S01]  /*d460*/  IMAD.MOV.U32 R22, RZ, RZ, R58 ;  /* 0x000000ffff167224 */ /* 0x010fe200078e003a */
[----:B--2---:R-:W-:Y:S01]  /*d470*/  FSEL R42, R20, R18, !P5 ;  /* 0x00000012142a7208 */ /* 0x004fe20006800000 */
[----:B------:R-:W-:Y:S02]  /*d480*/  IMAD.MOV.U32 R20, RZ, RZ, R41 ;  /* 0x000000ffff147224 */ /* 0x000fe400078e0029 */
[----:B------:R-:W-:Y:S02]  /*d490*/  IMAD.MOV.U32 R23, RZ, RZ, R65 ;  /* 0x000000ffff177224 */ /* 0x000fe400078e0041 */
[----:B------:R-:W-:Y:S02]  /*d4a0*/  IMAD.MOV.U32 R16, RZ, RZ, R44 ;  /* 0x000000ffff107224 */ /* 0x000fe400078e002c */
[----:B------:R-:W-:Y:S02]  /*d4b0*/  IMAD.MOV.U32 R17, RZ, RZ, R45 ;  /* 0x000000ffff117224 */ /* 0x000fe400078e002d */
[----:B------:R-:W-:-:S02]  /*d4c0*/  IMAD.MOV.U32 R18, RZ, RZ, R48 ;  /* 0x000000ffff127224 */ /* 0x000fc400078e0030 */
[----:B------:R-:W-:Y:S01]  /*d4d0*/  IMAD.MOV.U32 R19, RZ, RZ, R49 ;  /* 0x000000ffff137224 */ /* 0x000fe200078e0031 */
[----:B---3--:R-:W-:Y:S06]  /*d4e0*/  @!P4 BRA `(.L_x_515) ;  /* 0x000000000054c947 */ /* 0x008fec0003800000 */
[----:B------:R-:W-:Y:S01]  /*d4f0*/  IMAD.MOV.U32 R14, RZ, RZ, R50 ;  /* 0x000000ffff0e7224 */ /* 0x000fe200078e0032 */
[----:B------:R-:W-:Y:S01]  /*d500*/  ISETP.NE.AND P4, PT, R2, RZ, PT ;  /* 0x000000ff0200720c */ /* 0x000fe20003f85270 */
[----:B-1----:R-:W-:Y:S01]  /*d510*/  DADD R16, R12, R46 ;  /* 0x000000000c107229 */ /* 0x002fe2000000002e */
        /* <DEDUP_REMOVED lines=18> */
.L_x_515:
[----:B------:R-:W-:Y:S04]  /*d640*/  BSSY.RECONVERGENT B0, `(.L_x_517) ;  /* 0x0000012000007945 */ /* 0x000fe80003800200 */
[----:B------:R-:W-:Y:S05]  /*d650*/  @P3 BRA `(.L_x_518) ;  /* 0x0000000000403947 */ /* 0x000fea0003800000 */
[----:B------:R-:W0:Y:S01]  /*d660*/  LDC.64 R14, c[0x0][0x3b0] ;  /* 0x0000ec00ff0e7b82 */ /* 0x000e220000000a00 */
[----:B------:R-:W-:Y:S01]  /*d670*/  IMAD.MOV.U32 R11, RZ, RZ, 0x64 ;  /* 0x00000064ff0b7424 */ /* 0x000fe200078e00ff */
[----:B------:R2:W-:Y:S04]  /*d680*/  STS [UR4+0x188], R40 ;  /* 0x00018828ff007988 */ /* 0x0005e80008000804 */
[----:B------:R2:W-:Y:S02]  /*d690*/  STS.128 [UR4+0x190], R16 ;  /* 0x00019010ff007988 */ /* 0x0005e40008000c04 */
[----:B------:R-:W3:Y:S02]  /*d6a0*/  LDC.64 R24, c[0x0][0x3a8] ;  /* 0x0000ea00ff187b82 */ /* 0x000ee40000000a00 */
[----:B------:R2:W-:Y:S01]  /*d6b0*/  STS.64 [UR4+0x1a0], R42 ;  /* 0x0001a02aff007988 */ /* 0x0005e20008000a04 */
[----:B0-----:R-:W-:-:S05]  /*d6c0*/  IMAD.WIDE.U32 R14, R0, 0x20, R14 ;  /* 0x00000020000e7825 */ /* 0x001fca00078e000e */
[----:B------:R2:W-:Y:S01]  /*d6d0*/  ST.E.64.STRONG.GPU desc[UR8][R14.64+0x400], R40 ;  /* 0x000400280e007985 */ /* 0x0005e2000c10fb08 */
[----:B---3--:R-:W-:-:S03]  /*d6e0*/  IMAD.WIDE.U32 R24, R0, 0x4, R24 ;  /* 0x0000000400187825 */ /* 0x008fc600078e0018 */
[----:B------:R2:W-:Y:S04]  /*d6f0*/  ST.E.64.STRONG.GPU desc[UR8][R14.64+0x408], R16 ;  /* 0x000408100e007985 */ /* 0x0005e8000c10fb08 */
[----:B------:R2:W-:Y:S04]  /*d700*/  ST.E.64.STRONG.GPU desc[UR8][R14.64+0x410], R18 ;  /* 0x000410120e007985 */ /* 0x0005e8000c10fb08 */
[----:B------:R2:W-:Y:S01]  /*d710*/  ST.E.64.STRONG.GPU desc[UR8][R14.64+0x418], R42 ;  /* 0x0004182a0e007985 */ /* 0x0005e2000c10fb08 */
[----:B------:R-:W-:Y:S06]  /*d720*/  MEMBAR.ALL.GPU ;  /* 0x0000000000007992 */ /* 0x000fec000000a000 */
[----:B------:R-:W-:-:S00]  /*d730*/  ERRBAR ;  /* 0x00000000000079ab */ /* 0x000fc00000000000 */
[----:B------:R-:W-:Y:S06]  /*d740*/  CGAERRBAR ;  /* 0x00000000000075ab */ /* 0x000fec0000000000 */
[----:B------:R2:W-:Y:S02]  /*d750*/  ST.E.STRONG.GPU desc[UR8][R24.64+0x80], R11 ;  /* 0x0000800b18007985 */ /* 0x0005e4000c10f908 */
.L_x_518:
[----:B------:R-:W-:Y:S05]  /*d760*/  BSYNC.RECONVERGENT B0 ;  /* 0x0000000000007941 */ /* 0x000fea0003800200 */
.L_x_517:
[----:B------:R-:W0:Y:S01]  /*d770*/  LDCU UR5, c[0x0][0x370] ;  /* 0x00006e00ff0577ac */ /* 0x000e220008000800 */
[----:B--2---:R-:W-:-:S05]  /*d780*/  LOP3.LUT R11, RZ, R5, RZ, 0x33, !PT ;  /* 0x00000005ff0b7212 */ /* 0x004fca00078e33ff */
[----:B------:R-:W-:Y:S01]  /*d790*/  IMAD.IADD R14, R11, 0x1, R0 ;  /* 0x000000010b0e7824 */ /* 0x000fe200078e0200 */
[----:B0-----:R-:W-:-:S09]  /*d7a0*/  UISETP.GT.U32.AND UP0, UPT, UR5, 0x1f3, UPT ;  /* 0x000001f30500788c */ /* 0x001fd2000bf04070 */
[----:B------:R-:W-:Y:S05]  /*d7b0*/  BRA.U UP0, `(.L_x_519) ;  /* 0x0000000100087547 */ /* 0x000fea000b800000 */
[----:B------:R0:W-:Y:S06]  /*d7c0*/  MEMBAR.SC.CTA ;  /* 0x0000000000007992 */ /* 0x0001ec0000000000 */
[----:B0-----:R-:W-:Y:S05]  /*d7d0*/  BRA `(.L_x_520) ;  /* 0x0000000000087947 */ /* 0x001fea0003800000 */
.L_x_519:
[----:B------:R-:W-:Y:S05]  /*d7e0*/  NANOSLEEP 0x1c2 ;  /* 0x000001c20000795d */ /* 0x000fea0003800000 */
[----:B------:R-:W-:Y:S01]  /*d7f0*/  NOP ;  /* 0x0000000000007918 */ /* 0x000fe20000000000 */
.L_x_520:
[----:B------:R-:W0:Y:S02]  /*d800*/  LDC.64 R16, c[0x0][0x3a8] ;  /* 0x0000ea00ff107b82 */ /* 0x000e240000000a00 */
[----:B0-----:R-:W-:-:S07]  /*d810*/  IMAD.WIDE R16, R14, 0x4, R16 ;  /* 0x000000040e107825 */ /* 0x001fce00078e0210 */
.L_x_522:
        /* <DEDUP_REMOVED lines=10> */
.L_x_757:
        /* <DEDUP_REMOVED lines=16> */
.L_x_524:
[----:B------:R-:W0:Y:S02]  /*d9c0*/  LDC.64 R16, c[0x0][0x3b8] ;  /* 0x0000ee00ff107b82 */ /* 0x000e240000000a00 */
[----:B0-----:R-:W-:-:S05]  /*d9d0*/  IMAD.WIDE R16, R14, 0x20, R16 ;  /* 0x000000200e107825 */ /* 0x001fca00078e0210 */
[----:B------:R0:W5:Y:S04]  /*d9e0*/  LD.E.STRONG.GPU R11, desc[UR8][R16.64+0x400] ;  /* 0x00040008100b7980 */ /* 0x000168000c10f900 */
[----:B------:R0:W5:Y:S04]  /*d9f0*/  LD.E.64.STRONG.GPU R46, desc[UR8][R16.64+0x418] ;  /* 0x00041808102e7980 */ /* 0x000168000c10fb00 */
[----:B------:R0:W5:Y:S04]  /*da00*/  LD.E.64.STRONG.GPU R24, desc[UR8][R16.64+0x408] ;  /* 0x0004080810187980 */ /* 0x000168000c10fb00 */
[----:B------:R0:W5:Y:S02]  /*da10*/  LD.E.64.STRONG.GPU R26, desc[UR8][R16.64+0x410] ;  /* 0x00041008101a7980 */ /* 0x000164000c10fb00 */
.L_x_525:
[----:B------:R-:W-:Y:S05]  /*da20*/  BSYNC.RECONVERGENT B0 ;  /* 0x0000000000007941 */ /* 0x000fea0003800200 */
.L_x_523:
[----:B------:R-:W-:-:S03]  /*da30*/  UMOV UR5, 0xffffffff ;  /* 0xffffffff00057882 */ /* 0x000fc60000000000 */
[----:B------:R-:W-:Y:S05]  /*da40*/  BRA.DIV UR5, `(.L_x_526) ;  /* 0x0000005a05f47947 */ /* 0x000fea000b800000 */
[----:B------:R-:W3:Y:S01]  /*da50*/  S2R R15, SR_GEMASK ;  /* 0x00000000000f7919 */ /* 0x000ee20000003c00 */
[----:B------:R-:W-:-:S04]  /*da60*/  VOTE.ANY R50, PT, !P3 ;  /* 0x0000000000327806 */ /* 0x000fc800058e0100 */
[----:B---3--:R-:W-:-:S05]  /*da70*/  LOP3.LUT R50, R50, 0x80000000, R15, 0xec, !PT ;  /* 0x8000000032327812 */ /* 0x008fca00078eec0f */
[----:B0-2---:R-:W-:-:S05]  /*da80*/  VIADD R17, R50, 0xffffffff ;  /* 0xffffffff32117836 */ /* 0x005fca0000000000 */
[----:B------:R-:W-:-:S04]  /*da90*/  LOP3.LUT R17, R50, R17, RZ, 0xc, !PT ;  /* 0x0000001132117212 */ /* 0x000fc800078e0cff */
[----:B------:R-:W0:Y:S02]  /*daa0*/  POPC R65, R17 ;  /* 0x0000001100417309 */ /* 0x000e240000000000 */
[----:B0----5:R0:W2:Y:S02]  /*dab0*/  SHFL.DOWN PT, R56, R11, 0x1, R65 ;  /* 0x082000000b387989 */ /* 0x0210a400000e0041 */
.L_x_761:
[----:B------:R-:W-:-:S03]  /*dac0*/  UMOV UR5, 0xffffffff ;  /* 0xffffffff00057882 */ /* 0x000fc60000000000 */
[----:B------:R-:W-:Y:S05]  /*dad0*/  BRA.DIV UR5, `(.L_x_527) ;  /* 0x0000005e05207947 */ /* 0x000fea000b800000 */
.L_x_764:
[----:B------:R-:W-:-:S03]  /*dae0*/  UMOV UR5, 0xffffffff ;  /* 0xffffffff00057882 */ /* 0x000fc60000000000 */
[----:B------:R-:W-:Y:S05]  /*daf0*/  BRA.DIV UR5, `(.L_x_528) ;  /* 0x0000005e05387947 */ /* 0x000fea000b800000 */
[----:B------:R3:W4:Y:S04]  /*db00*/  SHFL.DOWN PT, R16, R24, 0x1, R65 ;  /* 0x0820000018107989 */ /* 0x00072800000e0041 */
[----:B------:R3:W0:Y:S04]  /*db10*/  SHFL.DOWN PT, R17, R25, 0x1, R65 ;  /* 0x0820000019117989 */ /* 0x00062800000e0041 */
[----:B------:R3:W0:Y:S04]  /*db20*/  SHFL.DOWN PT, R18, R26, 0x1, R65 ;  /* 0x082000001a127989 */ /* 0x00062800000e0041 */
[----:B------:R3:W0:Y:S04]  /*db30*/  SHFL.DOWN PT, R19, R27, 0x1, R65 ;  /* 0x082000001b137989 */ /* 0x00062800000e0041 */
[----:B------:R3:W0:Y:S04]  /*db40*/  SHFL.DOWN PT, R55, R46, 0x1, R65 ;  /* 0x082000002e377989 */ /* 0x00062800000e0041 */
[----:B------:R3:W0:Y:S02]  /*db50*/  SHFL.DOWN PT, R53, R47, 0x1, R65 ;  /* 0x082000002f357989 */ /* 0x00062400000e0041 */
.L_x_772:
[----:B------:R-:W-:Y:S01]  /*db60*/  ISETP.GE.AND P3, PT, R2, R65, PT ;  /* 0x000000410200720c */ /* 0x000fe20003f66270 */
[----:B------:R-:W-:-:S12]  /*db70*/  BSSY.RECONVERGENT B0, `(.L_x_529) ;  /* 0x000000f000007945 */ /* 0x000fd80003800200 */
[----:B------:R-:W-:Y:S05]  /*db80*/  @P3 BRA `(.L_x_530) ;  /* 0x0000000000343947 */ /* 0x000fea0003800000 */
[----:B0-----:R-:W-:Y:S01]  /*db90*/  IMAD.MOV.U32 R50, RZ, RZ, R55 ;  /* 0x000000ffff327224 */ /* 0x001fe200078e0037 */
[----:B----4-:R-:W-:Y:S01]  /*dba0*/  DADD R16, R24, R16 ;  /* 0x0000000018107229 */ /* 0x010fe20000000010 */
[----:B------:R-:W-:Y:S01]  /*dbb0*/  IMAD.MOV.U32 R51, RZ, RZ, R53 ;  /* 0x000000ffff337224 */ /* 0x000fe200078e0035 */
[----:B------:R-:W-:Y:S01]  /*dbc0*/  DADD R18, R26, R18 ;  /* 0x000000001a127229 */ /* 0x000fe20000000012 */
[C---:B------:R-:W-:Y:S01]  /*dbd0*/  ISETP.NE.AND P3, PT, R11.reuse, RZ, PT ;  /* 0x000000ff0b00720c */ /* 0x040fe20003f65270 */
[----:B--2---:R-:W-:-:S03]  /*dbe0*/  IMAD.IADD R11, R11, 0x1, R56 ;  /* 0x000000010b0b7824 */ /* 0x004fc600078e0238 */
[----:B------:R-:W-:-:S03]  /*dbf0*/  DADD R50, R46, R50 ;  /* 0x000000002e327229 */ /* 0x000fc60000000032 */
[----:B---3--:R-:W-:Y:S02]  /*dc00*/  FSEL R24, R16, R24, !P3 ;  /* 0x0000001810187208 */ /* 0x008fe40005800000 */
[----:B------:R-:W-:Y:S02]  /*dc10*/  FSEL R25, R17, R25, !P3 ;  /* 0x0000001911197208 */ /* 0x000fe40005800000 */
[----:B------:R-:W-:Y:S02]  /*dc20*/  FSEL R26, R18, R26, !P3 ;  /* 0x0000001a121a7208 */ /* 0x000fe40005800000 */
[----:B------:R-:W-:Y:S02]  /*dc30*/  FSEL R27, R19, R27, !P3 ;  /* 0x0000001b131b7208 */ /* 0x000fe40005800000 */
[----:B------:R-:W-:Y:S02]  /*dc40*/  FSEL R46, R50, R46, !P3 ;  /* 0x0000002e322e7208 */ /* 0x000fe40005800000 */
[----:B------:R-:W-:-:S07]  /*dc50*/  FSEL R47, R51, R47, !P3 ;  /* 0x0000002f332f7208 */ /* 0x000fce0005800000 */
.L_x_530:
[----:B------:R-:W-:Y:S05]  /*dc60*/  BSYNC.RECONVERGENT B0 ;  /* 0x0000000000007941 */ /* 0x000fea0003800200 */
.L_x_529:
[----:B------:R-:W-:-:S03]  /*dc70*/  UMOV UR5, 0xffffffff ;  /* 0xffffffff00057882 */ /* 0x000fc60000000000 */
[----:B------:R-:W-:Y:S05]  /*dc80*/  BRA.DIV UR5, `(.L_x_531) ;  /* 0x0000005e05647947 */ /* 0x000fea000b800000 */
[----:B--2---:R2:W0:Y:S02]  /*dc90*/  SHFL.DOWN PT, R56, R11, 0x2, R65 ;  /* 0x084000000b387989 */ /* 0x00442400000e0041 */
.L_x_775:
[----:B------:R-:W-:-:S03]  /*dca0*/  UMOV UR5, 0xffffffff ;  /* 0xffffffff00057882 */ /* 0x000fc60000000000 */
[----:B------:R-:W-:Y:S05]  /*dcb0*/  BRA.DIV UR5, `(.L_x_532) ;  /* 0x0000005e05807947 */ /* 0x000fea000b800000 */
.L_x_778:
        /* <DEDUP_REMOVED lines=8> */
.L_x_786:
[----:B----4-:R-:W-:Y:S01]  /*dd40*/  VIADD R16, R2, 0x2 ;  /* 0x0000000202107836 */ /* 0x010fe20000000000 */
[----:B------:R-:W-:Y:S04]  /*dd50*/  BSSY.RECONVERGENT B0, `(.L_x_534) ;  /* 0x0000011000007945 */ /* 0x000fe80003800200 */
[----:B------:R-:W-:-:S13]  /*dd60*/  ISETP.GT.AND P3, PT, R16, R65, PT ;  /* 0x000000411000720c */ /* 0x000fda0003f64270 */
[----:B------:R-:W-:Y:S05]  /*dd70*/  @P3 BRA `(.L_x_535) ;  /* 0x0000000000383947 */ /* 0x000fea0003800000 */
[----:B0-----:R-:W-:Y:S01]  /*dd80*/  IMAD.MOV.U32 R50, RZ, RZ, R17 ;  /* 0x000000ffff327224 */ /* 0x001fe200078e0011 */
[----:B------:R-:W-:Y:S01]  /*dd90*/  DADD R18, R24, R18 ;  /* 0x0000000018127229 */ /* 0x000fe20000000012 */
[----:B------:R-:W-:Y:S01]  /*dda0*/  IMAD.MOV.U32 R51, RZ, RZ, R58 ;  /* 0x000000ffff337224 */ /* 0x000fe200078e003a */
[C---:B------:R-:W-:Y:S01]  /*ddb0*/  ISETP.NE.AND P3, PT, R11.reuse, RZ, PT ;  /* 0x000000ff0b00720c */ /* 0x040fe20003f65270 */
[----:B------:R-:W-:Y:S02]  /*ddc0*/  IMAD.MOV.U32 R52, RZ, RZ, R55 ;  /* 0x000000ffff347224 */ /* 0x000fe400078e0037 */
[----:B--2---:R-:W-:Y:S02]  /*ddd0*/  IMAD.IADD R11, R11, 0x1, R56 ;  /* 0x000000010b0b7824 */ /* 0x004fe400078e0238 */
[----:B------:R-:W-:Y:S02]  /*dde0*/  DADD R50, R26, R50 ;  /* 0x000000001a327229 */ /* 0x000fe40000000032 */
[----:B------:R-:W-:Y:S01]  /*ddf0*/  DADD R52, R46, R52 ;  /* 0x000000002e347229 */ /* 0x000fe20000000034 */
[----:B---3--:R-:W-:-:S02]  /*de00*/  FSEL R24, R18, R24, !P3 ;  /* 0x0000001812187208 */ /* 0x008fc40005800000 */
[----:B------:R-:W-:-:S05]  /*de10*/  FSEL R25, R19, R25, !P3 ;  /* 0x0000001913197208 */ /* 0x000fca0005800000 */
[----:B------:R-:W-:Y:S02]  /*de20*/  FSEL R26, R50, R26, !P3 ;  /* 0x0000001a321a7208 */ /* 0x000fe40005800000 */
[----:B------:R-:W-:Y:S02]  /*de30*/  FSEL R27, R51, R27, !P3 ;  /* 0x0000001b331b7208 */ /* 0x000fe40005800000 */
[----:B------:R-:W-:Y:S02]  /*de40*/  FSEL R46, R52, R46, !P3 ;  /* 0x0000002e342e7208 */ /* 0x000fe40005800000 */
[----:B------:R-:W-:-:S07]  /*de50*/  FSEL R47, R53, R47, !P3 ;  /* 0x0000002f352f7208 */ /* 0x000fce0005800000 */
.L_x_535:
[----:B------:R-:W-:Y:S05]  /*de60*/  BSYNC.RECONVERGENT B0 ;  /* 0x0000000000007941 */ /* 0x000fea0003800200 */
.L_x_534:
[----:B------:R-:W-:-:S03]  /*de70*/  UMOV UR5, 0xffffffff ;  /* 0xffffffff00057882 */ /* 0x000fc60000000000 */
[----:B------:R-:W-:Y:S05]  /*de80*/  BRA.DIV UR5, `(.L_x_536) ;  /* 0x0000005e05bc7947 */ /* 0x000fea000b800000 */
[----:B------:R4:W0:Y:S02]  /*de90*/  SHFL.DOWN PT, R56, R11, 0x4, R65 ;  /* 0x088000000b387989 */ /* 0x00082400000e0041 */
.L_x_789:
[----:B------:R-:W-:-:S03]  /*dea0*/  UMOV UR5, 0xffffffff ;  /* 0xffffffff00057882 */ /* 0x000fc60000000000 */
[----:B------:R-:W-:Y:S05]  /*deb0*/  BRA.DIV UR5, `(.L_x_537) ;  /* 0x0000005e05d87947 */ /* 0x000fea000b800000 */
.L_x_792:
        /* <DEDUP_REMOVED lines=8> */
.L_x_800:
[----:B------:R-:W-:Y:S01]  /*df40*/  VIADD R17, R2, 0x4 ;  /* 0x0000000402117836 */ /* 0x000fe20000000000 */
        /* <DEDUP_REMOVED lines=8> */
[----:B--2-4-:R-:W-:Y:S02]  /*dfd0*/  IMAD.IADD R11, R11, 0x1, R56 ;  /* 0x000000010b0b7824 */ /* 0x014fe400078e0238 */
        /* <DEDUP_REMOVED lines=8> */
.L_x_540:
[----:B------:R-:W-:Y:S05]  /*e060*/  BSYNC.RECONVERGENT B0 ;  /* 0x0000000000007941 */ /* 0x000fea0003800200 */
.L_x_539:
[----:B------:R-:W-:-:S03]  /*e070*/  UMOV UR5, 0xffffffff ;  /* 0xffffffff00057882 */ /* 0x000fc60000000000 */
[----:B------:R-:W-:Y:S05]  /*e080*/  BRA.DIV UR5, `(.L_x_541) ;  /* 0x0000006205147947 */ /* 0x000fea000b800000 */
[----:B0-----:R0:W0:Y:S02]  /*e090*/  SHFL.DOWN PT, R58, R11, 0x8, R65 ;  /* 0x090000000b3a7989 */ /* 0x00102400000e0041 */
.L_x_803:
[----:B------:R-:W-:-:S03]  /*e0a0*/  UMOV UR5, 0xffffffff ;  /* 0xffffffff00057882 */ /* 0x000fc60000000000 */
[----:B------:R-:W-:Y:S05]  /*e0b0*/  BRA.DIV UR5, `(.L_x_542) ;  /* 0x0000006205307947 */ /* 0x000fea000b800000 */
.L_x_806:
        /* <DEDUP_REMOVED lines=8> */
.L_x_814:
[----:B------:R-:W-:Y:S01]  /*e140*/  VIADD R18, R2, 0x8 ;  /* 0x0000000802127836 */ /* 0x000fe20000000000 */
[----:B------:R-:W-:Y:S04]  /*e150*/  BSSY.RECONVERGENT B0, `(.L_x_544) ;  /* 0x0000013000007945 */ /* 0x000fe80003800200 */
[----:B------:R-:W-:-:S13]  /*e160*/  ISETP.GT.AND P3, PT, R18, R65, PT ;  /* 0x000000411200720c */ /* 0x000fda0003f64270 */
[----:B------:R-:W-:Y:S05]  /*e170*/  @P3 BRA `(.L_x_545) ;  /* 0x0000000000403947 */ /* 0x000fea0003800000 */
[----:B0-----:R-:W-:Y:S01]  /*e180*/  IMAD.MOV.U32 R51, RZ, RZ, R56 ;  /* 0x000000ffff337224 */ /* 0x001fe200078e0038 */
[C---:B------:R-:W-:Y:S01]  /*e190*/  ISETP.NE.AND P3, PT, R11.reuse, RZ, PT ;  /* 0x000000ff0b00720c */ /* 0x040fe20003f65270 */
[----:B------:R-:W-:Y:S02]  /*e1a0*/  IMAD.MOV.U32 R50, RZ, RZ, R19 ;  /* 0x000000ffff327224 */ /* 0x000fe400078e0013 */
[----:B------:R-:W-:Y:S02]  /*e1b0*/  IMAD.MOV.U32 R52, RZ, RZ, R55 ;  /* 0x000000ffff347224 */ /* 0x000fe400078e0037 */
[----:B------:R-:W-:Y:S02]  /*e1c0*/  IMAD.MOV.U32 R53, RZ, RZ, R60 ;  /* 0x000000ffff357224 */ /* 0x000fe400078e003c */
[----:B------:R-:W-:Y:S01]  /*e1d0*/  IMAD.MOV.U32 R56, RZ, RZ, R59 ;  /* 0x000000ffff387224 */ /* 0x000fe200078e003b */
[----:B------:R-:W-:Y:S01]  /*e1e0*/  DADD R50, R24, R50 ;  /* 0x0000000018327229 */ /* 0x000fe20000000032 */
[----:B--2-4-:R-:W-:-:S02]  /*e1f0*/  IMAD.IADD R11, R11, 0x1, R58 ;  /* 0x000000010b0b7824 */ /* 0x014fc400078e023a */
[----:B------:R-:W-:Y:S02]  /*e200*/  DADD R52, R26, R52 ;  /* 0x000000001a347229 */ /* 0x000fe40000000034 */
[----:B------:R-:W-:-:S05]  /*e210*/  DADD R56, R46, R56 ;  /* 0x000000002e387229 */ /* 0x000fca0000000038 */
[----:B---3--:R-:W-:Y:S02]  /*e220*/  FSEL R24, R50, R24, !P3 ;  /* 0x0000001832187208 */ /* 0x008fe40005800000 */
[----:B------:R-:W-:Y:S02]  /*e230*/  FSEL R25, R51, R25, !P3 ;  /* 0x0000001933197208 */ /* 0x000fe40005800000 */
[----:B------:R-:W-:Y:S02]  /*e240*/  FSEL R26, R52, R26, !P3 ;  /* 0x0000001a341a7208 */ /* 0x000fe40005800000 */
[----:B------:R-:W-:Y:S02]  /*e250*/  FSEL R27, R53, R27, !P3 ;  /* 0x0000001b351b7208 */ /* 0x000fe40005800000 */
[----:B------:R-:W-:Y:S02]  /*e260*/  FSEL R46, R56, R46, !P3 ;  /* 0x0000002e382e7208 */ /* 0x000fe40005800000 */
[----:B------:R-:W-:-:S07]  /*e270*/  FSEL R47, R57, R47, !P3 ;  /* 0x0000002f392f7208 */ /* 0x000fce0005800000 */
.L_x_545:
[----:B------:R-:W-:Y:S05]  /*e280*/  BSYNC.RECONVERGENT B0 ;  /* 0x0000000000007941 */ /* 0x000fea0003800200 */
.L_x_544:
[----:B------:R-:W-:-:S03]  /*e290*/  UMOV UR5, 0xffffffff ;  /* 0xffffffff00057882 */ /* 0x000fc60000000000 */
[----:B------:R-:W-:Y:S05]  /*e2a0*/  BRA.DIV UR5, `(.L_x_546) ;  /* 0x0000006205687947 */ /* 0x000fea000b800000 */
[----:B0-----:R0:W0:Y:S02]  /*e2b0*/  SHFL.DOWN PT, R56, R11, 0x10, R65 ;  /* 0x0a0000000b387989 */ /* 0x00102400000e0041 */
.L_x_817:
[----:B------:R-:W-:-:S03]  /*e2c0*/  UMOV UR5, 0xffffffff ;  /* 0xffffffff00057882 */ /* 0x000fc60000000000 */
[----:B------:R-:W-:Y:S05]  /*e2d0*/  BRA.DIV UR5, `(.L_x_547) ;  /* 0x0000006205847947 */ /* 0x000fea000b800000 */
.L_x_820:
        /* <DEDUP_REMOVED lines=8> */
.L_x_828:
[----:B------:R-:W-:Y:S01]  /*e360*/  VIADD R19, R2, 0x10 ;  /* 0x0000001002137836 */ /* 0x000fe20000000000 */
[----:B------:R-:W-:Y:S01]  /*e370*/  BSSY.RECONVERGENT B0, `(.L_x_549) ;  /* 0x0000015000007945 */ /* 0x000fe20003800200 */
[----:B------:R-:W-:-:S03]  /*e380*/  ISETP.NE.AND P3, PT, R54, 0x65, PT ;  /* 0x000000653600780c */ /* 0x000fc60003f65270 */
[----:B------:R-:W-:-:S13]  /*e390*/  ISETP.GT.AND P4, PT, R19, R65, PT ;  /* 0x000000411300720c */ /* 0x000fda0003f84270 */
[----:B------:R-:W-:Y:S05]  /*e3a0*/  @P4 BRA `(.L_x_550) ;  /* 0x0000000000444947 */ /* 0x000fea0003800000 */
[----:B0-----:R-:W-:Y:S01]  /*e3b0*/  IMAD.MOV.U32 R50, RZ, RZ, R55 ;  /* 0x000000ffff327224 */ /* 0x001fe200078e0037 */
[----:B------:R-:W-:Y:S01]  /*e3c0*/  ISETP.NE.AND P4, PT, R11, RZ, PT ;  /* 0x000000ff0b00720c */ /* 0x000fe20003f85270 */
[----:B------:R-:W-:Y:S02]  /*e3d0*/  IMAD.MOV.U32 R51, RZ, RZ, R58 ;  /* 0x000000ffff337224 */ /* 0x000fe400078e003a */
[----:B------:R-:W-:Y:S02]  /*e3e0*/  IMAD.MOV.U32 R52, RZ, RZ, R57 ;  /* 0x000000ffff347224 */ /* 0x000fe400078e0039 */
[----:B------:R-:W-:Y:S02]  /*e3f0*/  IMAD.MOV.U32 R53, RZ, RZ, R60 ;  /* 0x000000ffff357224 */ /* 0x000fe400078e003c */
[----:B------:R-:W-:Y:S01]  /*e400*/  IMAD.MOV.U32 R54, RZ, RZ, R59 ;  /* 0x000000ffff367224 */ /* 0x000fe200078e003b */
[----:B------:R-:W-:Y:S01]  /*e410*/  DADD R50, R24, R50 ;  /* 0x0000000018327229 */ /* 0x000fe20000000032 */
[----:B------:R-:W-:-:S02]  /*e420*/  IMAD.MOV.U32 R55, RZ, RZ, R62 ;  /* 0x000000ffff377224 */ /* 0x000fc400078e003e */
[----:B------:R-:W-:Y:S01]  /*e430*/  DADD R52, R26, R52 ;  /* 0x000000001a347229 */ /* 0x000fe20000000034 */
[----:B--2-4-:R-:W-:-:S03]  /*e440*/  IMAD.IADD R11, R11, 0x1, R56 ;  /* 0x000000010b0b7824 */ /* 0x014fc600078e0238 */
[----:B------:R-:W-:-:S03]  /*e450*/  DADD R54, R46, R54 ;  /* 0x000000002e367229 */ /* 0x000fc60000000036 */
[----:B---3--:R-:W-:Y:S02]  /*e460*/  FSEL R24, R50, R24, !P4 ;  /* 0x0000001832187208 */ /* 0x008fe40006000000 */
[----:B------:R-:W-:Y:S02]  /*e470*/  FSEL R25, R51, R25, !P4 ;  /* 0x0000001933197208 */ /* 0x000fe40006000000 */
[----:B------:R-:W-:Y:S02]  /*e480*/  FSEL R26, R52, R26, !P4 ;  /* 0x0000001a341a7208 */ /* 0x000fe40006000000 */
[----:B------:R-:W-:Y:S02]  /*e490*/  FSEL R27, R53, R27, !P4 ;  /* 0x0000001b351b7208 */ /* 0x000fe40006000000 */
[----:B------:R-:W-:Y:S02]  /*e4a0*/  FSEL R46, R54, R46, !P4 ;  /* 0x0000002e362e7208 */ /* 0x000fe40006000000 */
[----:B------:R-:W-:-:S07]  /*e4b0*/  FSEL R47, R55, R47, !P4 ;  /* 0x0000002f372f7208 */ /* 0x000fce0006000000 */
.L_x_550:
[----:B------:R-:W-:Y:S05]  /*e4c0*/  BSYNC.RECONVERGENT B0 ;  /* 0x0000000000007941 */ /* 0x000fea0003800200 */
.L_x_549:
[----:B------:R-:W-:-:S03]  /*e4d0*/  UMOV UR5, 0xffffffff ;  /* 0xffffffff00057882 */ /* 0x000fc60000000000 */
[----:B------:R-:W-:Y:S05]  /*e4e0*/  BRA.DIV UR5, `(.L_x_551) ;  /* 0x0000006205b47947 */ /* 0x000fea000b800000 */
[----:B------:R-:W-:-:S13]  /*e4f0*/  VOTE.ALL P3, P3 ;  /* 0x0000000000ff7806 */ /* 0x000fda0001860000 */
.L_x_831:
[----:B------:R-:W-:Y:S05]  /*e500*/  @!P3 BRA `(.L_x_552) ;  /* 0x0000000c007cb947 */ /* 0x000fea0003800000 */
.L_x_584:
[----:B------:R-:W5:Y:S01]  /*e510*/  LDC.64 R52, c[0x0][0x3a8] ;  /* 0x0000ea00ff347b82 */ /* 0x000f620000000a00 */
[----:B------:R-:W-:Y:S05]  /*e520*/  YIELD ;  /* 0x0000000000007946 */ /* 0x000fea0003800000 */
[----:B-----5:R-:W-:-:S07]  /*e530*/  IMAD.WIDE R52, R14, 0x4, R52 ;  /* 0x000000040e347825 */ /* 0x020fce00078e0234 */
.L_x_554:
[----:B0-----:R-:W5:Y:S01]  /*e540*/  LD.E.STRONG.GPU R62, desc[UR8][R52.64] ;  /* 0x00000008343e7980 */ /* 0x001f62000c10f900 */
[----:B------:R-:W-:Y:S05]  /*e550*/  YIELD ;  /* 0x0000000000007946 */ /* 0x000fea0003800000 */
[----:B-----5:R-:W-:Y:S01]  /*e560*/  ISETP.NE.AND P3, PT, R62, 0x63, PT ;  /* 0x000000633e00780c */ /* 0x020fe20003f65270 */
[----:B------:R-:W-:Y:S06]  /*e570*/  MEMBAR.SC.GPU ;  /* 0x0000000000007992 */ /* 0x000fec0000002000 */
[----:B------:R-:W-:-:S00]  /*e580*/  ERRBAR ;  /* 0x00000000000079ab */ /* 0x000fc00000000000 */
[----:B------:R-:W-:Y:S06]  /*e590*/  CGAERRBAR ;  /* 0x00000000000075ab */ /* 0x000fec0000000000 */
[----:B------:R-:W-:Y:S01]  /*e5a0*/  CCTL.IVALL ;  /* 0x00000000ff00798f */ /* 0x000fe20002000000 */
[----:B------:R-:W-:-:S03]  /*e5b0*/  UMOV UR5, 0xffffffff ;  /* 0xffffffff00057882 */ /* 0x000fc60000000000 */
[----:B------:R-:W-:Y:S05]  /*e5c0*/  BRA.DIV UR5, `(.L_x_553) ;  /* 0x0000006205987947 */ /* 0x000fea000b800000 */
[----:B------:R-:W-:-:S13]  /*e5d0*/  VOTE.ANY P3, !P3 ;  /* 0x0000000000ff7806 */ /* 0x000fda0005860100 */
.L_x_834:
        /* <DEDUP_REMOVED lines=16> */
.L_x_556:
[----:B------:R-:W0:Y:S02]  /*e6e0*/  LDC.64 R50, c[0x0][0x3b8] ;  /* 0x0000ee00ff327b82 */ /* 0x000e240000000a00 */
[----:B0-----:R-:W-:-:S05]  /*e6f0*/  IMAD.WIDE R50, R14, 0x20, R50 ;  /* 0x000000200e327825 */ /* 0x001fca00078e0232 */
[----:B------:R0:W5:Y:S04]  /*e700*/  LD.E.STRONG.GPU R63, desc[UR8][R50.64] ;  /* 0x00000008323f7980 */ /* 0x000168000c10f900 */
[----:B------:R0:W5:Y:S04]  /*e710*/  LD.E.64.STRONG.GPU R58, desc[UR8][R50.64+0x8] ;  /* 0x00000808323a7980 */ /* 0x000168000c10fb00 */
[----:B------:R0:W5:Y:S04]  /*e720*/  LD.E.64.STRONG.GPU R56, desc[UR8][R50.64+0x10] ;  /* 0x0000100832387980 */ /* 0x000168000c10fb00 */
[----:B------:R0:W5:Y:S02]  /*e730*/  LD.E.64.STRONG.GPU R54, desc[UR8][R50.64+0x18] ;  /* 0x0000180832367980 */ /* 0x000164000c10fb00 */
.L_x_557:
[----:B------:R-:W-:Y:S05]  /*e740*/  BSYNC.RECONVERGENT B0 ;  /* 0x0000000000007941 */ /* 0x000fea0003800200 */
.L_x_555:
[----:B------:R-:W-:-:S03]  /*e750*/  UMOV UR5, 0xffffffff ;  /* 0xffffffff00057882 */ /* 0x000fc60000000000 */
[----:B------:R-:W-:Y:S05]  /*e760*/  BRA.DIV UR5, `(.L_x_558) ;  /* 0x0000006205507947 */ /* 0x000fea000b800000 */
[----:B0-----:R-:W-:-:S04]  /*e770*/  VOTE.ANY R50, PT, !P3 ;  /* 0x0000000000327806 */ /* 0x001fc800058e0100 */
[----:B------:R-:W-:-:S05]  /*e780*/  LOP3.LUT R50, R50, 0x80000000, R15, 0xec, !PT ;  /* 0x8000000032327812 */ /* 0x000fca00078eec0f */
[----:B------:R-:W-:-:S05]  /*e790*/  VIADD R51, R50, 0xffffffff ;  /* 0xffffffff32337836 */ /* 0x000fca0000000000 */
[----:B------:R-:W-:-:S04]  /*e7a0*/  LOP3.LUT R51, R50, R51, RZ, 0xc, !PT ;  /* 0x0000003332337212 */ /* 0x000fc800078e0cff */
[----:B--234-:R-:W0:Y:S02]  /*e7b0*/  POPC R65, R51 ;  /* 0x0000003300417309 */ /* 0x01ce240000000000 */
[----:B0----5:R0:W2:Y:S02]  /*e7c0*/  SHFL.DOWN PT, R66, R63, 0x1, R65 ;  /* 0x082000003f427989 */ /* 0x0210a400000e0041 */
.L_x_838:
[----:B------:R-:W-:-:S03]  /*e7d0*/  UMOV UR5, 0xffffffff ;  /* 0xffffffff00057882 */ /* 0x000fc60000000000 */
[----:B------:R-:W-:Y:S05]  /*e7e0*/  BRA.DIV UR5, `(.L_x_559) ;  /* 0x00000062057c7947 */ /* 0x000fea000b800000 */
.L_x_841:
        /* <DEDUP_REMOVED lines=8> */
.L_x_849:
[----:B------:R-:W-:Y:S01]  /*e870*/  ISETP.GE.AND P3, PT, R2, R65, PT ;  /* 0x000000410200720c */ /* 0x000fe20003f66270 */
[----:B------:R-:W-:Y:S01]  /*e880*/  BSSY.RECONVERGENT B0, `(.L_x_561) ;  /* 0x0000012000007945 */ /* 0x000fe20003800200 */
[----:B------:R-:W-:-:S11]  /*e890*/  IMAD.MOV.U32 R64, RZ, RZ, R63 ;  /* 0x000000ffff407224 */ /* 0x000fd600078e003f */
[----:B------:R-:W-:Y:S05]  /*e8a0*/  @P3 BRA `(.L_x_562) ;  /* 0x00000000003c3947 */ /* 0x000fea0003800000 */
[----:B0-----:R-:W-:Y:S01]  /*e8b0*/  IMAD.MOV.U32 R52, RZ, RZ, R68 ;  /* 0x000000ffff347224 */ /* 0x001fe200078e0044 */
[----:B----4-:R-:W-:Y:S01]  /*e8c0*/  DADD R60, R58, R60 ;  /* 0x000000003a3c7229 */ /* 0x010fe2000000003c */
[----:B------:R-:W-:Y:S01]  /*e8d0*/  IMAD.MOV.U32 R53, RZ, RZ, R69 ;  /* 0x000000ffff357224 */ /* 0x000fe200078e0045 */
[C---:B------:R-:W-:Y:S01]  /*e8e0*/  ISETP.NE.AND P3, PT, R63.reuse, RZ, PT ;  /* 0x000000ff3f00720c */ /* 0x040fe20003f65270 */
[----:B------:R-:W-:Y:S02]  /*e8f0*/  IMAD.MOV.U32 R50, RZ, RZ, R67 ;  /* 0x000000ffff327224 */ /* 0x000fe400078e0043 */
[----:B------:R-:W-:Y:S02]  /*e900*/  IMAD.MOV.U32 R51, RZ, RZ, R70 ;  /* 0x000000ffff337224 */ /* 0x000fe400078e0046 */
[----:B------:R-:W-:Y:S01]  /*e910*/  DADD R52, R56, R52 ;  /* 0x0000000038347229 */ /* 0x000fe20000000034 */
[----:B--2---:R-:W-:Y:S02]  /*e920*/  IMAD.IADD R64, R63, 0x1, R66 ;  /* 0x000000013f407824 */ /* 0x004fe400078e0242 */
[----:B---3--:R-:W-:Y:S01]  /*e930*/  FSEL R58, R60, R58, !P3 ;  /* 0x0000003a3c3a7208 */ /* 0x008fe20005800000 */
[----:B------:R-:W-:Y:S01]  /*e940*/  DADD R50, R54, R50 ;  /* 0x0000000036327229 */ /* 0x000fe20000000032 */
[----:B------:R-:W-:-:S05]  /*e950*/  FSEL R59, R61, R59, !P3 ;  /* 0x0000003b3d3b7208 */ /* 0x000fca0005800000 */
[----:B------:R-:W-:Y:S02]  /*e960*/  FSEL R56, R52, R56, !P3 ;  /* 0x0000003834387208 */ /* 0x000fe40005800000 */
[----:B------:R-:W-:Y:S02]  /*e970*/  FSEL R57, R53, R57, !P3 ;  /* 0x0000003935397208 */ /* 0x000fe40005800000 */
[----:B------:R-:W-:Y:S02]  /*e980*/  FSEL R54, R50, R54, !P3 ;  /* 0x0000003632367208 */ /* 0x000fe40005800000 */
[----:B------:R-:W-:-:S07]  /*e990*/  FSEL R55, R51, R55, !P3 ;  /* 0x0000003733377208 */ /* 0x000fce0005800000 */
.L_x_562:
[----:B------:R-:W-:Y:S05]  /*e9a0*/  BSYNC.RECONVERGENT B0 ;  /* 0x0000000000007941 */ /* 0x000fea0003800200 */
.L_x_561:
[----:B------:R-:W-:-:S03]  /*e9b0*/  UMOV UR5, 0xffffffff ;  /* 0xffffffff00057882 */ /* 0x000fc60000000000 */
[----:B------:R-:W-:Y:S05]  /*e9c0*/  BRA.DIV UR5, `(.L_x_563) ;  /* 0x0000006205b87947 */ /* 0x000fea000b800000 */
[----:B0-----:R0:W0:Y:S02]  /*e9d0*/  SHFL.DOWN PT, R67, R64, 0x2, R65 ;  /* 0x0840000040437989 */ /* 0x00102400000e0041 */
.L_x_852:
[----:B------:R-:W-:-:S03]  /*e9e0*/  UMOV UR5, 0xffffffff ;  /* 0xffffffff00057882 */ /* 0x000fc60000000000 */
[----:B------:R-:W-:Y:S05]  /*e9f0*/  BRA.DIV UR5, `(.L_x_564) ;  /* 0x0000006205d47947 */ /* 0x000fea000b800000 */
.L_x_855:
[----:B------:R-:W-:-:S03]  /*ea00*/  UMOV UR5, 0xffffffff ;  /* 0xffffffff00057882 */ /* 0x000fc60000000000 */
[----:B------:R-:W-:Y:S05]  /*ea10*/  BRA.DIV UR5, `(.L_x_565) ;  /* 0x0000006205ec7947 */ /* 0x000fea000b800000 */
[----:B----4-:R4:W0:Y:S04]  /*ea20*/  SHFL.DOWN PT, R60, R58, 0x2, R65 ;  /* 0x084000003a3c7989 */ /* 0x01082800000e0041 */
[----:B------:R4:W0:Y:S04]  /*ea30*/  SHFL.DOWN PT, R61, R59, 0x2, R65 ;  /* 0x084000003b3d7989 */ /* 0x00082800000e0041 */
[----:B------:R4:W0:Y:S04]  /*ea40*/  SHFL.DOWN PT, R68, R56, 0x2, R65 ;  /* 0x0840000038447989 */ /* 0x00082800000e0041 */
[----:B------:R4:W0:Y:S04]  /*ea50*/  SHFL.DOWN PT, R69, R57, 0x2, R65 ;  /* 0x0840000039457989 */ /* 0x00082800000e0041 */
[----:B--2---:R4:W2:Y:S04]  /*ea60*/  SHFL.DOWN PT, R66, R54, 0x2, R65 ;  /* 0x0840000036427989 */ /* 0x0048a800000e0041 */
[----:B------:R4:W0:Y:S02]  /*ea70*/  SHFL.DOWN PT, R71, R55, 0x2, R65 ;  /* 0x0840000037477989 */ /* 0x00082400000e0041 */
.L_x_863:
[----:B------:R-:W-:Y:S01]  /*ea80*/  ISETP.GT.AND P3, PT, R16, R65, PT ;  /* 0x000000411000720c */ /* 0x000fe20003f64270 */
[----:B------:R-:W-:-:S12]  /*ea90*/  BSSY.RECONVERGENT B0, `(.L_x_566) ;  /* 0x0000011000007945 */ /* 0x000fd80003800200 */
[----:B------:R-:W-:Y:S05]  /*eaa0*/  @P3 BRA `(.L_x_567) ;  /* 0x00000000003c3947 */ /* 0x000fea0003800000 */
[----:B0-----:R-:W-:Y:S01]  /*eab0*/  IMAD.MOV.U32 R52, RZ, RZ, R68 ;  /* 0x000000ffff347224 */ /* 0x001fe200078e0044 */
[----:B------:R-:W-:Y:S01]  /*eac0*/  DADD R60, R58, R60 ;  /* 0x000000003a3c7229 */ /* 0x000fe2000000003c */
[----:B------:R-:W-:Y:S01]  /*ead0*/  IMAD.MOV.U32 R53, RZ, RZ, R69 ;  /* 0x000000ffff357224 */ /* 0x000fe200078e0045 */
[C---:B------:R-:W-:Y:S01]  /*eae0*/  ISETP.NE.AND P3, PT, R64.reuse, RZ, PT ;  /* 0x000000ff4000720c */ /* 0x040fe20003f65270 */
[----:B--2---:R-:W-:Y:S02]  /*eaf0*/  IMAD.MOV.U32 R50, RZ, RZ, R66 ;  /* 0x000000ffff327224 */ /* 0x004fe400078e0042 */
[----:B------:R-:W-:Y:S02]  /*eb00*/  IMAD.MOV.U32 R51, RZ, RZ, R71 ;  /* 0x000000ffff337224 */ /* 0x000fe400078e0047 */
[----:B------:R-:W-:Y:S01]  /*eb10*/  DADD R52, R56, R52 ;  /* 0x0000000038347229 */ /* 0x000fe20000000034 */
[----:B------:R-:W-:Y:S02]  /*eb20*/  IMAD.IADD R64, R64, 0x1, R67 ;  /* 0x0000000140407824 */ /* 0x000fe400078e0243 */
[----:B---34-:R-:W-:Y:S01]  /*eb30*/  FSEL R58, R60, R58, !P3 ;  /* 0x0000003a3c3a7208 */ /* 0x018fe20005800000 */
[----:B------:R-:W-:Y:S01]  /*eb40*/  DADD R50, R54, R50 ;  /* 0x0000000036327229 */ /* 0x000fe20000000032 */
[----:B------:R-:W-:-:S05]  /*eb50*/  FSEL R59, R61, R59, !P3 ;  /* 0x0000003b3d3b7208 */ /* 0x000fca0005800000 */
[----:B------:R-:W-:Y:S02]  /*eb60*/  FSEL R56, R52, R56, !P3 ;  /* 0x0000003834387208 */ /* 0x000fe40005800000 */
[----:B------:R-:W-:Y:S02]  /*eb70*/  FSEL R57, R53, R57, !P3 ;  /* 0x0000003935397208 */ /* 0x000fe40005800000 */
[----:B------:R-:W-:Y:S02]  /*eb80*/  FSEL R54, R50, R54, !P3 ;  /* 0x0000003632367208 */ /* 0x000fe40005800000 */
[----:B------:R-:W-:-:S07]  /*eb90*/  FSEL R55, R51, R55, !P3 ;  /* 0x0000003733377208 */ /* 0x000fce0005800000 */
.L_x_567:
[----:B------:R-:W-:Y:S05]  /*eba0*/  BSYNC.RECONVERGENT B0 ;  /* 0x0000000000007941 */ /* 0x000fea0003800200 */
.L_x_566:
[----:B------:R-:W-:-:S03]  /*ebb0*/  UMOV UR5, 0xffffffff ;  /* 0xffffffff00057882 */ /* 0x000fc60000000000 */
[----:B------:R-:W-:Y:S05]  /*ebc0*/  BRA.DIV UR5, `(.L_x_568) ;  /* 0x0000006605147947 */ /* 0x000fea000b800000 */
[----:B0-----:R0:W0:Y:S02]  /*ebd0*/  SHFL.DOWN PT, R67, R64, 0x4, R65 ;  /* 0x0880000040437989 */ /* 0x00102400000e0041 */
.L_x_866:
[----:B------:R-:W-:-:S03]  /*ebe0*/  UMOV UR5, 0xffffffff ;  /* 0xffffffff00057882 */ /* 0x000fc60000000000 */
[----:B------:R-:W-:Y:S05]  /*ebf0*/  BRA.DIV UR5, `(.L_x_569) ;  /* 0x0000006605307947 */ /* 0x000fea000b800000 */
.L_x_869:
[----:B------:R-:W-:-:S03]  /*ec00*/  UMOV UR5, 0xffffffff ;  /* 0xffffffff00057882 */ /* 0x000fc60000000000 */
[----:B------:R-:W-:Y:S05]  /*ec10*/  BRA.DIV UR5, `(.L_x_570) ;  /* 0x0000006605487947 */ /* 0x000fea000b800000 */
[----:B------:R0:W0:Y:S04]  /*ec20*/  SHFL.DOWN PT, R61, R58, 0x4, R65 ;  /* 0x088000003a3d7989 */ /* 0x00002800000e0041 */
[----:B--2---:R2:W0:Y:S04]  /*ec30*/  SHFL.DOWN PT, R66, R59, 0x4, R65 ;  /* 0x088000003b427989 */ /* 0x00442800000e0041 */
[----:B------:R2:W0:Y:S04]  /*ec40*/  SHFL.DOWN PT, R68, R56, 0x4, R65 ;  /* 0x0880000038447989 */ /* 0x00042800000e0041 */
[----:B------:R2:W0:Y:S04]  /*ec50*/  SHFL.DOWN PT, R69, R57, 0x4, R65 ;  /* 0x0880000039457989 */ /* 0x00042800000e0041 */
[----:B------:R2:W0:Y:S04]  /*ec60*/  SHFL.DOWN PT, R60, R54, 0x4, R65 ;  /* 0x08800000363c7989 */ /* 0x00042800000e0041 */
[----:B------:R2:W0:Y:S02]  /*ec70*/  SHFL.DOWN PT, R71, R55, 0x4, R65 ;  /* 0x0880000037477989 */ /* 0x00042400000e0041 */
.L_x_877:
[----:B------:R-:W-:Y:S01]  /*ec80*/  ISETP.GT.AND P3, PT, R17, R65, PT ;  /* 0x000000411100720c */ /* 0x000fe20003f64270 */
[----:B------:R-:W-:-:S12]  /*ec90*/  BSSY.RECONVERGENT B0, `(.L_x_571) ;  /* 0x0000012000007945 */ /* 0x000fd80003800200 */
        /* <DEDUP_REMOVED lines=8> */
[----:B------:R-:W-:-:S02]  /*ed20*/  IMAD.IADD R64, R64, 0x1, R67 ;  /* 0x0000000140407824 */ /* 0x000fc400078e0243 */
[----:B------:R-:W-:Y:S02]  /*ed30*/  DADD R52, R56, R52 ;  /* 0x0000000038347229 */ /* 0x000fe40000000034 */
[----:B------:R-:W-:-:S05]  /*ed40*/  DADD R60, R54, R60 ;  /* 0x00000000363c7229 */ /* 0x000fca000000003c */
[----:B---34-:R-:W-:Y:S02]  /*ed50*/  FSEL R58, R50, R58, !P3 ;  /* 0x0000003a323a7208 */ /* 0x018fe40005800000 */
[----:B--2---:R-:W-:Y:S02]  /*ed60*/  FSEL R59, R51, R59, !P3 ;  /* 0x0000003b333b7208 */ /* 0x004fe40005800000 */
[----:B------:R-:W-:Y:S02]  /*ed70*/  FSEL R56, R52, R56, !P3 ;  /* 0x0000003834387208 */ /* 0x000fe40005800000 */
[----:B------:R-:W-:Y:S02]  /*ed80*/  FSEL R57, R53, R57, !P3 ;  /* 0x0000003935397208 */ /* 0x000fe40005800000 */
[----:B------:R-:W-:Y:S02]  /*ed90*/  FSEL R54, R60, R54, !P3 ;  /* 0x000000363c367208 */ /* 0x000fe40005800000 */
[----:B------:R-:W-:-:S07]  /*eda0*/  FSEL R55, R61, R55, !P3 ;  /* 0x000000373d377208 */ /* 0x000fce0005800000 */
.L_x_572:
[----:B------:R-:W-:Y:S05]  /*edb0*/  BSYNC.RECONVERGENT B0 ;  /* 0x0000000000007941 */ /* 0x000fea0003800200 */
.L_x_571:
[----:B------:R-:W-:-:S03]  /*edc0*/  UMOV UR5, 0xffffffff ;  /* 0xffffffff00057882 */ /* 0x000fc60000000000 */
[----:B------:R-:W-:Y:S05]  /*edd0*/  BRA.DIV UR5, `(.L_x_573) ;  /* 0x00000066056c7947 */ /* 0x000fea000b800000 */
[----:B0-----:R0:W0:Y:S02]  /*ede0*/  SHFL.DOWN PT, R67, R64, 0x8, R65 ;  /* 0x0900000040437989 */ /* 0x00102400000e0041 */
.L_x_880:
[----:B------:R-:W-:-:S03]  /*edf0*/  UMOV UR5, 0xffffffff ;  /* 0xffffffff00057882 */ /* 0x000fc60000000000 */
[----:B------:R-:W-:Y:S05]  /*ee00*/  BRA.DIV UR5, `(.L_x_574) ;  /* 0x0000006605887947 */ /* 0x000fea000b800000 */
.L_x_883:
        /* <DEDUP_REMOVED lines=8> */
.L_x_891:
        /* <DEDUP_REMOVED lines=19> */
.L_x_577:
[----:B------:R-:W-:Y:S05]  /*efc0*/  BSYNC.RECONVERGENT B0 ;  /* 0x0000000000007941 */ /* 0x000fea0003800200 */
.L_x_576:
[----:B------:R-:W-:-:S03]  /*efd0*/  UMOV UR5, 0xffffffff ;  /* 0xffffffff00057882 */ /* 0x000fc60000000000 */
[----:B------:R-:W-:Y:S05]  /*efe0*/  BRA.DIV UR5, `(.L_x_578) ;  /* 0x0000006605c47947 */ /* 0x000fea000b800000 */
[----:B0-----:R0:W0:Y:S02]  /*eff0*/  SHFL.DOWN PT, R61, R64, 0x10, R65 ;  /* 0x0a000000403d7989 */ /* 0x00102400000e0041 */
.L_x_894:
[----:B------:R-:W-:-:S03]  /*f000*/  UMOV UR5, 0xffffffff ;  /* 0xffffffff00057882 */ /* 0x000fc60000000000 */
[----:B------:R-:W-:Y:S05]  /*f010*/  BRA.DIV UR5, `(.L_x_579) ;  /* 0x0000006605e07947 */ /* 0x000fea000b800000 */
.L_x_897:
        /* <DEDUP_REMOVED lines=8> */
.L_x_905:
        /* <DEDUP_REMOVED lines=8> */
[----:B------:R-:W-:Y:S01]  /*f120*/  DADD R50, R58, R50 ;  /* 0x000000003a327229 */ /* 0x000fe20000000032 */
[----:B------:R-:W-:-:S03]  /*f130*/  IMAD.IADD R64, R64, 0x1, R61 ;  /* 0x0000000140407824 */ /* 0x000fc600078e023d */
[----:B------:R-:W-:-:S06]  /*f140*/  DADD R52, R56, R52 ;  /* 0x0000000038347229 */ /* 0x000fcc0000000034 */
[----:B---34-:R-:W-:Y:S01]  /*f150*/  FSEL R58, R50, R58, !P3 ;  /* 0x0000003a323a7208 */ /* 0x018fe20005800000 */
[----:B------:R-:W-:Y:S01]  /*f160*/  IMAD.MOV.U32 R50, RZ, RZ, R60 ;  /* 0x000000ffff327224 */ /* 0x000fe200078e003c */
[----:B--2---:R-:W-:Y:S01]  /*f170*/  FSEL R59, R51, R59, !P3 ;  /* 0x0000003b333b7208 */ /* 0x004fe20005800000 */
[----:B------:R-:W-:Y:S01]  /*f180*/  IMAD.MOV.U32 R51, RZ, RZ, R71 ;  /* 0x000000ffff337224 */ /* 0x000fe200078e0047 */
[----:B------:R-:W-:Y:S02]  /*f190*/  FSEL R56, R52, R56, !P3 ;  /* 0x0000003834387208 */ /* 0x000fe40005800000 */
[----:B------:R-:W-:-:S03]  /*f1a0*/  FSEL R57, R53, R57, !P3 ;  /* 0x0000003935397208 */ /* 0x000fc60005800000 */
[----:B------:R-:W-:-:S10]  /*f1b0*/  DADD R50, R54, R50 ;  /* 0x0000000036327229 */ /* 0x000fd40000000032 */
[----:B------:R-:W-:Y:S02]  /*f1c0*/  FSEL R54, R50, R54, !P3 ;  /* 0x0000003632367208 */ /* 0x000fe40005800000 */
[----:B------:R-:W-:-:S07]  /*f1d0*/  FSEL R55, R51, R55, !P3 ;  /* 0x0000003733377208 */ /* 0x000fce0005800000 */
.L_x_582:
[----:B------:R-:W-:Y:S05]  /*f1e0*/  BSYNC.RECONVERGENT B0 ;  /* 0x0000000000007941 */ /* 0x000fea0003800200 */
.L_x_581:
[----:B0-234-:R-:W-:Y:S01]  /*f1f0*/  DADD R58, R58, R24 ;  /* 0x000000003a3a7229 */ /* 0x01dfe20000000018 */
[----:B------:R-:W-:Y:S01]  /*f200*/  UMOV UR5, 0xffffffff ;  /* 0xffffffff00057882 */ /* 0x000fe20000000000 */
[----:B------:R-:W-:Y:S01]  /*f210*/  DADD R56, R56, R26 ;  /* 0x0000000038387229 */ /* 0x000fe2000000001a */
[----:B------:R-:W-:Y:S01]  /*f220*/  ISETP.NE.AND P4, PT, R11, RZ, PT ;  /* 0x000000ff0b00720c */ /* 0x000fe20003f85270 */
[----:B------:R-:W-:Y:S01]  /*f230*/  DADD R54, R54, R46 ;  /* 0x0000000036367229 */ /* 0x000fe2000000002e */
        /* <DEDUP_REMOVED lines=11> */
.L_x_908:
[----:B------:R-:W-:Y:S05]  /*f2f0*/  @P3 BRA `(.L_x_584) ;  /* 0xfffffff000843947 */ /* 0x000fea000383ffff */
.L_x_552:
[----:B------:R-:W-:Y:S01]  /*f300*/  ISETP.NE.AND P4, PT, R2, RZ, PT ;  /* 0x000000ff0200720c */ /* 0x000fe20003f85270 */
[----:B------:R-:W-:Y:S01]  /*f310*/  BSSY.RECONVERGENT B0, `(.L_x_585) ;  /* 0x000002d000007945 */ /* 0x000fe20003800200 */
[----:B------:R-:W-:-:S11]  /*f320*/  ISETP.NE.AND P3, PT, R5, RZ, PT ;  /* 0x000000ff0500720c */ /* 0x000fd60003f65270 */
[----:B------:R-:W0:Y:S01]  /*f330*/  @!P4 S2R R15, SR_CgaCtaId ;  /* 0x00000000000fc919 */ /* 0x000e220000008800 */
[----:B------:R-:W-:-:S04]  /*f340*/  @!P4 MOV R2, 0x400 ;  /* 0x000004000002c802 */ /* 0x000fc80000000f00 */
[----:B0-----:R-:W-:Y:S01]  /*f350*/  @!P4 LEA R55, R15, R2, 0x18 ;  /* 0x000000020f37c211 */ /* 0x001fe200078ec0ff */
[----:B------:R-:W-:Y:S06]  /*f360*/  @P3 BRA `(.L_x_586) ;  /* 0x00000000009c3947 */ /* 0x000fec0003800000 */
[----:B------:R-:W0:Y:S01]  /*f370*/  S2UR UR6, SR_CgaCtaId ;  /* 0x00000000000679c3 */ /* 0x000e220000008800 */
[----:B------:R-:W-:Y:S01]  /*f380*/  IMAD.MOV.U32 R18, RZ, RZ, R42 ;  /* 0x000000ffff127224 */ /* 0x000fe200078e002a */
[----:B------:R-:W-:Y:S01]  /*f390*/  DADD R50, R44, R24 ;  /* 0x000000002c327229 */ /* 0x000fe20000000018 */
[----:B------:R-:W-:Y:S01]  /*f3a0*/  IMAD.MOV.U32 R19, RZ, RZ, R43 ;  /* 0x000000ffff137224 */ /* 0x000fe200078e002b */
[----:B------:R-:W-:Y:S01]  /*f3b0*/  DADD R16, R48, R26 ;  /* 0x0000000030107229 */ /* 0x000fe2000000001a */
[C---:B------:R-:W-:Y:S01]  /*f3c0*/  ISETP.NE.AND P3, PT, R40.reuse, RZ, PT ;  /* 0x000000ff2800720c */ /* 0x040fe20003f65270 */
[----:B------:R-:W-:Y:S01]  /*f3d0*/  UMOV UR5, 0x400 ;  /* 0x0000040000057882 */ /* 0x000fe20000000000 */
[----:B------:R-:W-:Y:S01]  /*f3e0*/  IMAD.IADD R40, R40, 0x1, R11 ;  /* 0x0000000128287824 */ /* 0x000fe200078e020b */
[----:B------:R-:W5:Y:S01]  /*f3f0*/  LDC.64 R52, c[0x0][0x3b8] ;  /* 0x0000ee00ff347b82 */ /* 0x000f620000000a00 */
[----:B------:R-:W-:-:S03]  /*f400*/  DADD R18, R18, R46 ;  /* 0x0000000012127229 */ /* 0x000fc6000000002e */
[----:B------:R-:W-:Y:S02]  /*f410*/  FSEL R2, R50, R44, !P3 ;  /* 0x0000002c32027208 */ /* 0x000fe40005800000 */
[----:B------:R-:W-:Y:S02]  /*f420*/  FSEL R51, R51, R45, !P3 ;  /* 0x0000002d33337208 */ /* 0x000fe40005800000 */
[----:B------:R-:W1:Y:S01]  /*f430*/  LDC.64 R14, c[0x0][0x3a8] ;  /* 0x0000ea00ff0e7b82 */ /* 0x000e620000000a00 */
[----:B------:R-:W-:Y:S01]  /*f440*/  FSEL R48, R16, R48, !P3 ;  /* 0x0000003010307208 */ /* 0x000fe20005800000 */
[----:B------:R-:W-:Y:S01]  /*f450*/  IMAD.MOV.U32 R16, RZ, RZ, R2 ;  /* 0x000000ffff107224 */ /* 0x000fe200078e0002 */
[----:B------:R-:W-:Y:S01]  /*f460*/  FSEL R49, R17, R49, !P3 ;  /* 0x0000003111317208 */ /* 0x000fe20005800000 */
[----:B------:R-:W-:Y:S01]  /*f470*/  IMAD.MOV.U32 R17, RZ, RZ, R51 ;  /* 0x000000ffff117224 */ /* 0x000fe200078e0033 */
[----:B------:R-:W-:Y:S01]  /*f480*/  FSEL R42, R18, R42, !P3 ;  /* 0x0000002a122a7208 */ /* 0x000fe20005800000 */
[----:B------:R-:W-:Y:S01]  /*f490*/  IMAD.MOV.U32 R18, RZ, RZ, R48 ;  /* 0x000000ffff127224 */ /* 0x000fe200078e0030 */
[----:B------:R-:W-:Y:S01]  /*f4a0*/  FSEL R43, R19, R43, !P3 ;  /* 0x0000002b132b7208 */ /* 0x000fe20005800000 */
[----:B0-----:R-:W-:Y:S01]  /*f4b0*/  ULEA UR5, UR6, UR5, 0x18 ;  /* 0x0000000506057291 */ /* 0x001fe2000f8ec0ff */
[----:B------:R-:W-:-:S02]  /*f4c0*/  IMAD.MOV.U32 R19, RZ, RZ, R49 ;  /* 0x000000ffff137224 */ /* 0x000fc400078e0031 */
[----:B-----5:R-:W-:-:S04]  /*f4d0*/  IMAD.WIDE.U32 R44, R0, 0x20, R52 ;  /* 0x00000020002c7825 */ /* 0x020fc800078e0034 */
[----:B------:R-:W-:Y:S01]  /*f4e0*/  IMAD.MOV.U32 R53, RZ, RZ, 0x65 ;  /* 0x00000065ff357424 */ /* 0x000fe200078e00ff */
[----:B------:R0:W-:Y:S01]  /*f4f0*/  ST.E.64.STRONG.GPU desc[UR8][R44.64+0x400], R40 ;  /* 0x000400282c007985 */ /* 0x0001e2000c10fb08 */
[----:B-1----:R-:W-:-:S03]  /*f500*/  IMAD.WIDE.U32 R14, R0, 0x4, R14 ;  /* 0x00000004000e7825 */ /* 0x002fc600078e000e */
        /* <DEDUP_REMOVED lines=13> */
.L_x_586:
[----:B------:R-:W-:Y:S05]  /*f5e0*/  BSYNC.RECONVERGENT B0 ;  /* 0x0000000000007941 */ /* 0x000fea0003800200 */
.L_x_585:
[----:B------:R0:W-:Y:S01]  /*f5f0*/  @!P4 STS [R55+0x108], R11 ;  /* 0x0001080b3700c388 */ /* 0x0001e20000000800 */
[----:B-1----:R-:W-:Y:S02]  /*f600*/  @!P4 IMAD.MOV.U32 R12, RZ, RZ, R24 ;  /* 0x000000ffff0cc224 */ /* 0x002fe400078e0018 */
        /* <DEDUP_REMOVED lines=8> */
.L_x_516:
[----:B------:R-:W-:Y:S01]  /*f690*/  ISETP.NE.AND P3, PT, R5, RZ, PT ;  /* 0x000000ff0500720c */ /* 0x000fe20003f65270 */
[----:B------:R-:W-:Y:S05]  /*f6a0*/  WARPSYNC.ALL ;  /* 0x0000000000007948 */ /* 0x000fea0003800000 */
[----:B------:R-:W-:Y:S06]  /*f6b0*/  BAR.SYNC.DEFER_BLOCKING 0x0 ;  /* 0x0000000000007b1d */ /* 0x000fec0000010000 */
[----:B------:R-:W-:Y:S04]  /*f6c0*/  BSSY.RECONVERGENT B0, `(.L_x_587) ;  /* 0x0000013000007945 */ /* 0x000fe80003800200 */
[----:B------:R-:W-:Y:S05]  /*f6d0*/  @!P3 BRA `(.L_x_588) ;  /* 0x000000000044b947 */ /* 0x000fea0003800000 */
[----:B------:R-:W1:Y:S01]  /*f6e0*/  S2UR UR6, SR_CgaCtaId ;  /* 0x00000000000679c3 */ /* 0x000e620000008800 */
[----:B------:R-:W-:Y:S01]  /*f6f0*/  UMOV UR5, 0x400 ;  /* 0x0000040000057882 */ /* 0x000fe20000000000 */
[----:B------:R-:W-:Y:S01]  /*f700*/  ISETP.NE.AND P3, PT, R6, RZ, PT ;  /* 0x000000ff0600720c */ /* 0x000fe20003f65270 */
[----:B-1----:R-:W-:-:S09]  /*f710*/  ULEA UR5, UR6, UR5, 0x18 ;  /* 0x0000000506057291 */ /* 0x002fd2000f8ec0ff */
[----:B0-----:R-:W0:Y:S04]  /*f720*/  LDS.128 R16, [UR5+0x110] ;  /* 0x00011005ff107984 */ /* 0x001e280008000c00 */
[----:B------:R-:W1:Y:S04]  /*f730*/  LDS.64 R14, [UR5+0x120] ;  /* 0x00012005ff0e7984 */ /* 0x000e680008000a00 */
[----:B--2-4-:R-:W2:Y:S01]  /*f740*/  LDS R11, [UR5+0x108] ;  /* 0x00010805ff0b7984 */ /* 0x014ea20008000800 */
        /* <DEDUP_REMOVED lines=10> */
.L_x_588:
[----:B------:R-:W-:Y:S05]  /*f7f0*/  BSYNC.RECONVERGENT B0 ;  /* 0x0000000000007941 */ /* 0x000fea0003800200 */
.L_x_587:
[----:B------:R-:W1:Y:S01]  /*f800*/  S2UR UR5, SR_CgaCtaId ;  /* 0x00000000000579c3 */ /* 0x000e620000008800 */
[----:B------:R-:W-:Y:S01]  /*f810*/  UMOV UR4, 0x400 ;  /* 0x0000040000047882 */ /* 0x000fe20000000000 */
[----:B0--3--:R-:W-:Y:S01]  /*f820*/  DADD R24, R34, R20 ;  /* 0x0000000022187229 */ /* 0x009fe20000000014 */
[----:B------:R-:W-:Y:S01]  /*f830*/  SEL R47, RZ, 0x1, !P2 ;  /* 0x00000001ff2f7807 */ /* 0x000fe20005000000 */
[----:B------:R-:W-:Y:S01]  /*f840*/  DADD R14, R38, R12 ;  /* 0x00000000260e7229 */ /* 0x000fe2000000000c */
[----:B------:R-:W-:Y:S01]  /*f850*/  BSSY.RECONVERGENT B0, `(.L_x_589) ;  /* 0x000016a000007945 */ /* 0x000fe20003800200 */
[----:B------:R-:W-:Y:S01]  /*f860*/  DADD R26, R30, R22 ;  /* 0x000000001e1a7229 */ /* 0x000fe20000000016 */
[--C-:B------:R-:W-:Y:S02]  /*f870*/  IMAD.IADD R51, R7, 0x1, R6.reuse ;  /* 0x0000000107337824 */ /* 0x100fe400078e0206 */
[----:B------:R-:W-:-:S03]  /*f880*/  IMAD.IADD R47, R47, 0x1, R6 ;  /* 0x000000012f2f7824 */ /* 0x000fc600078e0206 */
[----:B------:R-:W-:Y:S02]  /*f890*/  FSEL R24, R34, R24, P2 ;  /* 0x0000001822187208 */ /* 0x000fe40001000000 */
[----:B------:R-:W-:Y:S02]  /*f8a0*/  FSEL R25, R35, R25, P2 ;  /* 0x0000001923197208 */ /* 0x000fe40001000000 */
[----:B------:R-:W-:Y:S02]  /*f8b0*/  FSEL R14, R38, R14, P2 ;  /* 0x0000000e260e7208 */ /* 0x000fe40001000000 */
[----:B------:R-:W-:Y:S02]  /*f8c0*/  FSEL R15, R39, R15, P2 ;  /* 0x0000000f270f7208 */ /* 0x000fe40001000000 */
[----:B------:R-:W-:Y:S01]  /*f8d0*/  FSEL R26, R30, R26, P2 ;  /* 0x0000001a1e1a7208 */ /* 0x000fe20001000000 */
[----:B------:R-:W-:Y:S01]  /*f8e0*/  DADD R38, R32, R24 ;  /* 0x0000000020267229 */ /* 0x000fe20000000018 */
[----:B------:R-:W-:Y:S01]  /*f8f0*/  FSEL R27, R31, R27, P2 ;  /* 0x0000001b1f1b7208 */ /* 0x000fe20001000000 */
[----:B-1----:R-:W-:Y:S01]  /*f900*/  ULEA UR4, UR5, UR4, 0x18 ;  /* 0x0000000405047291 */ /* 0x002fe2000f8ec0ff */
[----:B------:R-:W-:-:S04]  /*f910*/  DADD R30, R36, R14 ;  /* 0x00000000241e7229 */ /* 0x000fc8000000000e */
[----:B------:R-:W-:-:S03]  /*f920*/  DADD R40, R28, R26 ;  /* 0x000000001c287229 */ /* 0x000fc6000000001a */
[----:B--2-4-:R-:W-:Y:S01]  /*f930*/  FSEL R11, R32, R38, P0 ;  /* 0x00000026200b7208 */ /* 0x014fe20000000000 */
[----:B------:R-:W0:Y:S01]  /*f940*/  LDS R2, [UR4+0x188] ;  /* 0x00018804ff027984 */ /* 0x000e220008000800 */
[----:B------:R-:W-:Y:S02]  /*f950*/  FSEL R32, R33, R39, P0 ;  /* 0x0000002721207208 */ /* 0x000fe40000000000 */
[----:B------:R-:W-:Y:S01]  /*f960*/  FSEL R34, R36, R30, P0 ;  /* 0x0000001e24227208 */ /* 0x000fe20000000000 */
[----:B------:R-:W1:Y:S01]  /*f970*/  LDS R0, [UR4+0x168] ;  /* 0x00016804ff007984 */ /* 0x000e620008000800 */
[----:B------:R-:W-:Y:S02]  /*f980*/  FSEL R35, R37, R31, P0 ;  /* 0x0000001f25237208 */ /* 0x000fe40000000000 */
[----:B------:R-:W-:Y:S01]  /*f990*/  FSEL R30, R28, R40, P0 ;  /* 0x000000281c1e7208 */ /* 0x000fe20000000000 */
[----:B------:R-:W2:Y:S01]  /*f9a0*/  LDS.64 R48, [UR4+0x180] ;  /* 0x00018004ff307984 */ /* 0x000ea20008000a00 */
[----:B------:R-:W-:Y:S01]  /*f9b0*/  FSEL R31, R29, R41, P0 ;  /* 0x000000291d1f7208 */ /* 0x000fe20000000000 */
[----:B------:R-:W-:-:S02]  /*f9c0*/  IMAD.MOV.U32 R28, RZ, RZ, R11 ;  /* 0x000000ffff1c7224 */ /* 0x000fc400078e000b */
[----:B------:R-:W3:Y:S01]  /*f9d0*/  LDS.128 R16, [UR4+0x170] ;  /* 0x00017004ff107984 */ /* 0x000ee20008000c00 */
[----:B------:R-:W-:Y:S01]  /*f9e0*/  IMAD.MOV.U32 R29, RZ, RZ, R32 ;  /* 0x000000ffff1d7224 */ /* 0x000fe200078e0020 */
[----:B0-----:R-:W-:-:S13]  /*f9f0*/  ISETP.GE.AND P3, PT, R2, 0x101, PT ;  /* 0x000001010200780c */ /* 0x001fda0003f66270 */
[----:B-123--:R-:W-:Y:S05]  /*fa00*/  @!P3 BRA `(.L_x_590) ;  /* 0x0000001000d8b947 */ /* 0x00efea0003800000 */
[----:B------:R-:W0:Y:S02]  /*fa10*/  LDS R32, [UR4+0x148] ;  /* 0x00014804ff207984 */ /* 0x000e240008000800 */
[--C-:B0-----:R-:W-:Y:S02]  /*fa20*/  @P2 IMAD.IADD R6, R6, 0x1, -R32.reuse ;  /* 0x0000000106062824 */ /* 0x101fe400078e0a20 */
[----:B------:R-:W-:-:S03]  /*fa30*/  @P0 IMAD.IADD R11, R47, 0x1, -R32 ;  /* 0x000000012f0b0824 */ /* 0x000fc600078e0a20 */
[----:B------:R-:W-:Y:S01]  /*fa40*/  @P2 LEA R7, R6, UR4, 0x5 ;  /* 0x0000000406072c11 */ /* 0x000fe2000f8e28ff */
[----:B------:R-:W-:Y:S01]  /*fa50*/  BAR.SYNC.DEFER_BLOCKING 0x0 ;  /* 0x0000000000007b1d */ /* 0x000fe20000010000 */
[----:B------:R-:W-:Y:S01]  /*fa60*/  @P0 LEA R11, R11, UR4, 0x5 ;  /* 0x000000040b0b0c11 */ /* 0x000fe2000f8e28ff */
[----:B------:R-:W-:-:S05]  /*fa70*/  @P1 IMAD.IADD R6, R51, 0x1, -R32 ;  /* 0x0000000133061824 */ /* 0x000fca00078e0a20 */
[----:B------:R-:W-:Y:S01]  /*fa80*/  @P1 LEA R33, R6, UR4, 0x5 ;  /* 0x0000000406211c11 */ /* 0x000fe2000f8e28ff */
[----:B------:R0:W-:Y:S04]  /*fa90*/  @P2 STS.128 [R7+0x10], R20 ;  /* 0x0000101407002388 */ /* 0x0001e80000000c00 */
[----:B------:R0:W-:Y:S04]  /*faa0*/  @P2 STS.64 [R7+0x8], R12 ;  /* 0x0000080c07002388 */ /* 0x0001e80000000a00 */
[----:B------:R0:W-:Y:S04]  /*fab0*/  @P2 STS [R7], R10 ;  /* 0x0000000a07002388 */ /* 0x0001e80000000800 */
[----:B------:R0:W-:Y:S04]  /*fac0*/  @P0 STS.128 [R11+0x10], R24 ;  /* 0x000010180b000388 */ /* 0x0001e80000000c00 */
[----:B------:R0:W-:Y:S04]  /*fad0*/  @P0 STS.64 [R11+0x8], R14 ;  /* 0x0000080e0b000388 */ /* 0x0001e80000000a00 */
[----:B------:R0:W-:Y:S01]  /*fae0*/  @P0 STS [R11], R9 ;  /* 0x000000090b000388 */ /* 0x0001e20000000800 */
[----:B------:R-:W-:-:S03]  /*faf0*/  ISETP.GE.AND P0, PT, R5, R2, PT ;  /* 0x000000020500720c */ /* 0x000fc60003f06270 */
[----:B------:R0:W-:Y:S04]  /*fb00*/  @P1 STS.128 [R33+0x10], R28 ;  /* 0x0000101c21001388 */ /* 0x0001e80000000c00 */
[----:B------:R0:W-:Y:S04]  /*fb10*/  @P1 STS.64 [R33+0x8], R34 ;  /* 0x0000082221001388 */ /* 0x0001e80000000a00 */
[----:B------:R0:W-:Y:S01]  /*fb20*/  @P1 STS [R33], R8 ;  /* 0x0000000821001388 */ /* 0x0001e20000000800 */
[----:B------:R-:W-:Y:S06]  /*fb30*/  BAR.SYNC.DEFER_BLOCKING 0x0 ;  /* 0x0000000000007b1d */ /* 0x000fec0000010000 */
[----:B------:R-:W-:Y:S05]  /*fb40*/  @P0 BRA `(.L_x_591) ;  /* 0x0000001000e80947 */ /* 0x000fea0003800000 */
[----:B0-----:R-:W-:Y:S01]  /*fb50*/  LOP3.LUT R7, RZ, R5, RZ, 0x33, !PT ;  /* 0x00000005ff077212 */ /* 0x001fe200078e33ff */
[----:B------:R-:W0:Y:S01]  /*fb60*/  LDC.64 R30, c[0x0][0x398] ;  /* 0x0000e600ff1e7b82 */ /* 0x000e220000000a00 */
[----:B------:R-:W-:Y:S03]  /*fb70*/  BSSY.RECONVERGENT B1, `(.L_x_592) ;  /* 0x0000025000017945 */ /* 0x000fe60003800200 */
[----:B------:R-:W-:-:S05]  /*fb80*/  IMAD.IADD R6, R7, 0x1, R2 ;  /* 0x0000000107067824 */ /* 0x000fca00078e0202 */
[C---:B------:R-:W-:Y:S02]  /*fb90*/  LOP3.LUT R7, R6.reuse, 0x300, RZ, 0xc0, !PT ;  /* 0x0000030006077812 */ /* 0x040fe400078ec0ff */
[----:B------:R-:W-:Y:S02]  /*fba0*/  ISETP.GE.U32.AND P1, PT, R6, 0x300, PT ;  /* 0x000003000600780c */ /* 0x000fe40003f26070 */
[----:B------:R-:W-:Y:S01]  /*fbb0*/  ISETP.NE.AND P0, PT, R7, 0x300, PT ;  /* 0x000003000700780c */ /* 0x000fe20003f05270 */
[----:B------:R-:W-:-:S12]  /*fbc0*/  IMAD.MOV.U32 R7, RZ, RZ, R5 ;  /* 0x000000ffff077224 */ /* 0x000fd800078e0005 */
        /* <DEDUP_REMOVED lines=11> */
[----:B------:R-:W-:Y:S02]  /*fc80*/  IMAD.MOV R25, RZ, RZ, -R8 ;  /* 0x000000ffff197224 */ /* 0x000fe400078e0a08 */
[----:B------:R-:W-:Y:S02]  /*fc90*/  IMAD.IADD R33, R23, 0x1, R31 ;  /* 0x0000000117217824 */ /* 0x000fe400078e021f */
[----:B------:R-:W-:-:S07]  /*fca0*/  IMAD.IADD R7, R6, 0x1, R5 ;  /* 0x0000000106077824 */ /* 0x000fce00078e0205 */
.L_x_594:
[----:B-1----:R-:W0:Y:S01]  /*fcb0*/  LDS R29, [R24+-0x10] ;  /* 0xfffff000181d7984 */ /* 0x002e220000000800 */
[----:B------:R-:W1:Y:S01]  /*fcc0*/  LDC.64 R12, c[0x0][0x390] ;  /* 0x0000e400ff0c7b82 */ /* 0x000e620000000a00 */
[----:B------:R-:W-:Y:S02]  /*fcd0*/  IMAD.MOV.U32 R14, RZ, RZ, R22 ;  /* 0x000000ffff0e7224 */ /* 0x000fe400078e0016 */
[----:B------:R-:W2:Y:S01]  /*fce0*/  LDS.64 R20, [R24+-0x8] ;  /* 0xfffff80018147984 */ /* 0x000ea20000000a00 */
[----:B------:R-:W-:Y:S02]  /*fcf0*/  IMAD.MOV.U32 R15, RZ, RZ, R33 ;  /* 0x000000ffff0f7224 */ /* 0x000fe400078e0021 */
[----:B------:R-:W-:Y:S01]  /*fd00*/  VIADD R25, R25, 0x1 ;  /* 0x0000000119197836 */ /* 0x000fe20000000000 */
[----:B------:R3:W4:Y:S01]  /*fd10*/  LDS.128 R8, [R24] ;  /* 0x0000000018087984 */ /* 0x0007220000000c00 */
[----:B------:R-:W-:-:S03]  /*fd20*/  IMAD.WIDE R14, R27, 0x18, R14 ;  /* 0x000000181b0e7825 */ /* 0x000fc600078e020e */
[----:B------:R-:W-:Y:S01]  /*fd30*/  ISETP.NE.AND P0, PT, R25, RZ, PT ;  /* 0x000000ff1900720c */ /* 0x000fe20003f05270 */
[----:B---3--:R-:W-:Y:S02]  /*fd40*/  VIADD R24, R24, 0x2000 ;  /* 0x0000200018187836 */ /* 0x008fe40000000000 */
[----:B-1----:R-:W-:-:S04]  /*fd50*/  IMAD.WIDE R12, R27, 0x4, R12 ;  /* 0x000000041b0c7825 */ /* 0x002fc800078e020c */
[----:B------:R-:W-:Y:S01]  /*fd60*/  VIADD R27, R27, 0x100 ;  /* 0x000001001b1b7836 */ /* 0x000fe20000000000 */
[----:B0-----:R1:W-:Y:S04]  /*fd70*/  STG.E desc[UR8][R12.64], R29 ;  /* 0x0000001d0c007986 */ /* 0x0013e8000c101908 */
[----:B--2---:R1:W-:Y:S04]  /*fd80*/  STG.E.64 desc[UR8][R14.64+-0x10], R20 ;  /* 0xfffff0140e007986 */ /* 0x0043e8000c101b08 */
[----:B----4-:R1:W-:Y:S04]  /*fd90*/  STG.E.64 desc[UR8][R14.64+-0x8], R8 ;  /* 0xfffff8080e007986 */ /* 0x0103e8000c101b08 */
[----:B------:R1:W-:Y:S01]  /*fda0*/  STG.E.64 desc[UR8][R14.64], R10 ;  /* 0x0000000a0e007986 */ /* 0x0003e2000c101b08 */
[----:B------:R-:W-:Y:S05]  /*fdb0*/  @P0 BRA `(.L_x_594) ;  /* 0xfffffffc00bc0947 */ /* 0x000fea000383ffff */
.L_x_593:
[----:B------:R-:W-:Y:S05]  /*fdc0*/  BSYNC.RECONVERGENT B1 ;  /* 0x0000000000017941 */ /* 0x000fea0003800200 */
.L_x_592:
[----:B------:R-:W-:Y:S05]  /*fdd0*/  @!P1 BRA `(.L_x_591) ;  /* 0x0000001000449947 */ /* 0x000fea0003800000 */
[----:B------:R-:W2:Y:S01]  /*fde0*/  LDCU.64 UR6, c[0x0][0x390] ;  /* 0x00007200ff0677ac */ /* 0x000ea20008000a00 */
[----:B------:R-:W-:Y:S01]  /*fdf0*/  IMAD.IADD R6, R2, 0x1, -R7 ;  /* 0x0000000102067824 */ /* 0x000fe200078e0a07 */
[----:B01----:R-:W-:Y:S01]  /*fe00*/  IADD3 R12, P0, PT, R30, 0x3000, RZ ;  /* 0x000030001e0c7810 */ /* 0x003fe20007f1e0ff */
[----:B------:R-:W-:Y:S01]  /*fe10*/  BSSY.RECONVERGENT B1, `(.L_x_595) ;  /* 0x000008e000017945 */ /* 0x000fe20003800200 */
[----:B------:R-:W-:Y:S02]  /*fe20*/  LEA R8, R7, UR4, 0x5 ;  /* 0x0000000407087c11 */ /* 0x000fe4000f8e28ff */
[----:B------:R-:W-:Y:S01]  /*fe30*/  ISETP.GT.AND P1, PT, R6, 0xc00, PT ;  /* 0x00000c000600780c */ /* 0x000fe20003f24270 */
[----:B------:R-:W-:Y:S01]  /*fe40*/  IMAD.X R13, RZ, RZ, R31, P0 ;  /* 0x000000ffff0d7224 */ /* 0x000fe200000e061f */
[----:B------:R-:W-:Y:S01]  /*fe50*/  PLOP3.LUT P0, PT, PT, PT, PT, 0x80, 0x8 ;  /* 0x000000000008781c */ /* 0x000fe20003f0f070 */
[----:B------:R-:W-:Y:S02]  /*fe60*/  IMAD.IADD R6, R32, 0x1, R7 ;  /* 0x0000000120067824 */ /* 0x000fe400078e0207 */
        /* <DEDUP_REMOVED lines=8> */
.L_x_597:
[----:B0-----:R-:W0:Y:S01]  /*fef0*/  LDS R29, [R8+-0x6010] ;  /* 0xff9ff000081d7984 */ /* 0x001e220000000800 */
[----:B------:R-:W-:-:S03]  /*ff00*/  IMAD.WIDE R62, R6, 0x4, R14 ;  /* 0x00000004063e7825 */ /* 0x000fc600078e020e */
[----:B------:R-:W1:Y:S01]  /*ff10*/  LDS.64 R58, [R8+-0x6008] ;  /* 0xff9ff800083a7984 */ /* 0x000e620000000a00 */
[----:B------:R-:W-:-:S03]  /*ff20*/  IMAD.WIDE R54, R6, 0x18, R12 ;  /* 0x0000001806367825 */ /* 0x000fc600078e020c */
[----:B------:R-:W2:Y:S01]  /*ff30*/  LDS.128 R20, [R8+-0x6000] ;  /* 0xffa0000008147984 */ /* 0x000ea20000000c00 */
[----:B------:R-:W-:Y:S02]  /*ff40*/  VIADD R77, R6, 0x400 ;  /* 0x00000400064d7836 */ /* 0x000fe40000000000 */
[----:B------:R-:W-:Y:S01]  /*ff50*/  VIADD R7, R7, 0x1000 ;  /* 0x0000100007077836 */ /* 0x000fe20000000000 */
[----:B------:R-:W3:Y:S04]  /*ff60*/  LDS R61, [R8+-0x4010] ;  /* 0xffbff000083d7984 */ /* 0x000ee80000000800 */
[----:B------:R-:W4:Y:S01]  /*ff70*/  LDS.128 R24, [R8+-0x4000] ;  /* 0xffc0000008187984 */ /* 0x000f220000000c00 */
[----:B------:R-:W-:-:S03]  /*ff80*/  ISETP.GE.AND P1, PT, R7, R10, PT ;  /* 0x0000000a0700720c */ /* 0x000fc60003f26270 */
        /* <DEDUP_REMOVED lines=11> */
[----:B0-----:R-:W-:Y:S04]  /*10040*/  STG.E desc[UR8][R62.64+-0x800], R29 ;  /* 0xfff8001d3e007986 */ /* 0x001fe8000c101908 */
[----:B------:R-:W0:Y:S04]  /*10050*/  LDS.128 R32, [R8+0x4000] ;  /* 0x0040000008207984 */ /* 0x000e280000000c00 */
[----:B------:R-:W0:Y:S04]  /*10060*/  LDS.64 R56, [R8+0x3ff8] ;  /* 0x003ff80008387984 */ /* 0x000e280000000a00 */
[----:B-1----:R-:W-:Y:S04]  /*10070*/  STG.E.64 desc[UR8][R54.64+-0x3000], R58 ;  /* 0xffd0003a36007986 */ /* 0x002fe8000c101b08 */
[----:B------:R-:W1:Y:S04]  /*10080*/  LDS R68, [R8+0x5ff0] ;  /* 0x005ff00008447984 */ /* 0x000e680000000800 */
[----:B--2---:R-:W-:Y:S04]  /*10090*/  STG.E.64 desc[UR8][R54.64+-0x2ff8], R20 ;  /* 0xffd0081436007986 */ /* 0x004fe8000c101b08 */
[----:B------:R-:W-:Y:S04]  /*100a0*/  STG.E.64 desc[UR8][R54.64+-0x2ff0], R22 ;  /* 0xffd0101636007986 */ /* 0x000fe8000c101b08 */
[----:B------:R-:W2:Y:S04]  /*100b0*/  LDS.128 R28, [R8+0x6000] ;  /* 0x00600000081c7984 */ /* 0x000ea80000000c00 */
[----:B------:R-:W2:Y:S04]  /*100c0*/  LDS.64 R58, [R8+0x5ff8] ;  /* 0x005ff800083a7984 */ /* 0x000ea80000000a00 */
[----:B---3--:R-:W-:Y:S04]  /*100d0*/  STG.E desc[UR8][R62.64+-0x400], R61 ;  /* 0xfffc003d3e007986 */ /* 0x008fe8000c101908 */
[----:B------:R-:W3:Y:S04]  /*100e0*/  LDS R69, [R8+0x7ff0] ;  /* 0x007ff00008457984 */ /* 0x000ee80000000800 */
[----:B------:R-:W3:Y:S04]  /*100f0*/  LDS.64 R60, [R8+0x7ff8] ;  /* 0x007ff800083c7984 */ /* 0x000ee80000000a00 */
[----:B------:R-:W3:Y:S04]  /*10100*/  LDS.128 R20, [R8+0x8000] ;  /* 0x0080000008147984 */ /* 0x000ee80000000c00 */
[----:B----4-:R-:W-:Y:S04]  /*10110*/  STG.E.64 desc[UR8][R54.64+-0x17f8], R24 ;  /* 0xffe8081836007986 */ /* 0x010fe8000c101b08 */
[----:B------:R-:W-:Y:S04]  /*10120*/  STG.E.64 desc[UR8][R54.64+-0x17f0], R26 ;  /* 0xffe8101a36007986 */ /* 0x000fe8000c101b08 */
[----:B-----5:R-:W-:Y:S04]  /*10130*/  STG.E.64 desc[UR8][R54.64+-0x1800], R64 ;  /* 0xffe8004036007986 */ /* 0x020fe8000c101b08 */
[----:B------:R-:W4:Y:S04]  /*10140*/  LDS R72, [R8+0x9ff0] ;  /* 0x009ff00008487984 */ /* 0x000f280000000800 */
[----:B------:R5:W-:Y:S04]  /*10150*/  STG.E desc[UR8][R62.64], R71 ;  /* 0x000000473e007986 */ /* 0x000be8000c101908 */
[----:B------:R-:W4:Y:S04]  /*10160*/  LDS.128 R24, [R8+0xa000] ;  /* 0x00a0000008187984 */ /* 0x000f280000000c00 */
[----:B------:R-:W4:Y:S04]  /*10170*/  LDS.64 R64, [R8+0x9ff8] ;  /* 0x009ff80008407984 */ /* 0x000f280000000a00 */
[----:B------:R-:W-:Y:S01]  /*10180*/  STG.E.64 desc[UR8][R54.64+0x8], R44 ;  /* 0x0000082c36007986 */ /* 0x000fe2000c101b08 */
[----:B-----5:R-:W-:-:S03]  /*10190*/  IMAD.WIDE R70, R77, 0x4, R14 ;  /* 0x000000044d467825 */ /* 0x020fc600078e020e */
[----:B------:R-:W-:Y:S04]  /*101a0*/  STG.E.64 desc[UR8][R54.64+0x10], R46 ;  /* 0x0000102e36007986 */ /* 0x000fe8000c101b08 */
[----:B------:R-:W5:Y:S04]  /*101b0*/  LDS R73, [R8+0xbff0] ;  /* 0x00bff00008497984 */ /* 0x000f680000000800 */
[----:B------:R-:W5:Y:S04]  /*101c0*/  LDS.128 R44, [R8+0xc000] ;  /* 0x00c00000082c7984 */ /* 0x000f680000000c00 */
[----:B------:R0:W-:Y:S04]  /*101d0*/  STG.E.64 desc[UR8][R54.64], R66 ;  /* 0x0000004236007986 */ /* 0x0001e8000c101b08 */
[----:B------:R-:W-:Y:S04]  /*101e0*/  STG.E desc[UR8][R62.64+0x400], R75 ;  /* 0x0004004b3e007986 */ /* 0x000fe8000c101908 */
[----:B------:R-:W-:Y:S04]  /*101f0*/  STG.E.64 desc[UR8][R54.64+0x1800], R52 ;  /* 0x0018003436007986 */ /* 0x000fe8000c101b08 */
[----:B------:R-:W-:Y:S01]  /*10200*/  STG.E.64 desc[UR8][R54.64+0x1808], R40 ;  /* 0x0018082836007986 */ /* 0x000fe2000c101b08 */
[----:B0-----:R-:W-:-:S03]  /*10210*/  IMAD.WIDE R66, R77, 0x18, R12 ;  /* 0x000000184d427825 */ /* 0x001fc600078e020c */
[----:B------:R0:W-:Y:S04]  /*10220*/  STG.E.64 desc[UR8][R54.64+0x1810], R42 ;  /* 0x0018102a36007986 */ /* 0x0001e8000c101b08 */
[----:B------:R-:W-:Y:S04]  /*10230*/  STG.E desc[UR8][R70.64+-0x800], R9 ;  /* 0xfff8000946007986 */ /* 0x000fe8000c101908 */
[----:B------:R-:W-:Y:S04]  /*10240*/  STG.E.64 desc[UR8][R66.64+-0x2ff8], R36 ;  /* 0xffd0082442007986 */ /* 0x000fe8000c101b08 */
[----:B------:R-:W-:Y:S01]  /*10250*/  STG.E.64 desc[UR8][R66.64+-0x2ff0], R38 ;  /* 0xffd0102642007986 */ /* 0x000fe2000c101b08 */
[----:B0-----:R-:W-:-:S03]  /*10260*/  VIADD R55, R6, 0x800 ;  /* 0x0000080006377836 */ /* 0x001fc60000000000 */
[----:B------:R0:W-:Y:S04]  /*10270*/  STG.E.64 desc[UR8][R66.64+-0x3000], R50 ;  /* 0xffd0003242007986 */ /* 0x0001e8000c101b08 */
[----:B------:R-:W5:Y:S04]  /*10280*/  LDS.64 R52, [R8+0xbff8] ;  /* 0x00bff80008347984 */ /* 0x000f680000000a00 */
[----:B------:R-:W-:Y:S04]  /*10290*/  STG.E desc[UR8][R70.64+-0x400], R11 ;  /* 0xfffc000b46007986 */ /* 0x000fe8000c101908 */
[----:B------:R-:W-:Y:S01]  /*102a0*/  STG.E.64 desc[UR8][R66.64+-0x17f8], R32 ;  /* 0xffe8082042007986 */ /* 0x000fe2000c101b08 */
[----:B0-----:R-:W-:-:S03]  /*102b0*/  IMAD.WIDE R50, R55, 0x4, R14 ;  /* 0x0000000437327825 */ /* 0x001fc600078e020e */
[----:B------:R-:W-:Y:S01]  /*102c0*/  STG.E.64 desc[UR8][R66.64+-0x17f0], R34 ;  /* 0xffe8102242007986 */ /* 0x000fe2000c101b08 */
[----:B------:R-:W-:-:S03]  /*102d0*/  IMAD.WIDE R54, R55, 0x18, R12 ;  /* 0x0000001837367825 */ /* 0x000fc600078e020c */
[----:B------:R-:W-:Y:S04]  /*102e0*/  STG.E.64 desc[UR8][R66.64+-0x1800], R56 ;  /* 0xffe8003842007986 */ /* 0x000fe8000c101b08 */
[----:B------:R-:W0:Y:S04]  /*102f0*/  LDS R9, [R8+0xdff0] ;  /* 0x00dff00008097984 */ /* 0x000e280000000800 */
[----:B-1----:R-:W-:Y:S04]  /*10300*/  STG.E desc[UR8][R70.64], R68 ;  /* 0x0000004446007986 */ /* 0x002fe8000c101908 */
[----:B------:R-:W1:Y:S04]  /*10310*/  LDS.128 R32, [R8+0xe000] ;  /* 0x00e0000008207984 */ /* 0x000e680000000c00 */
[----:B------:R-:W1:Y:S04]  /*10320*/  LDS.64 R56, [R8+0xdff8] ;  /* 0x00dff80008387984 */ /* 0x000e680000000a00 */
[----:B--2---:R-:W-:Y:S04]  /*10330*/  STG.E.64 desc[UR8][R66.64+0x8], R28 ;  /* 0x0000081c42007986 */ /* 0x004fe8000c101b08 */
[----:B------:R-:W-:Y:S04]  /*10340*/  STG.E.64 desc[UR8][R66.64+0x10], R30 ;  /* 0x0000101e42007986 */ /* 0x000fe8000c101b08 */
[----:B------:R-:W-:Y:S04]  /*10350*/  STG.E.64 desc[UR8][R66.64], R58 ;  /* 0x0000003a42007986 */ /* 0x000fe8000c101b08 */
[----:B------:R-:W2:Y:S04]  /*10360*/  LDS R11, [R8+0xfff0] ;  /* 0x00fff000080b7984 */ /* 0x000ea80000000800 */
[----:B---3--:R-:W-:Y:S04]  /*10370*/  STG.E desc[UR8][R70.64+0x400], R69 ;  /* 0x0004004546007986 */ /* 0x008fe8000c101908 */
[----:B------:R-:W3:Y:S04]  /*10380*/  LDS.64 R58, [R8+0xfff8] ;  /* 0x00fff800083a7984 */ /* 0x000ee80000000a00 */
[----:B------:R-:W3:Y:S04]  /*10390*/  LDS.128 R36, [R8+0x10000] ;  /* 0x0100000008247984 */ /* 0x000ee80000000c00 */
[----:B------:R-:W-:Y:S04]  /*103a0*/  STG.E.64 desc[UR8][R66.64+0x1800], R60 ;  /* 0x0018003c42007986 */ /* 0x000fe8000c101b08 */
[----:B------:R-:W3:Y:S04]  /*103b0*/  LDS R69, [R8+0x11ff0] ;  /* 0x011ff00008457984 */ /* 0x000ee80000000800 */
[----:B------:R-:W3:Y:S04]  /*103c0*/  LDS.128 R28, [R8+0x12000] ;  /* 0x01200000081c7984 */ /* 0x000ee80000000c00 */
[----:B------:R-:W3:Y:S04]  /*103d0*/  LDS.64 R60, [R8+0x11ff8] ;  /* 0x011ff800083c7984 */ /* 0x000ee80000000a00 */
[----:B------:R-:W-:Y:S04]  /*103e0*/  STG.E.64 desc[UR8][R66.64+0x1808], R20 ;  /* 0x0018081442007986 */ /* 0x000fe8000c101b08 */
[----:B------:R5:W-:Y:S04]  /*103f0*/  STG.E.64 desc[UR8][R66.64+0x1810], R22 ;  /* 0x0018101642007986 */ /* 0x000be8000c101b08 */
[----:B------:R-:W3:Y:S04]  /*10400*/  LDS R71, [R8+0x13ff0] ;  /* 0x013ff00008477984 */ /* 0x000ee80000000800 */
[----:B----4-:R-:W-:Y:S04]  /*10410*/  STG.E desc[UR8][R50.64+-0x800], R72 ;  /* 0xfff8004832007986 */ /* 0x010fe8000c101908 */
[----:B------:R-:W4:Y:S01]  /*10420*/  LDS.128 R20, [R8+0x14000] ;  /* 0x0140000008147984 */ /* 0x000f220000000c00 */
[----:B-----5:R-:W-:-:S03]  /*10430*/  VIADD R67, R6, 0xc00 ;  /* 0x00000c0006437836 */ /* 0x020fc60000000000 */
[----:B------:R-:W5:Y:S01]  /*10440*/  LDS.64 R62, [R8+0x13ff8] ;  /* 0x013ff800083e7984 */ /* 0x000f620000000a00 */
[----:B------:R-:W-:-:S03]  /*10450*/  VIADD R6, R6, 0x1000 ;  /* 0x0000100006067836 */ /* 0x000fc60000000000 */
        /* <DEDUP_REMOVED lines=8> */
[----:B------:R-:W5:Y:S04]  /*104e0*/  LDS R73, [R8+0x17ff0] ;  /* 0x017ff00008497984 */ /* 0x000f680000000800 */
[----:B------:R-:W5:Y:S04]  /*104f0*/  LDS.64 R44, [R8+0x17ff8] ;  /* 0x017ff800082c7984 */ /* 0x000f680000000a00 */
[----:B------:R0:W5:Y:S04]  /*10500*/  LDS.128 R40, [R8+0x18000] ;  /* 0x0180000008287984 */ /* 0x0001680000000c00 */
[----:B------:R2:W-:Y:S04]  /*10510*/  STG.E.64 desc[UR8][R54.64+-0x17f0], R46 ;  /* 0xffe8102e36007986 */ /* 0x0005e8000c101b08 */
[----:B------:R3:W-:Y:S01]  /*10520*/  STG.E.64 desc[UR8][R54.64+-0x1800], R52 ;  /* 0xffe8003436007986 */ /* 0x0007e2000c101b08 */
[----:B0-----:R-:W-:-:S03]  /*10530*/  VIADD R8, R8, 0x20000 ;  /* 0x0002000008087836 */ /* 0x001fc60000000000 */
[----:B------:R0:W-:Y:S04]  /*10540*/  STG.E desc[UR8][R50.64], R9 ;  /* 0x0000000932007986 */ /* 0x0001e8000c101908 */
[----:B-1----:R0:W-:Y:S01]  /*10550*/  STG.E.64 desc[UR8][R54.64+0x8], R32 ;  /* 0x0000082036007986 */ /* 0x0021e2000c101b08 */
[----:B--2---:R-:W-:-:S03]  /*10560*/  IMAD.WIDE R46, R67, 0x4, R14 ;  /* 0x00000004432e7825 */ /* 0x004fc600078e020e */
[----:B------:R0:W-:Y:S01]  /*10570*/  STG.E.64 desc[UR8][R54.64+0x10], R34 ;  /* 0x0000102236007986 */ /* 0x0001e2000c101b08 */
[----:B---3--:R-:W-:-:S03]  /*10580*/  IMAD.WIDE R52, R67, 0x18, R12 ;  /* 0x0000001843347825 */ /* 0x008fc600078e020c */
        /* <DEDUP_REMOVED lines=22> */
.L_x_596:
[----:B------:R-:W-:Y:S05]  /*106f0*/  BSYNC.RECONVERGENT B1 ;  /* 0x0000000000017941 */ /* 0x000fea0003800200 */
.L_x_595:
[----:B0-----:R-:W-:Y:S01]  /*10700*/  IMAD.IADD R9, R2, 0x1, -R7 ;  /* 0x0000000102097824 */ /* 0x001fe200078e0a07 */
[----:B------:R-:W-:Y:S04]  /*10710*/  BSSY.RECONVERGENT B1, `(.L_x_598) ;  /* 0x0000044000017945 */ /* 0x000fe80003800200 */
[----:B------:R-:W-:-:S13]  /*10720*/  ISETP.GT.AND P1, PT, R9, 0x400, PT ;  /* 0x000004000900780c */ /* 0x000fda0003f24270 */
[----:B------:R-:W-:Y:S05]  /*10730*/  @!P1 BRA `(.L_x_599) ;  /* 0x0000000400049947 */ /* 0x000fea0003800000 */
[----:B------:R-:W0:Y:S01]  /*10740*/  LDS R21, [R8+-0x6010] ;  /* 0xff9ff00008157984 */ /* 0x000e220000000800 */
[C---:B------:R-:W-:Y:S01]  /*10750*/  IMAD.WIDE R10, R6.reuse, 0x4, R14 ;  /* 0x00000004060a7825 */ /* 0x040fe200078e020e */
[----:B------:R-:W-:Y:S02]  /*10760*/  PLOP3.LUT P0, PT, PT, PT, PT, 0x8, 0x80 ;  /* 0x000000000080781c */ /* 0x000fe40003f0e170 */
[----:B------:R-:W1:Y:S01]  /*10770*/  LDS.128 R40, [R8+-0x6000] ;  /* 0xffa0000008287984 */ /* 0x000e620000000c00 */
[----:B------:R-:W-:-:S03]  /*10780*/  IMAD.WIDE R50, R6, 0x18, R12 ;  /* 0x0000001806327825 */ /* 0x000fc600078e020c */
[----:B------:R-:W2:Y:S01]  /*10790*/  LDS.64 R44, [R8+-0x6008] ;  /* 0xff9ff800082c7984 */ /* 0x000ea20000000a00 */
[C---:B------:R-:W-:Y:S02]  /*107a0*/  VIADD R67, R6.reuse, 0x400 ;  /* 0x0000040006437836 */ /* 0x040fe40000000000 */
[----:B------:R-:W-:Y:S01]  /*107b0*/  VIADD R7, R7, 0x800 ;  /* 0x0000080007077836 */ /* 0x000fe20000000000 */
[----:B------:R-:W3:Y:S01]  /*107c0*/  LDS R47, [R8+-0x4010] ;  /* 0xffbff000082f7984 */ /* 0x000ee20000000800 */
[----:B------:R-:W-:-:S03]  /*107d0*/  VIADD R6, R6, 0x800 ;  /* 0x0000080006067836 */ /* 0x000fc60000000000 */
        /* <DEDUP_REMOVED lines=16> */
[----:B------:R-:W-:Y:S04]  /*108e0*/  STG.E.64 desc[UR8][R50.64+-0x2ff0], R42 ;  /* 0xffd0102a32007986 */ /* 0x000fe8000c101b08 */
[----:B--2---:R-:W-:Y:S04]  /*108f0*/  STG.E.64 desc[UR8][R50.64+-0x3000], R44 ;  /* 0xffd0002c32007986 */ /* 0x004fe8000c101b08 */
[----:B------:R-:W1:Y:S04]  /*10900*/  LDS R73, [R8+0x5ff0] ;  /* 0x005ff00008497984 */ /* 0x000e680000000800 */
[----:B---3--:R-:W-:Y:S04]  /*10910*/  STG.E desc[UR8][R10.64+-0x400], R47 ;  /* 0xfffc002f0a007986 */ /* 0x008fe8000c101908 */
[----:B------:R-:W2:Y:S04]  /*10920*/  LDS.128 R40, [R8+0x6000] ;  /* 0x0060000008287984 */ /* 0x000ea80000000c00 */
[----:B------:R-:W3:Y:S04]  /*10930*/  LDS.64 R62, [R8+0x5ff8] ;  /* 0x005ff800083e7984 */ /* 0x000ee80000000a00 */
[----:B----4-:R-:W-:Y:S04]  /*10940*/  STG.E.64 desc[UR8][R50.64+-0x17f8], R36 ;  /* 0xffe8082432007986 */ /* 0x010fe8000c101b08 */
[----:B------:R-:W4:Y:S04]  /*10950*/  LDS R75, [R8+0x7ff0] ;  /* 0x007ff000084b7984 */ /* 0x000f280000000800 */
[----:B------:R-:W4:Y:S04]  /*10960*/  LDS.64 R36, [R8+0x7ff8] ;  /* 0x007ff80008247984 */ /* 0x000f280000000a00 */
[----:B------:R0:W4:Y:S04]  /*10970*/  LDS.128 R44, [R8+0x8000] ;  /* 0x00800000082c7984 */ /* 0x0001280000000c00 */
[----:B------:R1:W-:Y:S04]  /*10980*/  STG.E.64 desc[UR8][R50.64+-0x17f0], R38 ;  /* 0xffe8102632007986 */ /* 0x0003e8000c101b08 */
[----:B-----5:R5:W-:Y:S01]  /*10990*/  STG.E.64 desc[UR8][R50.64+-0x1800], R56 ;  /* 0xffe8003832007986 */ /* 0x020be2000c101b08 */
[----:B0-----:R-:W-:-:S03]  /*109a0*/  VIADD R8, R8, 0x10000 ;  /* 0x0001000008087836 */ /* 0x001fc60000000000 */
[----:B------:R0:W-:Y:S04]  /*109b0*/  STG.E desc[UR8][R10.64], R9 ;  /* 0x000000090a007986 */ /* 0x0001e8000c101908 */
[----:B------:R0:W-:Y:S01]  /*109c0*/  STG.E.64 desc[UR8][R50.64+0x8], R32 ;  /* 0x0000082032007986 */ /* 0x0001e2000c101b08 */
[----:B-1----:R-:W-:-:S03]  /*109d0*/  IMAD.WIDE R38, R67, 0x4, R14 ;  /* 0x0000000443267825 */ /* 0x002fc600078e020e */
[----:B------:R0:W-:Y:S01]  /*109e0*/  STG.E.64 desc[UR8][R50.64+0x10], R34 ;  /* 0x0000102232007986 */ /* 0x0001e2000c101b08 */
[----:B-----5:R-:W-:-:S03]  /*109f0*/  IMAD.WIDE R56, R67, 0x18, R12 ;  /* 0x0000001843387825 */ /* 0x020fc600078e020c */
        /* <DEDUP_REMOVED lines=14> */
[----:B--2---:R0:W-:Y:S04]  /*10ae0*/  STG.E.64 desc[UR8][R56.64+0x8], R40 ;  /* 0x0000082838007986 */ /* 0x0041e8000c101b08 */
[----:B------:R0:W-:Y:S04]  /*10af0*/  STG.E.64 desc[UR8][R56.64+0x10], R42 ;  /* 0x0000102a38007986 */ /* 0x0001e8000c101b08 */
[----:B---3--:R0:W-:Y:S04]  /*10b00*/  STG.E.64 desc[UR8][R56.64], R62 ;  /* 0x0000003e38007986 */ /* 0x0081e8000c101b08 */
[----:B----4-:R0:W-:Y:S04]  /*10b10*/  STG.E desc[UR8][R38.64+0x400], R75 ;  /* 0x0004004b26007986 */ /* 0x0101e8000c101908 */
[----:B------:R0:W-:Y:S04]  /*10b20*/  STG.E.64 desc[UR8][R56.64+0x1800], R36 ;  /* 0x0018002438007986 */ /* 0x0001e8000c101b08 */
[----:B------:R0:W-:Y:S04]  /*10b30*/  STG.E.64 desc[UR8][R56.64+0x1808], R44 ;  /* 0x0018082c38007986 */ /* 0x0001e8000c101b08 */
[----:B------:R0:W-:Y:S02]  /*10b40*/  STG.E.64 desc[UR8][R56.64+0x1810], R46 ;  /* 0x0018102e38007986 */ /* 0x0001e4000c101b08 */
.L_x_599:
[----:B------:R-:W-:Y:S05]  /*10b50*/  BSYNC.RECONVERGENT B1 ;  /* 0x0000000000017941 */ /* 0x000fea0003800200 */
.L_x_598:
[----:B------:R-:W-:-:S13]  /*10b60*/  ISETP.LT.OR P0, PT, R7, R2, P0 ;  /* 0x000000020700720c */ /* 0x000fda0000701670 */
[----:B------:R-:W-:Y:S05]  /*10b70*/  @!P0 BRA `(.L_x_591) ;  /* 0x0000000000dc8947 */ /* 0x000fea0003800000 */
[----:B0-----:R-:W0:Y:S01]  /*10b80*/  LDS R9, [R8+-0x6010] ;  /* 0xff9ff00008097984 */ /* 0x001e220000000800 */
        /* <DEDUP_REMOVED lines=30> */
.L_x_590:
[----:B------:R-:W0:Y:S08]  /*10d70*/  LDC.64 R32, c[0x0][0x390] ;  /* 0x0000e400ff207b82 */ /* 0x000e300000000a00 */
[----:B------:R-:W1:Y:S08]  /*10d80*/  LDC.64 R36, c[0x0][0x398] ;  /* 0x0000e600ff247b82 */ /* 0x000e700000000a00 */
[----:B------:R-:W2:Y:S08]  /*10d90*/  LDC.64 R38, c[0x0][0x390] ;  /* 0x0000e400ff267b82 */ /* 0x000eb00000000a00 */
[----:B------:R-:W3:Y:S01]  /*10da0*/  LDC.64 R40, c[0x0][0x398] ;  /* 0x0000e600ff287b82 */ /* 0x000ee20000000a00 */
[----:B0-----:R-:W-:-:S05]  /*10db0*/  @P2 IMAD.WIDE R32, R6, 0x4, R32 ;  /* 0x0000000406202825 */ /* 0x001fca00078e0220 */
[----:B------:R4:W-:Y:S02]  /*10dc0*/  @P2 STG.E desc[UR8][R32.64], R10 ;  /* 0x0000000a20002986 */ /* 0x0009e4000c101908 */
[----:B------:R-:W0:Y:S01]  /*10dd0*/  LDC.64 R42, c[0x0][0x390] ;  /* 0x0000e400ff2a7b82 */ /* 0x000e220000000a00 */
        /* <DEDUP_REMOVED lines=9> */
[----:B0-----:R-:W-:-:S03]  /*10e70*/  @P1 IMAD.WIDE R40, R51, 0x4, R42 ;  /* 0x0000000433281825 */ /* 0x001fc600078e022a */
[----:B------:R4:W-:Y:S04]  /*10e80*/  @P0 STG.E.64 desc[UR8][R38.64+0x8], R24 ;  /* 0x0000081826000986 */ /* 0x0009e8000c101b08 */
[----:B------:R4:W-:Y:S01]  /*10e90*/  @P0 STG.E.64 desc[UR8][R38.64+0x10], R26 ;  /* 0x0000101a26000986 */ /* 0x0009e2000c101b08 */
[----:B-1----:R-:W-:-:S03]  /*10ea0*/  @P1 IMAD.WIDE R42, R51, 0x18, R44 ;  /* 0x00000018332a1825 */ /* 0x002fc600078e022c */
[----:B------:R4:W-:Y:S04]  /*10eb0*/  @P1 STG.E desc[UR8][R40.64], R8 ;  /* 0x0000000828001986 */ /* 0x0009e8000c101908 */
[----:B------:R4:W-:Y:S04]  /*10ec0*/  @P1 STG.E.64 desc[UR8][R42.64], R34 ;  /* 0x000000222a001986 */ /* 0x0009e8000c101b08 */
[----:B------:R4:W-:Y:S04]  /*10ed0*/  @P1 STG.E.64 desc[UR8][R42.64+0x8], R28 ;  /* 0x0000081c2a001986 */ /* 0x0009e8000c101b08 */
[----:B------:R4:W-:Y:S02]  /*10ee0*/  @P1 STG.E.64 desc[UR8][R42.64+0x10], R30 ;  /* 0x0000101e2a001986 */ /* 0x0009e4000c101b08 */
.L_x_591:
[----:B------:R-:W-:Y:S05]  /*10ef0*/  BSYNC.RECONVERGENT B0 ;  /* 0x0000000000007941 */ /* 0x000fea0003800200 */
.L_x_589:
[----:B------:R-:W-:-:S13]  /*10f00*/  ISETP.NE.AND P0, PT, R5, 0xff, PT ;  /* 0x000000ff0500780c */ /* 0x000fda0003f05270 */
[----:B------:R-:W-:Y:S05]  /*10f10*/  @P0 EXIT ;  /* 0x000000000000094d */ /* 0x000fea0003800000 */
[----:B01--4-:R-:W0:Y:S01]  /*10f20*/  LDC.64 R8, c[0x0][0x3a0] ;  /* 0x0000e800ff087b82 */ /* 0x013e220000000a00 */
        /* <DEDUP_REMOVED lines=11> */
.L_x_600:
[----:B0-----:R-:W-:Y:S01]  /*10fe0*/  STG.E desc[UR8][R8.64], R0 ;  /* 0x0000000008007986 */ /* 0x001fe2000c101908 */
[----:B------:R-:W-:Y:S05]  /*10ff0*/  EXIT ;  /* 0x000000000000794d */ /* 0x000fea0003800000 */
.L_x_421:
[----:B------:R-:W-:Y:S01]  /*11000*/  BSSY B0, `(.L_x_601) ;  /* 0x0000006000007945 */ /* 0x000fe20003800000 */
[----:B------:R-:W-:Y:S01]  /*11010*/  PLOP3.LUT P3, PT, P0, PT, PT, 0x8, 0x80 ;  /* 0x000000000080781c */ /* 0x000fe2000076e170 */
[----:B------:R-:W-:-:S12]  /*11020*/  IMAD.MOV.U32 R50, RZ, RZ, -0x1 ;  /* 0xffffffffff327424 */ /* 0x000fd800078e00ff */
[----:B------:R-:W-:Y:S05]  /*11030*/  WARPSYNC.COLLECTIVE R50, `(.L_x_602) ;  /* 0x0000000032087348 */ /* 0x000fea0003c00000 */
[----:B------:R-:W-:Y:S01]  /*11040*/  VOTE.ANY P3, P3 ;  /* 0x0000000000ff7806 */ /* 0x000fe20001860100 */
[----:B------:R-:W-:-:S12]  /*11050*/  ENDCOLLECTIVE ;  /* 0x000000000000791b */ /* 0x000fd80003800000 */
.L_x_602:
[----:B------:R-:W-:Y:S05]  /*11060*/  BSYNC B0 ;  /* 0x0000000000007941 */ /* 0x000fea0003800000 */
.L_x_601:
[----:B------:R-:W-:Y:S01]  /*11070*/  PLOP3.LUT P0, PT, P3, PT, PT, 0x80, 0x8 ;  /* 0x000000000008781c */ /* 0x000fe20001f0f070 */
[----:B------:R-:W-:-:S12]  /*11080*/  BRA `(.L_x_603) ;  /* 0xffffff3c00c47947 */ /* 0x000fd8000383ffff */
.L_x_426:
[----:B------:R-:W2:Y:S01]  /*11090*/  S2R R58, SR_GEMASK ;  /* 0x00000000003a7919 */ /* 0x000ea20000003c00 */
[----:B------:R-:W-:Y:S01]  /*110a0*/  BSSY B0, `(.L_x_604) ;  /* 0x0000006000007945 */ /* 0x000fe20003800000 */
[----:B------:R-:W-:Y:S01]  /*110b0*/  PLOP3.LUT P3, PT, P0, PT, PT, 0x8, 0x80 ;  /* 0x000000000080781c */ /* 0x000fe2000076e170 */
[----:B------:R-:W-:-:S12]  /*110c0*/  IMAD.MOV.U32 R50, RZ, RZ, -0x1 ;  /* 0xffffffffff327424 */ /* 0x000fd800078e00ff */
[----:B012--5:R-:W-:Y:S05]  /*110d0*/  WARPSYNC.COLLECTIVE R50, `(.L_x_605) ;  /* 0x0000000032087348 */ /* 0x027fea0003c00000 */
[----:B------:R-:W-:Y:S01]  /*110e0*/  VOTE.ANY R50, PT, P3 ;  /* 0x0000000000327806 */ /* 0x000fe200018e0100 */
[----:B012--5:R-:W-:Y:S06]  /*110f0*/  ENDCOLLECTIVE ;  /* 0x000000000000791b */ /* 0x027fec0003800000 */
.L_x_605:
[----:B------:R-:W-:Y:S05]  /*11100*/  BSYNC B0 ;  /* 0x0000000000007941 */ /* 0x000fea0003800000 */
.L_x_604:
        /* <DEDUP_REMOVED lines=10> */
.L_x_606:
[----:B------:R-:W-:Y:S01]  /*111b0*/  IMAD.MOV.U32 R49, RZ, RZ, R53 ;  /* 0x000000ffff317224 */ /* 0x000fe200078e0035 */
[----:B------:R-:W-:Y:S06]  /*111c0*/  BRA `(.L_x_607) ;  /* 0xffffff3c00f47947 */ /* 0x000fec000383ffff */
.L_x_427:
[----:B------:R-:W-:Y:S01]  /*111d0*/  BSSY B0, `(.L_x_608) ;  /* 0x0000006000007945 */ /* 0x000fe20003800000 */
[----:B------:R-:W-:Y:S02]  /*111e0*/  IMAD.MOV.U32 R52, RZ, RZ, 0x1 ;  /* 0x00000001ff347424 */ /* 0x000fe400078e00ff */
[----:B------:R-:W-:-:S07]  /*111f0*/  IMAD.MOV.U32 R50, RZ, RZ, -0x1 ;  /* 0xffffffffff327424 */ /* 0x000fce00078e00ff */
[----:B01----:R-:W-:Y:S05]  /*11200*/  WARPSYNC.COLLECTIVE R50, `(.L_x_609) ;  /* 0x0000000032087348 */ /* 0x003fea0003c00000 */
[----:B------:R2:W3:Y:S02]  /*11210*/  SHFL.DOWN P3, R53, R51, R52, R65 ;  /* 0x0800003433357389 */ /* 0x0004e40000060041 */
[----:B0123--:R-:W-:Y:S05]  /*11220*/  ENDCOLLECTIVE ;  /* 0x000000000000791b */ /* 0x00ffea0003800000 */
.L_x_609:
[----:B------:R-:W-:Y:S05]  /*11230*/  BSYNC B0 ;  /* 0x0000000000007941 */ /* 0x000fea0003800000 */
.L_x_608:
[----:B------:R-:W-:Y:S05]  /*11240*/  BRA `(.L_x_610) ;  /* 0xffffff3c00dc7947 */ /* 0x000fea000383ffff */
.L_x_428:
[----:B------:R-:W-:Y:S01]  /*11250*/  BSSY B0, `(.L_x_611) ;  /* 0x0000007000007945 */ /* 0x000fe20003800000 */
[----:B------:R-:W-:Y:S02]  /*11260*/  IMAD.MOV.U32 R51, RZ, RZ, R16 ;  /* 0x000000ffff337224 */ /* 0x000fe400078e0010 */
[----:B------:R-:W-:Y:S02]  /*11270*/  IMAD.MOV.U32 R52, RZ, RZ, 0x1 ;  /* 0x00000001ff347424 */ /* 0x000fe400078e00ff */
[----:B------:R-:W-:-:S07]  /*11280*/  IMAD.MOV.U32 R50, RZ, RZ, -0x1 ;  /* 0xffffffffff327424 */ /* 0x000fce00078e00ff */
[----:B01----:R-:W-:Y:S05]  /*11290*/  WARPSYNC.COLLECTIVE R50, `(.L_x_612) ;  /* 0x0000000032087348 */ /* 0x003fea0003c00000 */
[----:B------:R2:W3:Y:S02]  /*112a0*/  SHFL.DOWN P3, R53, R51, R52, R65 ;  /* 0x0800003433357389 */ /* 0x0004e40000060041 */
[----:B0123--:R-:W-:Y:S05]  /*112b0*/  ENDCOLLECTIVE ;  /* 0x000000000000791b */ /* 0x00ffea0003800000 */
.L_x_612:
[----:B------:R-:W-:Y:S05]  /*112c0*/  BSYNC B0 ;  /* 0x0000000000007941 */ /* 0x000fea0003800000 */
.L_x_611:
[----:B------:R-:W-:Y:S02]  /*112d0*/  IMAD.MOV.U32 R51, RZ, RZ, R17 ;  /* 0x000000ffff337224 */ /* 0x000fe400078e0011 */
[----:B------:R-:W-:Y:S02]  /*112e0*/  IMAD.MOV.U32 R52, RZ, RZ, 0x1 ;  /* 0x00000001ff347424 */ /* 0x000fe400078e00ff */
[----:B------:R-:W-:Y:S02]  /*112f0*/  IMAD.MOV.U32 R50, RZ, RZ, -0x1 ;  /* 0xffffffffff327424 */ /* 0x000fe400078e00ff */
[----:B------:R-:W-:-:S07]  /*11300*/  IMAD.MOV.U32 R54, RZ, RZ, R53 ;  /* 0x000000ffff367224 */ /* 0x000fce00078e0035 */
[----:B------:R-:W-:Y:S05]  /*11310*/  WARPSYNC.COLLECTIVE R50, `(.L_x_613) ;  /* 0x0000000032087348 */ /* 0x000fea0003c00000 */
[----:B------:R0:W1:Y:S02]  /*11320*/  SHFL.DOWN P3, R53, R51, R52, R65 ;  /* 0x0800003433357389 */ /* 0x0000640000060041 */
[----:B01----:R-:W-:Y:S05]  /*11330*/  ENDCOLLECTIVE ;  /* 0x000000000000791b */ /* 0x003fea0003800000 */
.L_x_613:
[----:B------:R-:W-:Y:S02]  /*11340*/  IMAD.MOV.U32 R51, RZ, RZ, R18 ;  /* 0x000000ffff337224 */ /* 0x000fe400078e0012 */
[----:B------:R-:W-:-:S07]  /*11350*/  IMAD.MOV.U32 R55, RZ, RZ, R53 ;  /* 0x000000ffff377224 */ /* 0x000fce00078e0035 */
[----:B------:R-:W-:Y:S05]  /*11360*/  WARPSYNC.COLLECTIVE R50, `(.L_x_614) ;  /* 0x0000000032087348 */ /* 0x000fea0003c00000 */
[----:B------:R0:W1:Y:S02]  /*11370*/  SHFL.DOWN P3, R53, R51, R52, R65 ;  /* 0x0800003433357389 */ /* 0x0000640000060041 */
[----:B01----:R-:W-:Y:S05]  /*11380*/  ENDCOLLECTIVE ;  /* 0x000000000000791b */ /* 0x003fea0003800000 */
.L_x_614:
[----:B------:R-:W-:Y:S02]  /*11390*/  IMAD.MOV.U32 R51, RZ, RZ, R19 ;  /* 0x000000ffff337224 */ /* 0x000fe400078e0013 */
[----:B------:R-:W-:-:S07]  /*113a0*/  IMAD.MOV.U32 R46, RZ, RZ, R53 ;  /* 0x000000ffff2e7224 */ /* 0x000fce00078e0035 */
[----:B------:R-:W-:Y:S05]  /*113b0*/  WARPSYNC.COLLECTIVE R50, `(.L_x_615) ;  /* 0x0000000032087348 */ /* 0x000fea0003c00000 */
[----:B------:R0:W1:Y:S02]  /*113c0*/  SHFL.DOWN P3, R53, R51, R52, R65 ;  /* 0x0800003433357389 */ /* 0x0000640000060041 */
[----:B01----:R-:W-:Y:S05]  /*113d0*/  ENDCOLLECTIVE ;  /* 0x000000000000791b */ /* 0x003fea0003800000 */
.L_x_615:
[----:B------:R-:W-:Y:S02]  /*113e0*/  IMAD.MOV.U32 R51, RZ, RZ, R40 ;  /* 0x000000ffff337224 */ /* 0x000fe400078e0028 */
[----:B------:R-:W-:-:S07]  /*113f0*/  IMAD.MOV.U32 R47, RZ, RZ, R53 ;  /* 0x000000ffff2f7224 */ /* 0x000fce00078e0035 */
[----:B------:R-:W-:Y:S05]  /*11400*/  WARPSYNC.COLLECTIVE R50, `(.L_x_616) ;  /* 0x0000000032087348 */ /* 0x000fea0003c00000 */
[----:B------:R0:W1:Y:S02]  /*11410*/  SHFL.DOWN P3, R53, R51, R52, R65 ;  /* 0x0800003433357389 */ /* 0x0000640000060041 */
[----:B01----:R-:W-:Y:S05]  /*11420*/  ENDCOLLECTIVE ;  /* 0x000000000000791b */ /* 0x003fea0003800000 */
.L_x_616:
[----:B------:R-:W-:Y:S02]  /*11430*/  IMAD.MOV.U32 R51, RZ, RZ, R41 ;  /* 0x000000ffff337224 */ /* 0x000fe400078e0029 */
[----:B------:R-:W-:-:S07]  /*11440*/  IMAD.MOV.U32 R44, RZ, RZ, R53 ;  /* 0x000000ffff2c7224 */ /* 0x000fce00078e0035 */
[----:B------:R-:W-:Y:S05]  /*11450*/  WARPSYNC.COLLECTIVE R50, `(.L_x_617) ;  /* 0x0000000032087348 */ /* 0x000fea0003c00000 */
[----:B------:R0:W1:Y:S02]  /*11460*/  SHFL.DOWN P3, R53, R51, R52, R65 ;  /* 0x0800003433357389 */ /* 0x0000640000060041 */
[----:B01----:R-:W-:Y:S05]  /*11470*/  ENDCOLLECTIVE ;  /* 0x000000000000791b */ /* 0x003fea0003800000 */
.L_x_617:
[----:B------:R-:W-:Y:S01]  /*11480*/  IMAD.MOV.U32 R45, RZ, RZ, R53 ;  /* 0x000000ffff2d7224 */ /* 0x000fe200078e0035 */
[----:B------:R-:W-:Y:S06]  /*11490*/  BRA `(.L_x_618) ;  /* 0xffffff3c00687947 */ /* 0x000fec000383ffff */
.L_x_431:
[----:B------:R-:W-:Y:S01]  /*114a0*/  BSSY B0, `(.L_x_619) ;  /* 0x0000007000007945 */ /* 0x000fe20003800000 */
[----:B------:R-:W-:Y:S02]  /*114b0*/  IMAD.MOV.U32 R51, RZ, RZ, R10 ;  /* 0x000000ffff337224 */ /* 0x000fe400078e000a */
[----:B------:R-:W-:Y:S02]  /*114c0*/  IMAD.MOV.U32 R52, RZ, RZ, 0x2 ;  /* 0x00000002ff347424 */ /* 0x000fe400078e00ff */
[----:B------:R-:W-:-:S07]  /*114d0*/  IMAD.MOV.U32 R50, RZ, RZ, -0x1 ;  /* 0xffffffffff327424 */ /* 0x000fce00078e00ff */
[----:B01234-:R-:W-:Y:S05]  /*114e0*/  WARPSYNC.COLLECTIVE R50, `(.L_x_620) ;  /* 0x0000000032087348 */ /* 0x01ffea0003c00000 */
[----:B------:R0:W0:Y:S02]  /*114f0*/  SHFL.DOWN P3, R53, R51, R52, R65 ;  /* 0x0800003433357389 */ /* 0x0000240000060041 */
[----:B01234-:R-:W-:Y:S05]  /*11500*/  ENDCOLLECTIVE ;  /* 0x000000000000791b */ /* 0x01ffea0003800000 */
.L_x_620:
[----:B------:R-:W-:Y:S05]  /*11510*/  BSYNC B0 ;  /* 0x0000000000007941 */ /* 0x000fea0003800000 */
.L_x_619:
[----:B------:R-:W-:Y:S01]  /*11520*/  IMAD.MOV.U32 R49, RZ, RZ, R53 ;  /* 0x000000ffff317224 */ /* 0x000fe200078e0035 */
[----:B------:R-:W-:Y:S06]  /*11530*/  BRA `(.L_x_621) ;  /* 0xffffff3c00907947 */ /* 0x000fec000383ffff */
.L_x_432:
[----:B------:R-:W-:Y:S01]  /*11540*/  BSSY B0, `(.L_x_622) ;  /* 0x0000006000007945 */ /* 0x000fe20003800000 */
[----:B------:R-:W-:Y:S02]  /*11550*/  IMAD.MOV.U32 R52, RZ, RZ, 0x2 ;  /* 0x00000002ff347424 */ /* 0x000fe400078e00ff */
[----:B------:R-:W-:-:S07]  /*11560*/  IMAD.MOV.U32 R50, RZ, RZ, -0x1 ;  /* 0xffffffffff327424 */ /* 0x000fce00078e00ff */
[----:B01234-:R-:W-:Y:S05]  /*11570*/  WARPSYNC.COLLECTIVE R50, `(.L_x_623) ;  /* 0x0000000032087348 */ /* 0x01ffea0003c00000 */
[----:B------:R0:W0:Y:S02]  /*11580*/  SHFL.DOWN P3, R53, R51, R52, R65 ;  /* 0x0800003433357389 */ /* 0x0000240000060041 */
[----:B01234-:R-:W-:Y:S05]  /*11590*/  ENDCOLLECTIVE ;  /* 0x000000000000791b */ /* 0x01ffea0003800000 */
.L_x_623:
[----:B------:R-:W-:Y:S05]  /*115a0*/  BSYNC B0 ;  /* 0x0000000000007941 */ /* 0x000fea0003800000 */
.L_x_622:
[----:B------:R-:W-:Y:S05]  /*115b0*/  BRA `(.L_x_624) ;  /* 0xffffff3c00787947 */ /* 0x000fea000383ffff */
.L_x_433:
[----:B------:R-:W-:Y:S01]  /*115c0*/  BSSY B0, `(.L_x_625) ;  /* 0x0000007000007945 */ /* 0x000fe20003800000 */
[----:B------:R-:W-:Y:S02]  /*115d0*/  IMAD.MOV.U32 R51, RZ, RZ, R16 ;  /* 0x000000ffff337224 */ /* 0x000fe400078e0010 */
[----:B------:R-:W-:Y:S02]  /*115e0*/  IMAD.MOV.U32 R52, RZ, RZ, 0x2 ;  /* 0x00000002ff347424 */ /* 0x000fe400078e00ff */
[----:B------:R-:W-:-:S07]  /*115f0*/  IMAD.MOV.U32 R50, RZ, RZ, -0x1 ;  /* 0xffffffffff327424 */ /* 0x000fce00078e00ff */
[----:B01234-:R-:W-:Y:S05]  /*11600*/  WARPSYNC.COLLECTIVE R50, `(.L_x_626) ;  /* 0x0000000032087348 */ /* 0x01ffea0003c00000 */
[----:B------:R0:W0:Y:S02]  /*11610*/  SHFL.DOWN P3, R53, R51, R52, R65 ;  /* 0x0800003433357389 */ /* 0x0000240000060041 */
[----:B01234-:R-:W-:Y:S05]  /*11620*/  ENDCOLLECTIVE ;  /* 0x000000000000791b */ /* 0x01ffea0003800000 */
.L_x_626:
[----:B------:R-:W-:Y:S05]  /*11630*/  BSYNC B0 ;  /* 0x0000000000007941 */ /* 0x000fea0003800000 */
.L_x_625:
[----:B------:R-:W-:Y:S02]  /*11640*/  IMAD.MOV.U32 R51, RZ, RZ, R17 ;  /* 0x000000ffff337224 */ /* 0x000fe400078e0011 */
[----:B------:R-:W-:Y:S02]  /*11650*/  IMAD.MOV.U32 R52, RZ, RZ, 0x2 ;  /* 0x00000002ff347424 */ /* 0x000fe400078e00ff */
[----:B------:R-:W-:Y:S02]  /*11660*/  IMAD.MOV.U32 R50, RZ, RZ, -0x1 ;  /* 0xffffffffff327424 */ /* 0x000fe400078e00ff */
[----:B------:R-:W-:-:S07]  /*11670*/  IMAD.MOV.U32 R44, RZ, RZ, R53 ;  /* 0x000000ffff2c7224 */ /* 0x000fce00078e0035 */
[----:B------:R-:W-:Y:S05]  /*11680*/  WARPSYNC.COLLECTIVE R50, `(.L_x_627) ;  /* 0x0000000032087348 */ /* 0x000fea0003c00000 */
[----:B------:R0:W1:Y:S02]  /*11690*/  SHFL.DOWN P3, R53, R51, R52, R65 ;  /* 0x0800003433357389 */ /* 0x0000640000060041 */
[----:B01----:R-:W-:Y:S05]  /*116a0*/  ENDCOLLECTIVE ;  /* 0x000000000000791b */ /* 0x003fea0003800000 */
.L_x_627:
[----:B------:R-:W-:Y:S02]  /*116b0*/  IMAD.MOV.U32 R51, RZ, RZ, R18 ;  /* 0x000000ffff337224 */ /* 0x000fe400078e0012 */
[----:B------:R-:W-:-:S07]  /*116c0*/  IMAD.MOV.U32 R45, RZ, RZ, R53 ;  /* 0x000000ffff2d7224 */ /* 0x000fce00078e0035 */
[----:B------:R-:W-:Y:S05]  /*116d0*/  WARPSYNC.COLLECTIVE R50, `(.L_x_628) ;  /* 0x0000000032087348 */ /* 0x000fea0003c00000 */
[----:B------:R0:W1:Y:S02]  /*116e0*/  SHFL.DOWN P3, R53, R51, R52, R65 ;  /* 0x0800003433357389 */ /* 0x0000640000060041 */
[----:B01----:R-:W-:Y:S05]  /*116f0*/  ENDCOLLECTIVE ;  /* 0x000000000000791b */ /* 0x003fea0003800000 */
.L_x_628:
[----:B------:R-:W-:Y:S02]  /*11700*/  IMAD.MOV.U32 R51, RZ, RZ, R19 ;  /* 0x000000ffff337224 */ /* 0x000fe400078e0013 */
[----:B------:R-:W-:-:S07]  /*11710*/  IMAD.MOV.U32 R46, RZ, RZ, R53 ;  /* 0x000000ffff2e7224 */ /* 0x000fce00078e0035 */
[----:B------:R-:W-:Y:S05]  /*11720*/  WARPSYNC.COLLECTIVE R50, `(.L_x_629) ;  /* 0x0000000032087348 */ /* 0x000fea0003c00000 */
[----:B------:R0:W1:Y:S02]  /*11730*/  SHFL.DOWN P3, R53, R51, R52, R65 ;  /* 0x0800003433357389 */ /* 0x0000640000060041 */
[----:B01----:R-:W-:Y:S05]  /*11740*/  ENDCOLLECTIVE ;  /* 0x000000000000791b */ /* 0x003fea0003800000 */
.L_x_629:
[----:B------:R-:W-:Y:S02]  /*11750*/  IMAD.MOV.U32 R51, RZ, RZ, R40 ;  /* 0x000000ffff337224 */ /* 0x000fe400078e0028 */
[----:B------:R-:W-:-:S07]  /*11760*/  IMAD.MOV.U32 R47, RZ, RZ, R53 ;  /* 0x000000ffff2f7224 */ /* 0x000fce00078e0035 */
[----:B------:R-:W-:Y:S05]  /*11770*/  WARPSYNC.COLLECTIVE R50, `(.L_x_630) ;  /* 0x0000000032087348 */ /* 0x000fea0003c00000 */
[----:B------:R0:W1:Y:S02]  /*11780*/  SHFL.DOWN P3, R53, R51, R52, R65 ;  /* 0x0800003433357389 */ /* 0x0000640000060041 */
[----:B01----:R-:W-:Y:S05]  /*11790*/  ENDCOLLECTIVE ;  /* 0x000000000000791b */ /* 0x003fea0003800000 */
.L_x_630:
[----:B------:R-:W-:Y:S02]  /*117a0*/  IMAD.MOV.U32 R51, RZ, RZ, R41 ;  /* 0x000000ffff337224 */ /* 0x000fe400078e0029 */
[----:B------:R-:W-:-:S07]  /*117b0*/  IMAD.MOV.U32 R54, RZ, RZ, R53 ;  /* 0x000000ffff367224 */ /* 0x000fce00078e0035 */
[----:B------:R-:W-:Y:S05]  /*117c0*/  WARPSYNC.COLLECTIVE R50, `(.L_x_631) ;  /* 0x0000000032087348 */ /* 0x000fea0003c00000 */
[----:B------:R0:W1:Y:S02]  /*117d0*/  SHFL.DOWN P3, R53, R51, R52, R65 ;  /* 0x0800003433357389 */ /* 0x0000640000060041 */
[----:B01----:R-:W-:Y:S05]  /*117e0*/  ENDCOLLECTIVE ;  /* 0x000000000000791b */ /* 0x003fea0003800000 */
.L_x_631:
[----:B------:R-:W-:Y:S05]  /*117f0*/  BRA `(.L_x_632) ;  /* 0xffffff3c00087947 */ /* 0x000fea000383ffff */
.L_x_436:
[----:B------:R-:W-:Y:S01]  /*11800*/  BSSY B0, `(.L_x_633) ;  /* 0x0000007000007945 */ /* 0x000fe20003800000 */
[----:B------:R-:W-:Y:S02]  /*11810*/  IMAD.MOV.U32 R51, RZ, RZ, R10 ;  /* 0x000000ffff337224 */ /* 0x000fe400078e000a */
[----:B------:R-:W-:Y:S02]  /*11820*/  IMAD.MOV.U32 R52, RZ, RZ, 0x4 ;  /* 0x00000004ff347424 */ /* 0x000fe400078e00ff */
[----:B------:R-:W-:-:S07]  /*11830*/  IMAD.MOV.U32 R50, RZ, RZ, -0x1 ;  /* 0xffffffffff327424 */ /* 0x000fce00078e00ff */
[----:B01234-:R-:W-:Y:S05]  /*11840*/  WARPSYNC.COLLECTIVE R50, `(.L_x_634) ;  /* 0x0000000032087348 */ /* 0x01ffea0003c00000 */
[----:B0-----:R0:W0:Y:S02]  /*11850*/  SHFL.DOWN P3, R53, R51, R52, R65 ;  /* 0x0800003433357389 */ /* 0x0010240000060041 */
[----:B01234-:R-:W-:Y:S05]  /*11860*/  ENDCOLLECTIVE ;  /* 0x000000000000791b */ /* 0x01ffea0003800000 */
.L_x_634:
[----:B------:R-:W-:Y:S05]  /*11870*/  BSYNC B0 ;  /* 0x0000000000007941 */ /* 0x000fea0003800000 */
.L_x_633:
[----:B------:R-:W-:Y:S01]  /*11880*/  IMAD.MOV.U32 R49, RZ, RZ, R53 ;  /* 0x000000ffff317224 */ /* 0x000fe200078e0035 */
[----:B------:R-:W-:Y:S06]  /*11890*/  BRA `(.L_x_635) ;  /* 0xffffff3c00347947 */ /* 0x000fec000383ffff */
.L_x_437:
[----:B------:R-:W-:Y:S01]  /*118a0*/  BSSY B0, `(.L_x_636) ;  /* 0x0000006000007945 */ /* 0x000fe20003800000 */
[----:B------:R-:W-:Y:S02]  /*118b0*/  IMAD.MOV.U32 R52, RZ, RZ, 0x4 ;  /* 0x00000004ff347424 */ /* 0x000fe400078e00ff */
[----:B------:R-:W-:-:S07]  /*118c0*/  IMAD.MOV.U32 R50, RZ, RZ, -0x1 ;  /* 0xffffffffff327424 */ /* 0x000fce00078e00ff */
[----:B01234-:R-:W-:Y:S05]  /*118d0*/  WARPSYNC.COLLECTIVE R50, `(.L_x_637) ;  /* 0x0000000032087348 */ /* 0x01ffea0003c00000 */
[----:B0-----:R0:W0:Y:S02]  /*118e0*/  SHFL.DOWN P3, R53, R51, R52, R65 ;  /* 0x0800003433357389 */ /* 0x0010240000060041 */
[----:B01234-:R-:W-:Y:S05]  /*118f0*/  ENDCOLLECTIVE ;  /* 0x000000000000791b */ /* 0x01ffea0003800000 */
.L_x_637:
[----:B------:R-:W-:Y:S05]  /*11900*/  BSYNC B0 ;  /* 0x0000000000007941 */ /* 0x000fea0003800000 */
.L_x_636:
[----:B------:R-:W-:Y:S05]  /*11910*/  BRA `(.L_x_638) ;  /* 0xffffff3c001c7947 */ /* 0x000fea000383ffff */
.L_x_438:
[----:B------:R-:W-:Y:S01]  /*11920*/  BSSY B0, `(.L_x_639) ;  /* 0x0000007000007945 */ /* 0x000fe20003800000 */
[----:B------:R-:W-:Y:S02]  /*11930*/  IMAD.MOV.U32 R51, RZ, RZ, R16 ;  /* 0x000000ffff337224 */ /* 0x000fe400078e0010 */
[----:B------:R-:W-:Y:S02]  /*11940*/  IMAD.MOV.U32 R52, RZ, RZ, 0x4 ;  /* 0x00000004ff347424 */ /* 0x000fe400078e00ff */
[----:B------:R-:W-:-:S07]  /*11950*/  IMAD.MOV.U32 R50, RZ, RZ, -0x1 ;  /* 0xffffffffff327424 */ /* 0x000fce00078e00ff */
[----:B01234-:R-:W-:Y:S05]  /*11960*/  WARPSYNC.COLLECTIVE R50, `(.L_x_640) ;  /* 0x0000000032087348 */ /* 0x01ffea0003c00000 */
[----:B0-----:R0:W0:Y:S02]  /*11970*/  SHFL.DOWN P3, R53, R51, R52, R65 ;  /* 0x0800003433357389 */ /* 0x0010240000060041 */
[----:B01234-:R-:W-:Y:S05]  /*11980*/  ENDCOLLECTIVE ;  /* 0x000000000000791b */ /* 0x01ffea0003800000 */
.L_x_640:
[----:B------:R-:W-:Y:S05]  /*11990*/  BSYNC B0 ;  /* 0x0000000000007941 */ /* 0x000fea0003800000 */
.L_x_639:
[----:B------:R-:W-:Y:S02]  /*119a0*/  IMAD.MOV.U32 R51, RZ, RZ, R17 ;  /* 0x000000ffff337224 */ /* 0x000fe400078e0011 */
[----:B------:R-:W-:Y:S02]  /*119b0*/  IMAD.MOV.U32 R52, RZ, RZ, 0x4 ;  /* 0x00000004ff347424 */ /* 0x000fe400078e00ff */
[----:B------:R-:W-:Y:S02]  /*119c0*/  IMAD.MOV.U32 R50, RZ, RZ, -0x1 ;  /* 0xffffffffff327424 */ /* 0x000fe400078e00ff */
[----:B------:R-:W-:-:S07]  /*119d0*/  IMAD.MOV.U32 R44, RZ, RZ, R53 ;  /* 0x000000ffff2c7224 */ /* 0x000fce00078e0035 */
[----:B------:R-:W-:Y:S05]  /*119e0*/  WARPSYNC.COLLECTIVE R50, `(.L_x_641) ;  /* 0x0000000032087348 */ /* 0x000fea0003c00000 */
[----:B------:R0:W1:Y:S02]  /*119f0*/  SHFL.DOWN P3, R53, R51, R52, R65 ;  /* 0x0800003433357389 */ /* 0x0000640000060041 */
[----:B01----:R-:W-:Y:S05]  /*11a00*/  ENDCOLLECTIVE ;  /* 0x000000000000791b */ /* 0x003fea0003800000 */
.L_x_641:
[----:B------:R-:W-:Y:S02]  /*11a10*/  IMAD.MOV.U32 R51, RZ, RZ, R18 ;  /* 0x000000ffff337224 */ /* 0x000fe400078e0012 */
[----:B------:R-:W-:-:S07]  /*11a20*/  IMAD.MOV.U32 R45, RZ, RZ, R53 ;  /* 0x000000ffff2d7224 */ /* 0x000fce00078e0035 */
[----:B------:R-:W-:Y:S05]  /*11a30*/  WARPSYNC.COLLECTIVE R50, `(.L_x_642) ;  /* 0x0000000032087348 */ /* 0x000fea0003c00000 */
[----:B------:R0:W1:Y:S02]  /*11a40*/  SHFL.DOWN P3, R53, R51, R52, R65 ;  /* 0x0800003433357389 */ /* 0x0000640000060041 */
[----:B01----:R-:W-:Y:S05]  /*11a50*/  ENDCOLLECTIVE ;  /* 0x000000000000791b */ /* 0x003fea0003800000 */
.L_x_642:
[----:B------:R-:W-:Y:S02]  /*11a60*/  IMAD.MOV.U32 R51, RZ, RZ, R19 ;  /* 0x000000ffff337224 */ /* 0x000fe400078e0013 */
[----:B------:R-:W-:-:S07]  /*11a70*/  IMAD.MOV.U32 R46, RZ, RZ, R53 ;  /* 0x000000ffff2e7224 */ /* 0x000fce00078e0035 */
[----:B------:R-:W-:Y:S05]  /*11a80*/  WARPSYNC.COLLECTIVE R50, `(.L_x_643) ;  /* 0x0000000032087348 */ /* 0x000fea0003c00000 */
[----:B------:R0:W1:Y:S02]  /*11a90*/  SHFL.DOWN P3, R53, R51, R52, R65 ;  /* 0x0800003433357389 */ /* 0x0000640000060041 */
[----:B01----:R-:W-:Y:S05]  /*11aa0*/  ENDCOLLECTIVE ;  /* 0x000000000000791b */ /* 0x003fea0003800000 */
.L_x_643:
[----:B------:R-:W-:Y:S02]  /*11ab0*/  IMAD.MOV.U32 R51, RZ, RZ, R40 ;  /* 0x000000ffff337224 */ /* 0x000fe400078e0028 */
[----:B------:R-:W-:-:S07]  /*11ac0*/  IMAD.MOV.U32 R47, RZ, RZ, R53 ;  /* 0x000000ffff2f7224 */ /* 0x000fce00078e0035 */
[----:B------:R-:W-:Y:S05]  /*11ad0*/  WARPSYNC.COLLECTIVE R50, `(.L_x_644) ;  /* 0x0000000032087348 */ /* 0x000fea0003c00000 */
[----:B------:R0:W1:Y:S02]  /*11ae0*/  SHFL.DOWN P3, R53, R51, R52, R65 ;  /* 0x0800003433357389 */ /* 0x0000640000060041 */
[----:B01----:R-:W-:Y:S05]  /*11af0*/  ENDCOLLECTIVE ;  /* 0x000000000000791b */ /* 0x003fea0003800000 */
.L_x_644:
[----:B------:R-:W-:Y:S02]  /*11b00*/  IMAD.MOV.U32 R51, RZ, RZ, R41 ;  /* 0x000000ffff337224 */ /* 0x000fe400078e0029 */
[----:B------:R-:W-:-:S07]  /*11b10*/  IMAD.MOV.U32 R54, RZ, RZ, R53 ;  /* 0x000000ffff367224 */ /* 0x000fce00078e0035 */
[----:B------:R-:W-:Y:S05]  /*11b20*/  WARPSYNC.COLLECTIVE R50, `(.L_x_645) ;  /* 0x0000000032087348 */ /* 0x000fea0003c00000 */
[----:B------:R0:W1:Y:S02]  /*11b30*/  SHFL.DOWN P3, R53, R51, R52, R65 ;  /* 0x0800003433357389 */ /* 0x0000640000060041 */
[----:B01----:R-:W-:Y:S05]  /*11b40*/  ENDCOLLECTIVE ;  /* 0x000000000000791b */ /* 0x003fea0003800000 */
.L_x_645:
[----:B------:R-:W-:Y:S05]  /*11b50*/  BRA `(.L_x_646) ;  /* 0xffffff3800ac7947 */ /* 0x000fea000383ffff */
.L_x_441:
[----:B------:R-:W-:Y:S01]  /*11b60*/  BSSY B0, `(.L_x_647) ;  /* 0x0000007000007945 */ /* 0x000fe20003800000 */
[----:B------:R-:W-:Y:S02]  /*11b70*/  IMAD.MOV.U32 R51, RZ, RZ, R10 ;  /* 0x000000ffff337224 */ /* 0x000fe400078e000a */
[----:B------:R-:W-:Y:S02]  /*11b80*/  IMAD.MOV.U32 R52, RZ, RZ, 0x8 ;  /* 0x00000008ff347424 */ /* 0x000fe400078e00ff */
[----:B------:R-:W-:-:S07]  /*11b90*/  IMAD.MOV.U32 R50, RZ, RZ, -0x1 ;  /* 0xffffffffff327424 */ /* 0x000fce00078e00ff */
[----:B01234-:R-:W-:Y:S05]  /*11ba0*/  WARPSYNC.COLLECTIVE R50, `(.L_x_648) ;  /* 0x0000000032087348 */ /* 0x01ffea0003c00000 */
[----:B0-----:R0:W0:Y:S02]  /*11bb0*/  SHFL.DOWN P3, R53, R51, R52, R65 ;  /* 0x0800003433357389 */ /* 0x0010240000060041 */
[----:B01234-:R-:W-:Y:S05]  /*11bc0*/  ENDCOLLECTIVE ;  /* 0x000000000000791b */ /* 0x01ffea0003800000 */
.L_x_648:
[----:B------:R-:W-:Y:S05]  /*11bd0*/  BSYNC B0 ;  /* 0x0000000000007941 */ /* 0x000fea0003800000 */
.L_x_647:
[----:B------:R-:W-:Y:S01]  /*11be0*/  IMAD.MOV.U32 R49, RZ, RZ, R53 ;  /* 0x000000ffff317224 */ /* 0x000fe200078e0035 */
[----:B------:R-:W-:Y:S06]  /*11bf0*/  BRA `(.L_x_649) ;  /* 0xffffff3800d87947 */ /* 0x000fec000383ffff */
.L_x_442:
[----:B------:R-:W-:Y:S01]  /*11c00*/  BSSY B0, `(.L_x_650) ;  /* 0x0000006000007945 */ /* 0x000fe20003800000 */
[----:B------:R-:W-:Y:S02]  /*11c10*/  IMAD.MOV.U32 R52, RZ, RZ, 0x8 ;  /* 0x00000008ff347424 */ /* 0x000fe400078e00ff */
[----:B------:R-:W-:-:S07]  /*11c20*/  IMAD.MOV.U32 R50, RZ, RZ, -0x1 ;  /* 0xffffffffff327424 */ /* 0x000fce00078e00ff */
[----:B01234-:R-:W-:Y:S05]  /*11c30*/  WARPSYNC.COLLECTIVE R50, `(.L_x_651) ;  /* 0x0000000032087348 */ /* 0x01ffea0003c00000 */
[----:B0-----:R0:W0:Y:S02]  /*11c40*/  SHFL.DOWN P3, R53, R51, R52, R65 ;  /* 0x0800003433357389 */ /* 0x0010240000060041 */
[----:B01234-:R-:W-:Y:S05]  /*11c50*/  ENDCOLLECTIVE ;  /* 0x000000000000791b */ /* 0x01ffea0003800000 */
.L_x_651:
[----:B------:R-:W-:Y:S05]  /*11c60*/  BSYNC B0 ;  /* 0x0000000000007941 */ /* 0x000fea0003800000 */
.L_x_650:
[----:B------:R-:W-:Y:S05]  /*11c70*/  BRA `(.L_x_652) ;  /* 0xffffff3800c07947 */ /* 0x000fea000383ffff */
.L_x_443:
[----:B------:R-:W-:Y:S01]  /*11c80*/  BSSY B0, `(.L_x_653) ;  /* 0x0000007000007945 */ /* 0x000fe20003800000 */
[----:B------:R-:W-:Y:S02]  /*11c90*/  IMAD.MOV.U32 R51, RZ, RZ, R16 ;  /* 0x000000ffff337224 */ /* 0x000fe400078e0010 */
[----:B------:R-:W-:Y:S02]  /*11ca0*/  IMAD.MOV.U32 R52, RZ, RZ, 0x8 ;  /* 0x00000008ff347424 */ /* 0x000fe400078e00ff */
[----:B------:R-:W-:-:S07]  /*11cb0*/  IMAD.MOV.U32 R50, RZ, RZ, -0x1 ;  /* 0xffffffffff327424 */ /* 0x000fce00078e00ff */
[----:B01234-:R-:W-:Y:S05]  /*11cc0*/  WARPSYNC.COLLECTIVE R50, `(.L_x_654) ;  /* 0x0000000032087348 */ /* 0x01ffea0003c00000 */
[----:B0-----:R0:W0:Y:S02]  /*11cd0*/  SHFL.DOWN P3, R53, R51, R52, R65 ;  /* 0x0800003433357389 */ /* 0x0010240000060041 */
[----:B01234-:R-:W-:Y:S05]  /*11ce0*/  ENDCOLLECTIVE ;  /* 0x000000000000791b */ /* 0x01ffea0003800000 */
.L_x_654:
[----:B------:R-:W-:Y:S05]  /*11cf0*/  BSYNC B0 ;  /* 0x0000000000007941 */ /* 0x000fea0003800000 */
.L_x_653:
[----:B------:R-:W-:Y:S02]  /*11d00*/  IMAD.MOV.U32 R51, RZ, RZ, R17 ;  /* 0x000000ffff337224 */ /* 0x000fe400078e0011 */
[----:B------:R-:W-:Y:S02]  /*11d10*/  IMAD.MOV.U32 R52, RZ, RZ, 0x8 ;  /* 0x00000008ff347424 */ /* 0x000fe400078e00ff */
[----:B------:R-:W-:Y:S02]  /*11d20*/  IMAD.MOV.U32 R50, RZ, RZ, -0x1 ;  /* 0xffffffffff327424 */ /* 0x000fe400078e00ff */
[----:B------:R-:W-:-:S07]  /*11d30*/  IMAD.MOV.U32 R44, RZ, RZ, R53 ;  /* 0x000000ffff2c7224 */ /* 0x000fce00078e0035 */
[----:B------:R-:W-:Y:S05]  /*11d40*/  WARPSYNC.COLLECTIVE R50, `(.L_x_655) ;  /* 0x0000000032087348 */ /* 0x000fea0003c00000 */
[----:B------:R0:W1:Y:S02]  /*11d50*/  SHFL.DOWN P3, R53, R51, R52, R65 ;  /* 0x0800003433357389 */ /* 0x0000640000060041 */
[----:B01----:R-:W-:Y:S05]  /*11d60*/  ENDCOLLECTIVE ;  /* 0x000000000000791b */ /* 0x003fea0003800000 */
.L_x_655:
[----:B------:R-:W-:Y:S02]  /*11d70*/  IMAD.MOV.U32 R51, RZ, RZ, R18 ;  /* 0x000000ffff337224 */ /* 0x000fe400078e0012 */
[----:B------:R-:W-:-:S07]  /*11d80*/  IMAD.MOV.U32 R45, RZ, RZ, R53 ;  /* 0x000000ffff2d7224 */ /* 0x000fce00078e0035 */
[----:B------:R-:W-:Y:S05]  /*11d90*/  WARPSYNC.COLLECTIVE R50, `(.L_x_656) ;  /* 0x0000000032087348 */ /* 0x000fea0003c00000 */
[----:B------:R0:W1:Y:S02]  /*11da0*/  SHFL.DOWN P3, R53, R51, R52, R65 ;  /* 0x0800003433357389 */ /* 0x0000640000060041 */
[----:B01----:R-:W-:Y:S05]  /*11db0*/  ENDCOLLECTIVE ;  /* 0x000000000000791b */ /* 0x003fea0003800000 */
.L_x_656:
[----:B------:R-:W-:Y:S02]  /*11dc0*/  IMAD.MOV.U32 R51, RZ, RZ, R19 ;  /* 0x000000ffff337224 */ /* 0x000fe400078e0013 */
[----:B------:R-:W-:-:S07]  /*11dd0*/  IMAD.MOV.U32 R46, RZ, RZ, R53 ;  /* 0x000000ffff2e7224 */ /* 0x000fce00078e0035 */
[----:B------:R-:W-:Y:S05]  /*11de0*/  WARPSYNC.COLLECTIVE R50, `(.L_x_657) ;  /* 0x0000000032087348 */ /* 0x000fea0003c00000 */
[----:B------:R0:W1:Y:S02]  /*11df0*/  SHFL.DOWN P3, R53, R51, R52, R65 ;  /* 0x0800003433357389 */ /* 0x0000640000060041 */
[----:B01----:R-:W-:Y:S05]  /*11e00*/  ENDCOLLECTIVE ;  /* 0x000000000000791b */ /* 0x003fea0003800000 */
.L_x_657:
[----:B------:R-:W-:Y:S02]  /*11e10*/  IMAD.MOV.U32 R51, RZ, RZ, R40 ;  /* 0x000000ffff337224 */ /* 0x000fe400078e0028 */
[----:B------:R-:W-:-:S07]  /*11e20*/  IMAD.MOV.U32 R47, RZ, RZ, R53 ;  /* 0x000000ffff2f7224 */ /* 0x000fce00078e0035 */
[----:B------:R-:W-:Y:S05]  /*11e30*/  WARPSYNC.COLLECTIVE R50, `(.L_x_658) ;  /* 0x0000000032087348 */ /* 0x000fea0003c00000 */
[----:B------:R0:W1:Y:S02]  /*11e40*/  SHFL.DOWN P3, R53, R51, R52, R65 ;  /* 0x0800003433357389 */ /* 0x0000640000060041 */
[----:B01----:R-:W-:Y:S05]  /*11e50*/  ENDCOLLECTIVE ;  /* 0x000000000000791b */ /* 0x003fea0003800000 */
.L_x_658:
[----:B------:R-:W-:Y:S02]  /*11e60*/  IMAD.MOV.U32 R51, RZ, RZ, R41 ;  /* 0x000000ffff337224 */ /* 0x000fe400078e0029 */
[----:B------:R-:W-:-:S07]  /*11e70*/  IMAD.MOV.U32 R54, RZ, RZ, R53 ;  /* 0x000000ffff367224 */ /* 0x000fce00078e0035 */
[----:B------:R-:W-:Y:S05]  /*11e80*/  WARPSYNC.COLLECTIVE R50, `(.L_x_659) ;  /* 0x0000000032087348 */ /* 0x000fea0003c00000 */
[----:B------:R0:W1:Y:S02]  /*11e90*/  SHFL.DOWN P3, R53, R51, R52, R65 ;  /* 0x0800003433357389 */ /* 0x0000640000060041 */
[----:B01----:R-:W-:Y:S05]  /*11ea0*/  ENDCOLLECTIVE ;  /* 0x000000000000791b */ /* 0x003fea0003800000 */
.L_x_659:
[----:B------:R-:W-:Y:S05]  /*11eb0*/  BRA `(.L_x_660) ;  /* 0xffffff3800507947 */ /* 0x000fea000383ffff */
.L_x_446:
[----:B------:R-:W-:Y:S01]  /*11ec0*/  BSSY B0, `(.L_x_661) ;  /* 0x0000007000007945 */ /* 0x000fe20003800000 */
[----:B------:R-:W-:Y:S02]  /*11ed0*/  IMAD.MOV.U32 R51, RZ, RZ, R10 ;  /* 0x000000ffff337224 */ /* 0x000fe400078e000a */
[----:B------:R-:W-:Y:S02]  /*11ee0*/  IMAD.MOV.U32 R52, RZ, RZ, 0x10 ;  /* 0x00000010ff347424 */ /* 0x000fe400078e00ff */
[----:B------:R-:W-:-:S07]  /*11ef0*/  IMAD.MOV.U32 R50, RZ, RZ, -0x1 ;  /* 0xffffffffff327424 */ /* 0x000fce00078e00ff */
[----:B01234-:R-:W-:Y:S05]  /*11f00*/  WARPSYNC.COLLECTIVE R50, `(.L_x_662) ;  /* 0x0000000032087348 */ /* 0x01ffea0003c00000 */
[----:B0-----:R0:W0:Y:S02]  /*11f10*/  SHFL.DOWN P3, R53, R51, R52, R65 ;  /* 0x0800003433357389 */ /* 0x0010240000060041 */
[----:B01234-:R-:W-:Y:S05]  /*11f20*/  ENDCOLLECTIVE ;  /* 0x000000000000791b */ /* 0x01ffea0003800000 */
.L_x_662:
[----:B------:R-:W-:Y:S05]  /*11f30*/  BSYNC B0 ;  /* 0x0000000000007941 */ /* 0x000fea0003800000 */
.L_x_661:
[----:B------:R-:W-:Y:S01]  /*11f40*/  IMAD.MOV.U32 R55, RZ, RZ, R53 ;  /* 0x000000ffff377224 */ /* 0x000fe200078e0035 */
[----:B------:R-:W-:Y:S06]  /*11f50*/  BRA `(.L_x_663) ;  /* 0xffffff38007c7947 */ /* 0x000fec000383ffff */
.L_x_447:
[----:B------:R-:W-:Y:S01]  /*11f60*/  BSSY B0, `(.L_x_664) ;  /* 0x0000006000007945 */ /* 0x000fe20003800000 */
[----:B------:R-:W-:Y:S02]  /*11f70*/  IMAD.MOV.U32 R52, RZ, RZ, 0x10 ;  /* 0x00000010ff347424 */ /* 0x000fe400078e00ff */
[----:B------:R-:W-:-:S07]  /*11f80*/  IMAD.MOV.U32 R50, RZ, RZ, -0x1 ;  /* 0xffffffffff327424 */ /* 0x000fce00078e00ff */
[----:B01234-:R-:W-:Y:S05]  /*11f90*/  WARPSYNC.COLLECTIVE R50, `(.L_x_665) ;  /* 0x0000000032087348 */ /* 0x01ffea0003c00000 */
[----:B0-----:R0:W0:Y:S02]  /*11fa0*/  SHFL.DOWN P3, R53, R51, R52, R65 ;  /* 0x0800003433357389 */ /* 0x0010240000060041 */
[----:B01234-:R-:W-:Y:S05]  /*11fb0*/  ENDCOLLECTIVE ;  /* 0x000000000000791b */ /* 0x01ffea0003800000 */
.L_x_665:
[----:B------:R-:W-:Y:S05]  /*11fc0*/  BSYNC B0 ;  /* 0x0000000000007941 */ /* 0x000fea0003800000 */
.L_x_664:
[----:B------:R-:W-:Y:S05]  /*11fd0*/  BRA `(.L_x_666) ;  /* 0xffffff3800647947 */ /* 0x000fea000383ffff */
.L_x_448:
[----:B------:R-:W-:Y:S01]  /*11fe0*/  BSSY B0, `(.L_x_667) ;  /* 0x0000007000007945 */ /* 0x000fe20003800000 */
[----:B------:R-:W-:Y:S02]  /*11ff0*/  IMAD.MOV.U32 R51, RZ, RZ, R16 ;  /* 0x000000ffff337224 */ /* 0x000fe400078e0010 */
[----:B------:R-:W-:Y:S02]  /*12000*/  IMAD.MOV.U32 R52, RZ, RZ, 0x10 ;  /* 0x00000010ff347424 */ /* 0x000fe400078e00ff */
[----:B------:R-:W-:-:S07]  /*12010*/  IMAD.MOV.U32 R50, RZ, RZ, -0x1 ;  /* 0xffffffffff327424 */ /* 0x000fce00078e00ff */
[----:B01234-:R-:W-:Y:S05]  /*12020*/  WARPSYNC.COLLECTIVE R50, `(.L_x_668) ;  /* 0x0000000032087348 */ /* 0x01ffea0003c00000 */
[----:B0-----:R0:W0:Y:S02]  /*12030*/  SHFL.DOWN P3, R53, R51, R52, R65 ;  /* 0x0800003433357389 */ /* 0x0010240000060041 */
[----:B01234-:R-:W-:Y:S05]  /*12040*/  ENDCOLLECTIVE ;  /* 0x000000000000791b */ /* 0x01ffea0003800000 */
.L_x_668:
[----:B------:R-:W-:Y:S05]  /*12050*/  BSYNC B0 ;  /* 0x0000000000007941 */ /* 0x000fea0003800000 */
.L_x_667:
[----:B------:R-:W-:Y:S02]  /*12060*/  IMAD.MOV.U32 R51, RZ, RZ, R17 ;  /* 0x000000ffff337224 */ /* 0x000fe400078e0011 */
[----:B------:R-:W-:Y:S02]  /*12070*/  IMAD.MOV.U32 R52, RZ, RZ, 0x10 ;  /* 0x00000010ff347424 */ /* 0x000fe400078e00ff */
[----:B------:R-:W-:Y:S02]  /*12080*/  IMAD.MOV.U32 R50, RZ, RZ, -0x1 ;  /* 0xffffffffff327424 */ /* 0x000fe400078e00ff */
[----:B------:R-:W-:-:S07]  /*12090*/  IMAD.MOV.U32 R49, RZ, RZ, R53 ;  /* 0x000000ffff317224 */ /* 0x000fce00078e0035 */
[----:B------:R-:W-:Y:S05]  /*120a0*/  WARPSYNC.COLLECTIVE R50, `(.L_x_669) ;  /* 0x0000000032087348 */ /* 0x000fea0003c00000 */
[----:B------:R0:W1:Y:S02]  /*120b0*/  SHFL.DOWN P3, R53, R51, R52, R65 ;  /* 0x0800003433357389 */ /* 0x0000640000060041 */
[----:B01----:R-:W-:Y:S05]  /*120c0*/  ENDCOLLECTIVE ;  /* 0x000000000000791b */ /* 0x003fea0003800000 */
.L_x_669:
[----:B------:R-:W-:Y:S02]  /*120d0*/  IMAD.MOV.U32 R51, RZ, RZ, R18 ;  /* 0x000000ffff337224 */ /* 0x000fe400078e0012 */
[----:B------:R-:W-:-:S07]  /*120e0*/  IMAD.MOV.U32 R56, RZ, RZ, R53 ;  /* 0x000000ffff387224 */ /* 0x000fce00078e0035 */
[----:B------:R-:W-:Y:S05]  /*120f0*/  WARPSYNC.COLLECTIVE R50, `(.L_x_670) ;  /* 0x0000000032087348 */ /* 0x000fea0003c00000 */
[----:B------:R0:W1:Y:S02]  /*12100*/  SHFL.DOWN P3, R53, R51, R52, R65 ;  /* 0x0800003433357389 */ /* 0x0000640000060041 */
[----:B01----:R-:W-:Y:S05]  /*12110*/  ENDCOLLECTIVE ;  /* 0x000000000000791b */ /* 0x003fea0003800000 */
.L_x_670:
[----:B------:R-:W-:Y:S02]  /*12120*/  IMAD.MOV.U32 R51, RZ, RZ, R19 ;  /* 0x000000ffff337224 */ /* 0x000fe400078e0013 */
[----:B------:R-:W-:-:S07]  /*12130*/  IMAD.MOV.U32 R57, RZ, RZ, R53 ;  /* 0x000000ffff397224 */ /* 0x000fce00078e0035 */
[----:B------:R-:W-:Y:S05]  /*12140*/  WARPSYNC.COLLECTIVE R50, `(.L_x_671) ;  /* 0x0000000032087348 */ /* 0x000fea0003c00000 */
[----:B------:R0:W1:Y:S02]  /*12150*/  SHFL.DOWN P3, R53, R51, R52, R65 ;  /* 0x0800003433357389 */ /* 0x0000640000060041 */
[----:B01----:R-:W-:Y:S05]  /*12160*/  ENDCOLLECTIVE ;  /* 0x000000000000791b */ /* 0x003fea0003800000 */
.L_x_671:
[----:B------:R-:W-:Y:S02]  /*12170*/  IMAD.MOV.U32 R51, RZ, RZ, R40 ;  /* 0x000000ffff337224 */ /* 0x000fe400078e0028 */
[----:B------:R-:W-:-:S07]  /*12180*/  IMAD.MOV.U32 R62, RZ, RZ, R53 ;  /* 0x000000ffff3e7224 */ /* 0x000fce00078e0035 */
[----:B------:R-:W-:Y:S05]  /*12190*/  WARPSYNC.COLLECTIVE R50, `(.L_x_672) ;  /* 0x0000000032087348 */ /* 0x000fea0003c00000 */
[----:B------:R0:W1:Y:S02]  /*121a0*/  SHFL.DOWN P3, R53, R51, R52, R65 ;  /* 0x0800003433357389 */ /* 0x0000640000060041 */
[----:B01----:R-:W-:Y:S05]  /*121b0*/  ENDCOLLECTIVE ;  /* 0x000000000000791b */ /* 0x003fea0003800000 */
.L_x_672:
[----:B------:R-:W-:Y:S02]  /*121c0*/  IMAD.MOV.U32 R51, RZ, RZ, R41 ;  /* 0x000000ffff337224 */ /* 0x000fe400078e0029 */
[----:B------:R-:W-:-:S07]  /*121d0*/  IMAD.MOV.U32 R54, RZ, RZ, R53 ;  /* 0x000000ffff367224 */ /* 0x000fce00078e0035 */
[----:B------:R-:W-:Y:S05]  /*121e0*/  WARPSYNC.COLLECTIVE R50, `(.L_x_673) ;  /* 0x0000000032087348 */ /* 0x000fea0003c00000 */
[----:B------:R0:W1:Y:S02]  /*121f0*/  SHFL.DOWN P3, R53, R51, R52, R65 ;  /* 0x0800003433357389 */ /* 0x0000640000060041 */
[----:B01----:R-:W-:Y:S05]  /*12200*/  ENDCOLLECTIVE ;  /* 0x000000000000791b */ /* 0x003fea0003800000 */
.L_x_673:
[----:B------:R-:W-:Y:S01]  /*12210*/  IMAD.MOV.U32 R63, RZ, RZ, R53 ;  /* 0x000000ffff3f7224 */ /* 0x000fe200078e0035 */
[----:B------:R-:W-:Y:S06]  /*12220*/  BRA `(.L_x_674) ;  /* 0xffffff3400f07947 */ /* 0x000fec000383ffff */
.L_x_451:
[----:B------:R-:W-:Y:S01]  /*12230*/  BSSY B0, `(.L_x_675) ;  /* 0x0000006000007945 */ /* 0x000fe20003800000 */
[----:B------:R-:W-:Y:S01]  /*12240*/  PLOP3.LUT P3, PT, P0, PT, PT, 0x80, 0x8 ;  /* 0x000000000008781c */ /* 0x000fe2000076f070 */
[----:B------:R-:W-:-:S12]  /*12250*/  IMAD.MOV.U32 R50, RZ, RZ, -0x1 ;  /* 0xffffffffff327424 */ /* 0x000fd800078e00ff */
[----:B01-34-:R-:W-:Y:S05]  /*12260*/  WARPSYNC.COLLECTIVE R50, `(.L_x_676) ;  /* 0x0000000032087348 */ /* 0x01bfea0003c00000 */
[----:B------:R-:W-:Y:S01]  /*12270*/  VOTE.ALL P3, P3 ;  /* 0x0000000000ff7806 */ /* 0x000fe20001860000 */
[----:B01-34-:R-:W-:-:S12]  /*12280*/  ENDCOLLECTIVE ;  /* 0x000000000000791b */ /* 0x01bfd80003800000 */
.L_x_676:
[----:B------:R-:W-:Y:S05]  /*12290*/  BSYNC B0 ;  /* 0x0000000000007941 */ /* 0x000fea0003800000 */
.L_x_675:
[----:B------:R-:W-:Y:S01]  /*122a0*/  PLOP3.LUT P0, PT, P3, PT, PT, 0x80, 0x8 ;  /* 0x000000000008781c */ /* 0x000fe20001f0f070 */
[----:B------:R-:W-:-:S12]  /*122b0*/  BRA `(.L_x_677) ;  /* 0xffffff38004c7947 */ /* 0x000fd8000383ffff */
.L_x_453:
[----:B------:R-:W-:Y:S01]  /*122c0*/  BSSY B0, `(.L_x_678) ;  /* 0x0000006000007945 */ /* 0x000fe20003800000 */
[----:B------:R-:W-:Y:S01]  /*122d0*/  PLOP3.LUT P3, PT, P0, PT, PT, 0x8, 0x80 ;  /* 0x000000000080781c */ /* 0x000fe2000076e170 */
[----:B------:R-:W-:-:S12]  /*122e0*/  IMAD.MOV.U32 R50, RZ, RZ, -0x1 ;  /* 0xffffffffff327424 */ /* 0x000fd800078e00ff */
[----:B0--34-:R-:W-:Y:S05]  /*122f0*/  WARPSYNC.COLLECTIVE R50, `(.L_x_679) ;  /* 0x0000000032087348 */ /* 0x019fea0003c00000 */
[----:B------:R-:W-:Y:S01]  /*12300*/  VOTE.ANY P3, P3 ;  /* 0x0000000000ff7806 */ /* 0x000fe20001860100 */
[----:B0--34-:R-:W-:-:S12]  /*12310*/  ENDCOLLECTIVE ;  /* 0x000000000000791b */ /* 0x019fd80003800000 */
.L_x_679:
[----:B------:R-:W-:Y:S05]  /*12320*/  BSYNC B0 ;  /* 0x0000000000007941 */ /* 0x000fea0003800000 */
.L_x_678:
[----:B------:R-:W-:Y:S01]  /*12330*/  PLOP3.LUT P0, PT, P3, PT, PT, 0x80, 0x8 ;  /* 0x000000000008781c */ /* 0x000fe20001f0f070 */
[----:B------:R-:W-:-:S12]  /*12340*/  BRA `(.L_x_680) ;  /* 0xffffff38005c7947 */ /* 0x000fd8000383ffff */
.L_x_458:
[----:B------:R-:W-:Y:S01]  /*12350*/  BSSY B0, `(.L_x_681) ;  /* 0x0000006000007945 */ /* 0x000fe20003800000 */
[----:B------:R-:W-:Y:S01]  /*12360*/  PLOP3.LUT P3, PT, P0, PT, PT, 0x8, 0x80 ;  /* 0x000000000080781c */ /* 0x000fe2000076e170 */
[----:B01----:R-:W-:-:S12]  /*12370*/  IMAD.MOV.U32 R50, RZ, RZ, -0x1 ;  /* 0xffffffffff327424 */ /* 0x003fd800078e00ff */
[----:B---345:R-:W-:Y:S05]  /*12380*/  WARPSYNC.COLLECTIVE R50, `(.L_x_682) ;  /* 0x0000000032087348 */ /* 0x038fea0003c00000 */
[----:B------:R-:W-:Y:S01]  /*12390*/  VOTE.ANY R50, PT, P3 ;  /* 0x0000000000327806 */ /* 0x000fe200018e0100 */
[----:B---345:R-:W-:Y:S06]  /*123a0*/  ENDCOLLECTIVE ;  /* 0x000000000000791b */ /* 0x038fec0003800000 */
.L_x_682:
[----:B------:R-:W-:Y:S05]  /*123b0*/  BSYNC B0 ;  /* 0x0000000000007941 */ /* 0x000fea0003800000 */
.L_x_681:
[----:B------:R-:W-:Y:S01]  /*123c0*/  LOP3.LUT R50, R50, 0x80000000, R58, 0xec, !PT ;  /* 0x8000000032327812 */ /* 0x000fe200078eec3a */
[----:B------:R-:W-:-:S04]  /*123d0*/  IMAD.MOV.U32 R52, RZ, RZ, 0x1 ;  /* 0x00000001ff347424 */ /* 0x000fc800078e00ff */
[----:B------:R-:W-:-:S05]  /*123e0*/  VIADD R51, R50, 0xffffffff ;  /* 0xffffffff32337836 */ /* 0x000fca0000000000 */
[----:B------:R-:W-:Y:S01]  /*123f0*/  LOP3.LUT R62, R50, R51, RZ, 0xc, !PT ;  /* 0x00000033323e7212 */ /* 0x000fe200078e0cff */
[----:B------:R-:W-:Y:S02]  /*12400*/  IMAD.MOV.U32 R51, RZ, RZ, R67 ;  /* 0x000000ffff337224 */ /* 0x000fe400078e0043 */
[----:B------:R-:W-:Y:S01]  /*12410*/  IMAD.MOV.U32 R50, RZ, RZ, -0x1 ;  /* 0xffffffffff327424 */ /* 0x000fe200078e00ff */
[----:B------:R0:W1:Y:S06]  /*12420*/  POPC R65, R62 ;  /* 0x0000003e00417309 */ /* 0x00006c0000000000 */
[----:B01----:R-:W-:Y:S05]  /*12430*/  WARPSYNC.COLLECTIVE R50, `(.L_x_683) ;  /* 0x0000000032087348 */ /* 0x003fea0003c00000 */
[----:B-1----:R1:W2:Y:S02]  /*12440*/  SHFL.DOWN P3, R53, R51, R52, R65 ;  /* 0x0800003433357389 */ /* 0x0022a40000060041 */
[----:B012---:R-:W-:Y:S05]  /*12450*/  ENDCOLLECTIVE ;  /* 0x000000000000791b */ /* 0x007fea0003800000 */
.L_x_683:
[----:B------:R-:W-:Y:S01]  /*12460*/  IMAD.MOV.U32 R68, RZ, RZ, R53 ;  /* 0x000000ffff447224 */ /* 0x000fe200078e0035 */
[----:B------:R-:W-:Y:S06]  /*12470*/  BRA `(.L_x_684) ;  /* 0xffffff3800887947 */ /* 0x000fec000383ffff */
.L_x_459:
[----:B------:R-:W-:Y:S01]  /*12480*/  BSSY B0, `(.L_x_685) ;  /* 0x0000006000007945 */ /* 0x000fe20003800000 */
[----:B------:R-:W-:Y:S02]  /*12490*/  IMAD.MOV.U32 R52, RZ, RZ, 0x1 ;  /* 0x00000001ff347424 */ /* 0x000fe400078e00ff */
[----:B------:R-:W-:-:S07]  /*124a0*/  IMAD.MOV.U32 R50, RZ, RZ, -0x1 ;  /* 0xffffffffff327424 */ /* 0x000fce00078e00ff */
[----:B01----:R-:W-:Y:S05]  /*124b0*/  WARPSYNC.COLLECTIVE R50, `(.L_x_686) ;  /* 0x0000000032087348 */ /* 0x003fea0003c00000 */
[----:B------:R2:W3:Y:S02]  /*124c0*/  SHFL.DOWN P3, R53, R51, R52, R65 ;  /* 0x0800003433357389 */ /* 0x0004e40000060041 */
[----:B0123--:R-:W-:Y:S05]  /*124d0*/  ENDCOLLECTIVE ;  /* 0x000000000000791b */ /* 0x00ffea0003800000 */
.L_x_686:
[----:B------:R-:W-:Y:S05]  /*124e0*/  BSYNC B0 ;  /* 0x0000000000007941 */ /* 0x000fea0003800000 */
.L_x_685:
[----:B------:R-:W-:Y:S05]  /*124f0*/  BRA `(.L_x_687) ;  /* 0xffffff3800707947 */ /* 0x000fea000383ffff */
.L_x_460:
[----:B------:R-:W-:Y:S01]  /*12500*/  BSSY B0, `(.L_x_688) ;  /* 0x0000007000007945 */ /* 0x000fe20003800000 */
[----:B------:R-:W-:Y:S02]  /*12510*/  IMAD.MOV.U32 R51, RZ, RZ, R48 ;  /* 0x000000ffff337224 */ /* 0x000fe400078e0030 */
[----:B------:R-:W-:Y:S02]  /*12520*/  IMAD.MOV.U32 R52, RZ, RZ, 0x1 ;  /* 0x00000001ff347424 */ /* 0x000fe400078e00ff */
[----:B------:R-:W-:-:S07]  /*12530*/  IMAD.MOV.U32 R50, RZ, RZ, -0x1 ;  /* 0xffffffffff327424 */ /* 0x000fce00078e00ff */
[----:B01----:R-:W-:Y:S05]  /*12540*/  WARPSYNC.COLLECTIVE R50, `(.L_x_689) ;  /* 0x0000000032087348 */ /* 0x003fea0003c00000 */
[----:B------:R2:W3:Y:S02]  /*12550*/  SHFL.DOWN P3, R53, R51, R52, R65 ;  /* 0x0800003433357389 */ /* 0x0004e40000060041 */
[----:B0123--:R-:W-:Y:S05]  /*12560*/  ENDCOLLECTIVE ;  /* 0x000000000000791b */ /* 0x00ffea0003800000 */
.L_x_689:
[----:B------:R-:W-:Y:S05]  /*12570*/  BSYNC B0 ;  /* 0x0000000000007941 */ /* 0x000fea0003800000 */
.L_x_688:
[----:B------:R-:W-:Y:S02]  /*12580*/  IMAD.MOV.U32 R51, RZ, RZ, R49 ;  /* 0x000000ffff337224 */ /* 0x000fe400078e0031 */
[----:B------:R-:W-:Y:S02]  /*12590*/  IMAD.MOV.U32 R52, RZ, RZ, 0x1 ;  /* 0x00000001ff347424 */ /* 0x000fe400078e00ff */
[----:B------:R-:W-:Y:S02]  /*125a0*/  IMAD.MOV.U32 R50, RZ, RZ, -0x1 ;  /* 0xffffffffff327424 */ /* 0x000fe400078e00ff */
[----:B------:R-:W-:-:S07]  /*125b0*/  IMAD.MOV.U32 R72, RZ, RZ, R53 ;  /* 0x000000ffff487224 */ /* 0x000fce00078e0035 */
[----:B------:R-:W-:Y:S05]  /*125c0*/  WARPSYNC.COLLECTIVE R50, `(.L_x_690) ;  /* 0x0000000032087348 */ /* 0x000fea0003c00000 */
[----:B------:R0:W1:Y:S02]  /*125d0*/  SHFL.DOWN P3, R53, R51, R52, R65 ;  /* 0x0800003433357389 */ /* 0x0000640000060041 */
[----:B01----:R-:W-:Y:S05]  /*125e0*/  ENDCOLLECTIVE ;  /* 0x000000000000791b */ /* 0x003fea0003800000 */
.L_x_690:
[----:B------:R-:W-:Y:S02]  /*125f0*/  IMAD.MOV.U32 R51, RZ, RZ, R54 ;  /* 0x000000ffff337224 */ /* 0x000fe400078e0036 */
[----:B------:R-:W-:-:S07]  /*12600*/  IMAD.MOV.U32 R63, RZ, RZ, R53 ;  /* 0x000000ffff3f7224 */ /* 0x000fce00078e0035 */
[----:B------:R-:W-:Y:S05]  /*12610*/  WARPSYNC.COLLECTIVE R50, `(.L_x_691) ;  /* 0x0000000032087348 */ /* 0x000fea0003c00000 */
[----:B------:R0:W1:Y:S02]  /*12620*/  SHFL.DOWN P3, R53, R51, R52, R65 ;  /* 0x0800003433357389 */ /* 0x0000640000060041 */
[----:B01----:R-:W-:Y:S05]  /*12630*/  ENDCOLLECTIVE ;  /* 0x000000000000791b */ /* 0x003fea0003800000 */
.L_x_691:
[----:B------:R-:W-:Y:S02]  /*12640*/  IMAD.MOV.U32 R51, RZ, RZ, R55 ;  /* 0x000000ffff337224 */ /* 0x000fe400078e0037 */
[----:B------:R-:W-:-:S07]  /*12650*/  IMAD.MOV.U32 R71, RZ, RZ, R53 ;  /* 0x000000ffff477224 */ /* 0x000fce00078e0035 */
[----:B------:R-:W-:Y:S05]  /*12660*/  WARPSYNC.COLLECTIVE R50, `(.L_x_692) ;  /* 0x0000000032087348 */ /* 0x000fea0003c00000 */
[----:B------:R0:W1:Y:S02]  /*12670*/  SHFL.DOWN P3, R53, R51, R52, R65 ;  /* 0x0800003433357389 */ /* 0x0000640000060041 */
[----:B01----:R-:W-:Y:S05]  /*12680*/  ENDCOLLECTIVE ;  /* 0x000000000000791b */ /* 0x003fea0003800000 */
.L_x_692:
[----:B------:R-:W-:Y:S02]  /*12690*/  IMAD.MOV.U32 R51, RZ, RZ, R56 ;  /* 0x000000ffff337224 */ /* 0x000fe400078e0038 */
[----:B------:R-:W-:-:S07]  /*126a0*/  IMAD.MOV.U32 R70, RZ, RZ, R53 ;  /* 0x000000ffff467224 */ /* 0x000fce00078e0035 */
[----:B------:R-:W-:Y:S05]  /*126b0*/  WARPSYNC.COLLECTIVE R50, `(.L_x_693) ;  /* 0x0000000032087348 */ /* 0x000fea0003c00000 */
[----:B------:R0:W1:Y:S02]  /*126c0*/  SHFL.DOWN P3, R53, R51, R52, R65 ;  /* 0x0800003433357389 */ /* 0x0000640000060041 */
[----:B01----:R-:W-:Y:S05]  /*126d0*/  ENDCOLLECTIVE ;  /* 0x000000000000791b */ /* 0x003fea0003800000 */
.L_x_693:
[----:B------:R-:W-:Y:S02]  /*126e0*/  IMAD.MOV.U32 R51, RZ, RZ, R57 ;  /* 0x000000ffff337224 */ /* 0x000fe400078e0039 */
[----:B------:R-:W-:-:S07]  /*126f0*/  IMAD.MOV.U32 R69, RZ, RZ, R53 ;  /* 0x000000ffff457224 */ /* 0x000fce00078e0035 */
[----:B------:R-:W-:Y:S05]  /*12700*/  WARPSYNC.COLLECTIVE R50, `(.L_x_694) ;  /* 0x0000000032087348 */ /* 0x000fea0003c00000 */
[----:B------:R0:W1:Y:S02]  /*12710*/  SHFL.DOWN P3, R53, R51, R52, R65 ;  /* 0x0800003433357389 */ /* 0x0000640000060041 */
[----:B01----:R-:W-:Y:S05]  /*12720*/  ENDCOLLECTIVE ;  /* 0x000000000000791b */ /* 0x003fea0003800000 */
.L_x_694:
[----:B------:R-:W-:Y:S01]  /*12730*/  IMAD.MOV.U32 R74, RZ, RZ, R53 ;  /* 0x000000ffff4a7224 */ /* 0x000fe200078e0035 */
[----:B------:R-:W-:Y:S06]  /*12740*/  BRA `(.L_x_695) ;  /* 0xffffff3400fc7947 */ /* 0x000fec000383ffff */
.L_x_463:
[----:B------:R-:W-:Y:S01]  /*12750*/  BSSY B0, `(.L_x_696) ;  /* 0x0000007000007945 */ /* 0x000fe20003800000 */
[----:B------:R-:W-:Y:S02]  /*12760*/  IMAD.MOV.U32 R51, RZ, RZ, R62 ;  /* 0x000000ffff337224 */ /* 0x000fe400078e003e */
[----:B------:R-:W-:Y:S02]  /*12770*/  IMAD.MOV.U32 R52, RZ, RZ, 0x2 ;  /* 0x00000002ff347424 */ /* 0x000fe400078e00ff */
[----:B------:R-:W-:-:S07]  /*12780*/  IMAD.MOV.U32 R50, RZ, RZ, -0x1 ;  /* 0xffffffffff327424 */ /* 0x000fce00078e00ff */
[----:B01234-:R-:W-:Y:S05]  /*12790*/  WARPSYNC.COLLECTIVE R50, `(.L_x_697) ;  /* 0x0000000032087348 */ /* 0x01ffea0003c00000 */
[----:B------:R0:W0:Y:S02]  /*127a0*/  SHFL.DOWN P3, R53, R51, R52, R65 ;  /* 0x0800003433357389 */ /* 0x0000240000060041 */
[----:B01234-:R-:W-:Y:S05]  /*127b0*/  ENDCOLLECTIVE ;  /* 0x000000000000791b */ /* 0x01ffea0003800000 */
.L_x_697:
[----:B------:R-:W-:Y:S05]  /*127c0*/  BSYNC B0 ;  /* 0x0000000000007941 */ /* 0x000fea0003800000 */
.L_x_696:
[----:B------:R-:W-:Y:S01]  /*127d0*/  IMAD.MOV.U32 R69, RZ, RZ, R53 ;  /* 0x000000ffff457224 */ /* 0x000fe200078e0035 */
[----:B------:R-:W-:Y:S06]  /*127e0*/  BRA `(.L_x_698) ;  /* 0xffffff3800347947 */ /* 0x000fec000383ffff */
.L_x_464:
[----:B------:R-:W-:Y:S01]  /*127f0*/  BSSY B0, `(.L_x_699) ;  /* 0x0000006000007945 */ /* 0x000fe20003800000 */
[----:B------:R-:W-:Y:S02]  /*12800*/  IMAD.MOV.U32 R52, RZ, RZ, 0x2 ;  /* 0x00000002ff347424 */ /* 0x000fe400078e00ff */
[----:B------:R-:W-:-:S07]  /*12810*/  IMAD.MOV.U32 R50, RZ, RZ, -0x1 ;  /* 0xffffffffff327424 */ /* 0x000fce00078e00ff */
[----:B01234-:R-:W-:Y:S05]  /*12820*/  WARPSYNC.COLLECTIVE R50, `(.L_x_700) ;  /* 0x0000000032087348 */ /* 0x01ffea0003c00000 */
[----:B------:R0:W0:Y:S02]  /*12830*/  SHFL.DOWN P3, R53, R51, R52, R65 ;  /* 0x0800003433357389 */ /* 0x0000240000060041 */
[----:B01234-:R-:W-:Y:S05]  /*12840*/  ENDCOLLECTIVE ;  /* 0x000000000000791b */ /* 0x01ffea0003800000 */
.L_x_700:
[----:B------:R-:W-:Y:S05]  /*12850*/  BSYNC B0 ;  /* 0x0000000000007941 */ /* 0x000fea0003800000 */
.L_x_699:
[----:B------:R-:W-:Y:S05]  /*12860*/  BRA `(.L_x_701) ;  /* 0xffffff38001c7947 */ /* 0x000fea000383ffff */
.L_x_465:
[----:B------:R-:W-:Y:S01]  /*12870*/  BSSY B0, `(.L_x_702) ;  /* 0x0000007000007945 */ /* 0x000fe20003800000 */
[----:B------:R-:W-:Y:S02]  /*12880*/  IMAD.MOV.U32 R51, RZ, RZ, R48 ;  /* 0x000000ffff337224 */ /* 0x000fe400078e0030 */
[----:B------:R-:W-:Y:S02]  /*12890*/  IMAD.MOV.U32 R52, RZ, RZ, 0x2 ;  /* 0x00000002ff347424 */ /* 0x000fe400078e00ff */
[----:B------:R-:W-:-:S07]  /*128a0*/  IMAD.MOV.U32 R50, RZ, RZ, -0x1 ;  /* 0xffffffffff327424 */ /* 0x000fce00078e00ff */
[----:B01234-:R-:W-:Y:S05]  /*128b0*/  WARPSYNC.COLLECTIVE R50, `(.L_x_703) ;  /* 0x0000000032087348 */ /* 0x01ffea0003c00000 */
[----:B------:R0:W0:Y:S02]  /*128c0*/  SHFL.DOWN P3, R53, R51, R52, R65 ;  /* 0x0800003433357389 */ /* 0x0000240000060041 */
[----:B01234-:R-:W-:Y:S05]  /*128d0*/  ENDCOLLECTIVE ;  /* 0x000000000000791b */ /* 0x01ffea0003800000 */
.L_x_703:
[----:B------:R-:W-:Y:S05]  /*128e0*/  BSYNC B0 ;  /* 0x0000000000007941 */ /* 0x000fea0003800000 */
.L_x_702:
[----:B------:R-:W-:Y:S02]  /*128f0*/  IMAD.MOV.U32 R51, RZ, RZ, R49 ;  /* 0x000000ffff337224 */ /* 0x000fe400078e0031 */
[----:B------:R-:W-:Y:S02]  /*12900*/  IMAD.MOV.U32 R52, RZ, RZ, 0x2 ;  /* 0x00000002ff347424 */ /* 0x000fe400078e00ff */
[----:B------:R-:W-:Y:S02]  /*12910*/  IMAD.MOV.U32 R50, RZ, RZ, -0x1 ;  /* 0xffffffffff327424 */ /* 0x000fe400078e00ff */
[----:B------:R-:W-:-:S07]  /*12920*/  IMAD.MOV.U32 R72, RZ, RZ, R53 ;  /* 0x000000ffff487224 */ /* 0x000fce00078e0035 */
[----:B------:R-:W-:Y:S05]  /*12930*/  WARPSYNC.COLLECTIVE R50, `(.L_x_704) ;  /* 0x0000000032087348 */ /* 0x000fea0003c00000 */
[----:B------:R0:W1:Y:S02]  /*12940*/  SHFL.DOWN P3, R53, R51, R52, R65 ;  /* 0x0800003433357389 */ /* 0x0000640000060041 */
[----:B01----:R-:W-:Y:S05]  /*12950*/  ENDCOLLECTIVE ;  /* 0x000000000000791b */ /* 0x003fea0003800000 */
.L_x_704:
[----:B------:R-:W-:Y:S02]  /*12960*/  IMAD.MOV.U32 R51, RZ, RZ, R54 ;  /* 0x000000ffff337224 */ /* 0x000fe400078e0036 */
[----:B------:R-:W-:-:S07]  /*12970*/  IMAD.MOV.U32 R63, RZ, RZ, R53 ;  /* 0x000000ffff3f7224 */ /* 0x000fce00078e0035 */
[----:B------:R-:W-:Y:S05]  /*12980*/  WARPSYNC.COLLECTIVE R50, `(.L_x_705) ;  /* 0x0000000032087348 */ /* 0x000fea0003c00000 */
[----:B------:R0:W1:Y:S02]  /*12990*/  SHFL.DOWN P3, R53, R51, R52, R65 ;  /* 0x0800003433357389 */ /* 0x0000640000060041 */
[----:B01----:R-:W-:Y:S05]  /*129a0*/  ENDCOLLECTIVE ;  /* 0x000000000000791b */ /* 0x003fea0003800000 */
.L_x_705:
[----:B------:R-:W-:Y:S02]  /*129b0*/  IMAD.MOV.U32 R51, RZ, RZ, R55 ;  /* 0x000000ffff337224 */ /* 0x000fe400078e0037 */
[----:B------:R-:W-:-:S07]  /*129c0*/  IMAD.MOV.U32 R70, RZ, RZ, R53 ;  /* 0x000000ffff467224 */ /* 0x000fce00078e0035 */
[----:B------:R-:W-:Y:S05]  /*129d0*/  WARPSYNC.COLLECTIVE R50, `(.L_x_706) ;  /* 0x0000000032087348 */ /* 0x000fea0003c00000 */
[----:B------:R0:W1:Y:S02]  /*129e0*/  SHFL.DOWN P3, R53, R51, R52, R65 ;  /* 0x0800003433357389 */ /* 0x0000640000060041 */
[----:B01----:R-:W-:Y:S05]  /*129f0*/  ENDCOLLECTIVE ;  /* 0x000000000000791b */ /* 0x003fea0003800000 */
.L_x_706:
[----:B------:R-:W-:Y:S02]  /*12a00*/  IMAD.MOV.U32 R51, RZ, RZ, R56 ;  /* 0x000000ffff337224 */ /* 0x000fe400078e0038 */
[----:B------:R-:W-:-:S07]  /*12a10*/  IMAD.MOV.U32 R71, RZ, RZ, R53 ;  /* 0x000000ffff477224 */ /* 0x000fce00078e0035 */
[----:B------:R-:W-:Y:S05]  /*12a20*/  WARPSYNC.COLLECTIVE R50, `(.L_x_707) ;  /* 0x0000000032087348 */ /* 0x000fea0003c00000 */
[----:B------:R0:W1:Y:S02]  /*12a30*/  SHFL.DOWN P3, R53, R51, R52, R65 ;  /* 0x0800003433357389 */ /* 0x0000640000060041 */
[----:B01----:R-:W-:Y:S05]  /*12a40*/  ENDCOLLECTIVE ;  /* 0x000000000000791b */ /* 0x003fea0003800000 */
.L_x_707:
[----:B------:R-:W-:Y:S02]  /*12a50*/  IMAD.MOV.U32 R51, RZ, RZ, R57 ;  /* 0x000000ffff337224 */ /* 0x000fe400078e0039 */
[----:B------:R-:W-:-:S07]  /*12a60*/  IMAD.MOV.U32 R68, RZ, RZ, R53 ;  /* 0x000000ffff447224 */ /* 0x000fce00078e0035 */
[----:B------:R-:W-:Y:S05]  /*12a70*/  WARPSYNC.COLLECTIVE R50, `(.L_x_708) ;  /* 0x0000000032087348 */ /* 0x000fea0003c00000 */
[----:B------:R0:W1:Y:S02]  /*12a80*/  SHFL.DOWN P3, R53, R51, R52, R65 ;  /* 0x0800003433357389 */ /* 0x0000640000060041 */
[----:B01----:R-:W-:Y:S05]  /*12a90*/  ENDCOLLECTIVE ;  /* 0x000000000000791b */ /* 0x003fea0003800000 */
.L_x_708:
[----:B------:R-:W-:Y:S01]  /*12aa0*/  IMAD.MOV.U32 R73, RZ, RZ, R53 ;  /* 0x000000ffff497224 */ /* 0x000fe200078e0035 */
[----:B------:R-:W-:Y:S06]  /*12ab0*/  BRA `(.L_x_709) ;  /* 0xffffff3400a87947 */ /* 0x000fec000383ffff */
.L_x_468:
[----:B------:R-:W-:Y:S01]  /*12ac0*/  BSSY B0, `(.L_x_710) ;  /* 0x0000007000007945 */ /* 0x000fe20003800000 */
[----:B------:R-:W-:Y:S02]  /*12ad0*/  IMAD.MOV.U32 R51, RZ, RZ, R62 ;  /* 0x000000ffff337224 */ /* 0x000fe400078e003e */
[----:B------:R-:W-:Y:S02]  /*12ae0*/  IMAD.MOV.U32 R52, RZ, RZ, 0x4 ;  /* 0x00000004ff347424 */ /* 0x000fe400078e00ff */
[----:B------:R-:W-:-:S07]  /*12af0*/  IMAD.MOV.U32 R50, RZ, RZ, -0x1 ;  /* 0xffffffffff327424 */ /* 0x000fce00078e00ff */
[----:B01234-:R-:W-:Y:S05]  /*12b00*/  WARPSYNC.COLLECTIVE R50, `(.L_x_711) ;  /* 0x0000000032087348 */ /* 0x01ffea0003c00000 */
[----:B------:R0:W0:Y:S02]  /*12b10*/  SHFL.DOWN P3, R53, R51, R52, R65 ;  /* 0x0800003433357389 */ /* 0x0000240000060041 */
[----:B01234-:R-:W-:Y:S05]  /*12b20*/  ENDCOLLECTIVE ;  /* 0x000000000000791b */ /* 0x01ffea0003800000 */
.L_x_711:
[----:B------:R-:W-:Y:S05]  /*12b30*/  BSYNC B0 ;  /* 0x0000000000007941 */ /* 0x000fea0003800000 */
.L_x_710:
[----:B------:R-:W-:Y:S01]  /*12b40*/  IMAD.MOV.U32 R69, RZ, RZ, R53 ;  /* 0x000000ffff457224 */ /* 0x000fe200078e0035 */
[----:B------:R-:W-:Y:S06]  /*12b50*/  BRA `(.L_x_712) ;  /* 0xffffff3400e07947 */ /* 0x000fec000383ffff */
.L_x_469:
[----:B------:R-:W-:Y:S01]  /*12b60*/  BSSY B0, `(.L_x_713) ;  /* 0x0000006000007945 */ /* 0x000fe20003800000 */
[----:B------:R-:W-:Y:S02]  /*12b70*/  IMAD.MOV.U32 R52, RZ, RZ, 0x4 ;  /* 0x00000004ff347424 */ /* 0x000fe400078e00ff */
[----:B------:R-:W-:-:S07]  /*12b80*/  IMAD.MOV.U32 R50, RZ, RZ, -0x1 ;  /* 0xffffffffff327424 */ /* 0x000fce00078e00ff */
[----:B01234-:R-:W-:Y:S05]  /*12b90*/  WARPSYNC.COLLECTIVE R50, `(.L_x_714) ;  /* 0x0000000032087348 */ /* 0x01ffea0003c00000 */
[----:B------:R0:W0:Y:S02]  /*12ba0*/  SHFL.DOWN P3, R53, R51, R52, R65 ;  /* 0x0800003433357389 */ /* 0x0000240000060041 */
[----:B01234-:R-:W-:Y:S05]  /*12bb0*/  ENDCOLLECTIVE ;  /* 0x000000000000791b */ /* 0x01ffea0003800000 */
.L_x_714:
[----:B------:R-:W-:Y:S05]  /*12bc0*/  BSYNC B0 ;  /* 0x0000000000007941 */ /* 0x000fea0003800000 */
.L_x_713:
[----:B------:R-:W-:Y:S05]  /*12bd0*/  BRA `(.L_x_715) ;  /* 0xffffff3400c87947 */ /* 0x000fea000383ffff */
.L_x_470:
[----:B------:R-:W-:Y:S01]  /*12be0*/  BSSY B0, `(.L_x_716) ;  /* 0x0000007000007945 */ /* 0x000fe20003800000 */
[----:B------:R-:W-:Y:S02]  /*12bf0*/  IMAD.MOV.U32 R51, RZ, RZ, R48 ;  /* 0x000000ffff337224 */ /* 0x000fe400078e0030 */
[----:B------:R-:W-:Y:S02]  /*12c00*/  IMAD.MOV.U32 R52, RZ, RZ, 0x4 ;  /* 0x00000004ff347424 */ /* 0x000fe400078e00ff */
[----:B------:R-:W-:-:S07]  /*12c10*/  IMAD.MOV.U32 R50, RZ, RZ, -0x1 ;  /* 0xffffffffff327424 */ /* 0x000fce00078e00ff */
[----:B01234-:R-:W-:Y:S05]  /*12c20*/  WARPSYNC.COLLECTIVE R50, `(.L_x_717) ;  /* 0x0000000032087348 */ /* 0x01ffea0003c00000 */
[----:B------:R0:W0:Y:S02]  /*12c30*/  SHFL.DOWN P3, R53, R51, R52, R65 ;  /* 0x0800003433357389 */ /* 0x0000240000060041 */
[----:B01234-:R-:W-:Y:S05]  /*12c40*/  ENDCOLLECTIVE ;  /* 0x000000000000791b */ /* 0x01ffea0003800000 */
.L_x_717:
[----:B------:R-:W-:Y:S05]  /*12c50*/  BSYNC B0 ;  /* 0x0000000000007941 */ /* 0x000fea0003800000 */
.L_x_716:
[----:B------:R-:W-:Y:S02]  /*12c60*/  IMAD.MOV.U32 R51, RZ, RZ, R49 ;  /* 0x000000ffff337224 */ /* 0x000fe400078e0031 */
[----:B------:R-:W-:Y:S02]  /*12c70*/  IMAD.MOV.U32 R52, RZ, RZ, 0x4 ;  /* 0x00000004ff347424 */ /* 0x000fe400078e00ff */
[----:B------:R-:W-:Y:S02]  /*12c80*/  IMAD.MOV.U32 R50, RZ, RZ, -0x1 ;  /* 0xffffffffff327424 */ /* 0x000fe400078e00ff */
[----:B------:R-:W-:-:S07]  /*12c90*/  IMAD.MOV.U32 R72, RZ, RZ, R53 ;  /* 0x000000ffff487224 */ /* 0x000fce00078e0035 */
[----:B------:R-:W-:Y:S05]  /*12ca0*/  WARPSYNC.COLLECTIVE R50, `(.L_x_718) ;  /* 0x0000000032087348 */ /* 0x000fea0003c00000 */
[----:B------:R0:W1:Y:S02]  /*12cb0*/  SHFL.DOWN P3, R53, R51, R52, R65 ;  /* 0x0800003433357389 */ /* 0x0000640000060041 */
[----:B01----:R-:W-:Y:S05]  /*12cc0*/  ENDCOLLECTIVE ;  /* 0x000000000000791b */ /* 0x003fea0003800000 */
.L_x_718:
[----:B------:R-:W-:Y:S02]  /*12cd0*/  IMAD.MOV.U32 R51, RZ, RZ, R54 ;  /* 0x000000ffff337224 */ /* 0x000fe400078e0036 */
[----:B------:R-:W-:-:S07]  /*12ce0*/  IMAD.MOV.U32 R63, RZ, RZ, R53 ;  /* 0x000000ffff3f7224 */ /* 0x000fce00078e0035 */
[----:B------:R-:W-:Y:S05]  /*12cf0*/  WARPSYNC.COLLECTIVE R50, `(.L_x_719) ;  /* 0x0000000032087348 */ /* 0x000fea0003c00000 */
[----:B------:R0:W1:Y:S02]  /*12d00*/  SHFL.DOWN P3, R53, R51, R52, R65 ;  /* 0x0800003433357389 */ /* 0x0000640000060041 */
[----:B01----:R-:W-:Y:S05]  /*12d10*/  ENDCOLLECTIVE ;  /* 0x000000000000791b */ /* 0x003fea0003800000 */
.L_x_719:
[----:B------:R-:W-:Y:S02]  /*12d20*/  IMAD.MOV.U32 R51, RZ, RZ, R55 ;  /* 0x000000ffff337224 */ /* 0x000fe400078e0037 */
[----:B------:R-:W-:-:S07]  /*12d30*/  IMAD.MOV.U32 R70, RZ, RZ, R53 ;  /* 0x000000ffff467224 */ /* 0x000fce00078e0035 */
[----:B------:R-:W-:Y:S05]  /*12d40*/  WARPSYNC.COLLECTIVE R50, `(.L_x_720) ;  /* 0x0000000032087348 */ /* 0x000fea0003c00000 */
[----:B------:R0:W1:Y:S02]  /*12d50*/  SHFL.DOWN P3, R53, R51, R52, R65 ;  /* 0x0800003433357389 */ /* 0x0000640000060041 */
[----:B01----:R-:W-:Y:S05]  /*12d60*/  ENDCOLLECTIVE ;  /* 0x000000000000791b */ /* 0x003fea0003800000 */
.L_x_720:
[----:B------:R-:W-:Y:S02]  /*12d70*/  IMAD.MOV.U32 R51, RZ, RZ, R56 ;  /* 0x000000ffff337224 */ /* 0x000fe400078e0038 */
[----:B------:R-:W-:-:S07]  /*12d80*/  IMAD.MOV.U32 R71, RZ, RZ, R53 ;  /* 0x000000ffff477224 */ /* 0x000fce00078e0035 */
[----:B------:R-:W-:Y:S05]  /*12d90*/  WARPSYNC.COLLECTIVE R50, `(.L_x_721) ;  /* 0x0000000032087348 */ /* 0x000fea0003c00000 */
[----:B------:R0:W1:Y:S02]  /*12da0*/  SHFL.DOWN P3, R53, R51, R52, R65 ;  /* 0x0800003433357389 */ /* 0x0000640000060041 */
[----:B01----:R-:W-:Y:S05]  /*12db0*/  ENDCOLLECTIVE ;  /* 0x000000000000791b */ /* 0x003fea0003800000 */
.L_x_721:
[----:B------:R-:W-:Y:S02]  /*12dc0*/  IMAD.MOV.U32 R51, RZ, RZ, R57 ;  /* 0x000000ffff337224 */ /* 0x000fe400078e0039 */
[----:B------:R-:W-:-:S07]  /*12dd0*/  IMAD.MOV.U32 R68, RZ, RZ, R53 ;  /* 0x000000ffff447224 */ /* 0x000fce00078e0035 */
[----:B------:R-:W-:Y:S05]  /*12de0*/  WARPSYNC.COLLECTIVE R50, `(.L_x_722) ;  /* 0x0000000032087348 */ /* 0x000fea0003c00000 */
[----:B------:R0:W1:Y:S02]  /*12df0*/  SHFL.DOWN P3, R53, R51, R52, R65 ;  /* 0x0800003433357389 */ /* 0x0000640000060041 */
[----:B01----:R-:W-:Y:S05]  /*12e00*/  ENDCOLLECTIVE ;  /* 0x000000000000791b */ /* 0x003fea0003800000 */
.L_x_722:
[----:B------:R-:W-:Y:S01]  /*12e10*/  IMAD.MOV.U32 R73, RZ, RZ, R53 ;  /* 0x000000ffff497224 */ /* 0x000fe200078e0035 */
[----:B------:R-:W-:Y:S06]  /*12e20*/  BRA `(.L_x_723) ;  /* 0xffffff3400547947 */ /* 0x000fec000383ffff */
.L_x_473:
[----:B------:R-:W-:Y:S01]  /*12e30*/  BSSY B0, `(.L_x_724) ;  /* 0x0000007000007945 */ /* 0x000fe20003800000 */
[----:B------:R-:W-:Y:S02]  /*12e40*/  IMAD.MOV.U32 R51, RZ, RZ, R62 ;  /* 0x000000ffff337224 */ /* 0x000fe400078e003e */
[----:B------:R-:W-:Y:S02]  /*12e50*/  IMAD.MOV.U32 R52, RZ, RZ, 0x8 ;  /* 0x00000008ff347424 */ /* 0x000fe400078e00ff */
[----:B------:R-:W-:-:S07]  /*12e60*/  IMAD.MOV.U32 R50, RZ, RZ, -0x1 ;  /* 0xffffffffff327424 */ /* 0x000fce00078e00ff */
[----:B01234-:R-:W-:Y:S05]  /*12e70*/  WARPSYNC.COLLECTIVE R50, `(.L_x_725) ;  /* 0x0000000032087348 */ /* 0x01ffea0003c00000 */
[----:B------:R0:W0:Y:S02]  /*12e80*/  SHFL.DOWN P3, R53, R51, R52, R65 ;  /* 0x0800003433357389 */ /* 0x0000240000060041 */
[----:B01234-:R-:W-:Y:S05]  /*12e90*/  ENDCOLLECTIVE ;  /* 0x000000000000791b */ /* 0x01ffea0003800000 */
.L_x_725:
[----:B------:R-:W-:Y:S05]  /*12ea0*/  BSYNC B0 ;  /* 0x0000000000007941 */ /* 0x000fea0003800000 */
.L_x_724:
[----:B------:R-:W-:Y:S01]  /*12eb0*/  IMAD.MOV.U32 R69, RZ, RZ, R53 ;  /* 0x000000ffff457224 */ /* 0x000fe200078e0035 */
[----:B------:R-:W-:Y:S06]  /*12ec0*/  BRA `(.L_x_726) ;  /* 0xffffff34008c7947 */ /* 0x000fec000383ffff */
.L_x_474:
[----:B------:R-:W-:Y:S01]  /*12ed0*/  BSSY B0, `(.L_x_727) ;  /* 0x0000006000007945 */ /* 0x000fe20003800000 */
[----:B------:R-:W-:Y:S02]  /*12ee0*/  IMAD.MOV.U32 R52, RZ, RZ, 0x8 ;  /* 0x00000008ff347424 */ /* 0x000fe400078e00ff */
[----:B------:R-:W-:-:S07]  /*12ef0*/  IMAD.MOV.U32 R50, RZ, RZ, -0x1 ;  /* 0xffffffffff327424 */ /* 0x000fce00078e00ff */
[----:B01234-:R-:W-:Y:S05]  /*12f00*/  WARPSYNC.COLLECTIVE R50, `(.L_x_728) ;  /* 0x0000000032087348 */ /* 0x01ffea0003c00000 */
[----:B------:R0:W0:Y:S02]  /*12f10*/  SHFL.DOWN P3, R53, R51, R52, R65 ;  /* 0x0800003433357389 */ /* 0x0000240000060041 */
[----:B01234-:R-:W-:Y:S05]  /*12f20*/  ENDCOLLECTIVE ;  /* 0x000000000000791b */ /* 0x01ffea0003800000 */
.L_x_728:
[----:B------:R-:W-:Y:S05]  /*12f30*/  BSYNC B0 ;  /* 0x0000000000007941 */ /* 0x000fea0003800000 */
.L_x_727:
[----:B------:R-:W-:Y:S05]  /*12f40*/  BRA `(.L_x_729) ;  /* 0xffffff3400747947 */ /* 0x000fea000383ffff */
.L_x_475:
[----:B------:R-:W-:Y:S01]  /*12f50*/  BSSY B0, `(.L_x_730) ;  /* 0x0000007000007945 */ /* 0x000fe20003800000 */
[----:B------:R-:W-:Y:S02]  /*12f60*/  IMAD.MOV.U32 R51, RZ, RZ, R48 ;  /* 0x000000ffff337224 */ /* 0x000fe400078e0030 */
[----:B------:R-:W-:Y:S02]  /*12f70*/  IMAD.MOV.U32 R52, RZ, RZ, 0x8 ;  /* 0x00000008ff347424 */ /* 0x000fe400078e00ff */
[----:B------:R-:W-:-:S07]  /*12f80*/  IMAD.MOV.U32 R50, RZ, RZ, -0x1 ;  /* 0xffffffffff327424 */ /* 0x000fce00078e00ff */
[----:B01234-:R-:W-:Y:S05]  /*12f90*/  WARPSYNC.COLLECTIVE R50, `(.L_x_731) ;  /* 0x0000000032087348 */ /* 0x01ffea0003c00000 */
[----:B------:R0:W0:Y:S02]  /*12fa0*/  SHFL.DOWN P3, R53, R51, R52, R65 ;  /* 0x0800003433357389 */ /* 0x0000240000060041 */
[----:B01234-:R-:W-:Y:S05]  /*12fb0*/  ENDCOLLECTIVE ;  /* 0x000000000000791b */ /* 0x01ffea0003800000 */
.L_x_731:
[----:B------:R-:W-:Y:S05]  /*12fc0*/  BSYNC B0 ;  /* 0x0000000000007941 */ /* 0x000fea0003800000 */
.L_x_730:
[----:B------:R-:W-:Y:S02]  /*12fd0*/  IMAD.MOV.U32 R51, RZ, RZ, R49 ;  /* 0x000000ffff337224 */ /* 0x000fe400078e0031 */
[----:B------:R-:W-:Y:S02]  /*12fe0*/  IMAD.MOV.U32 R52, RZ, RZ, 0x8 ;  /* 0x00000008ff347424 */ /* 0x000fe400078e00ff */
[----:B------:R-:W-:Y:S02]  /*12ff0*/  IMAD.MOV.U32 R50, RZ, RZ, -0x1 ;  /* 0xffffffffff327424 */ /* 0x000fe400078e00ff */
[----:B------:R-:W-:-:S07]  /*13000*/  IMAD.MOV.U32 R72, RZ, RZ, R53 ;  /* 0x000000ffff487224 */ /* 0x000fce00078e0035 */
[----:B------:R-:W-:Y:S05]  /*13010*/  WARPSYNC.COLLECTIVE R50, `(.L_x_732) ;  /* 0x0000000032087348 */ /* 0x000fea0003c00000 */
[----:B------:R0:W1:Y:S02]  /*13020*/  SHFL.DOWN P3, R53, R51, R52, R65 ;  /* 0x0800003433357389 */ /* 0x0000640000060041 */
[----:B01----:R-:W-:Y:S05]  /*13030*/  ENDCOLLECTIVE ;  /* 0x000000000000791b */ /* 0x003fea0003800000 */
.L_x_732:
[----:B------:R-:W-:Y:S02]  /*13040*/  IMAD.MOV.U32 R51, RZ, RZ, R54 ;  /* 0x000000ffff337224 */ /* 0x000fe400078e0036 */
[----:B------:R-:W-:-:S07]  /*13050*/  IMAD.MOV.U32 R73, RZ, RZ, R53 ;  /* 0x000000ffff497224 */ /* 0x000fce00078e0035 */
[----:B------:R-:W-:Y:S05]  /*13060*/  WARPSYNC.COLLECTIVE R50, `(.L_x_733) ;  /* 0x0000000032087348 */ /* 0x000fea0003c00000 */
[----:B------:R0:W1:Y:S02]  /*13070*/  SHFL.DOWN P3, R53, R51, R52, R65 ;  /* 0x0800003433357389 */ /* 0x0000640000060041 */
[----:B01----:R-:W-:Y:S05]  /*13080*/  ENDCOLLECTIVE ;  /* 0x000000000000791b */ /* 0x003fea0003800000 */
.L_x_733:
[----:B------:R-:W-:Y:S02]  /*13090*/  IMAD.MOV.U32 R51, RZ, RZ, R55 ;  /* 0x000000ffff337224 */ /* 0x000fe400078e0037 */
[----:B------:R-:W-:-:S07]  /*130a0*/  IMAD.MOV.U32 R63, RZ, RZ, R53 ;  /* 0x000000ffff3f7224 */ /* 0x000fce00078e0035 */
[----:B------:R-:W-:Y:S05]  /*130b0*/  WARPSYNC.COLLECTIVE R50, `(.L_x_734) ;  /* 0x0000000032087348 */ /* 0x000fea0003c00000 */
[----:B------:R0:W1:Y:S02]  /*130c0*/  SHFL.DOWN P3, R53, R51, R52, R65 ;  /* 0x0800003433357389 */ /* 0x0000640000060041 */
[----:B01----:R-:W-:Y:S05]  /*130d0*/  ENDCOLLECTIVE ;  /* 0x000000000000791b */ /* 0x003fea0003800000 */
.L_x_734:
[----:B------:R-:W-:Y:S02]  /*130e0*/  IMAD.MOV.U32 R51, RZ, RZ, R56 ;  /* 0x000000ffff337224 */ /* 0x000fe400078e0038 */
[----:B------:R-:W-:-:S07]  /*130f0*/  IMAD.MOV.U32 R70, RZ, RZ, R53 ;  /* 0x000000ffff467224 */ /* 0x000fce00078e0035 */
[----:B------:R-:W-:Y:S05]  /*13100*/  WARPSYNC.COLLECTIVE R50, `(.L_x_735) ;  /* 0x0000000032087348 */ /* 0x000fea0003c00000 */
[----:B------:R0:W1:Y:S02]  /*13110*/  SHFL.DOWN P3, R53, R51, R52, R65 ;  /* 0x0800003433357389 */ /* 0x0000640000060041 */
[----:B01----:R-:W-:Y:S05]  /*13120*/  ENDCOLLECTIVE ;  /* 0x000000000000791b */ /* 0x003fea0003800000 */
.L_x_735:
[----:B------:R-:W-:Y:S02]  /*13130*/  IMAD.MOV.U32 R51, RZ, RZ, R57 ;  /* 0x000000ffff337224 */ /* 0x000fe400078e0039 */
[----:B------:R-:W-:-:S07]  /*13140*/  IMAD.MOV.U32 R68, RZ, RZ, R53 ;  /* 0x000000ffff447224 */ /* 0x000fce00078e0035 */
[----:B------:R-:W-:Y:S05]  /*13150*/  WARPSYNC.COLLECTIVE R50, `(.L_x_736) ;  /* 0x0000000032087348 */ /* 0x000fea0003c00000 */
[----:B------:R0:W1:Y:S02]  /*13160*/  SHFL.DOWN P3, R53, R51, R52, R65 ;  /* 0x0800003433357389 */ /* 0x0000640000060041 */
[----:B01----:R-:W-:Y:S05]  /*13170*/  ENDCOLLECTIVE ;  /* 0x000000000000791b */ /* 0x003fea0003800000 */
.L_x_736:
[----:B------:R-:W-:Y:S01]  /*13180*/  IMAD.MOV.U32 R71, RZ, RZ, R53 ;  /* 0x000000ffff477224 */ /* 0x000fe200078e0035 */
[----:B------:R-:W-:Y:S06]  /*13190*/  BRA `(.L_x_737) ;  /* 0xffffff3400007947 */ /* 0x000fec000383ffff */
.L_x_478:
[----:B------:R-:W-:Y:S01]  /*131a0*/  BSSY B0, `(.L_x_738) ;  /* 0x0000007000007945 */ /* 0x000fe20003800000 */
[----:B------:R-:W-:Y:S02]  /*131b0*/  IMAD.MOV.U32 R51, RZ, RZ, R62 ;  /* 0x000000ffff337224 */ /* 0x000fe400078e003e */
[----:B------:R-:W-:Y:S02]  /*131c0*/  IMAD.MOV.U32 R52, RZ, RZ, 0x10 ;  /* 0x00000010ff347424 */ /* 0x000fe400078e00ff */
[----:B------:R-:W-:-:S07]  /*131d0*/  IMAD.MOV.U32 R50, RZ, RZ, -0x1 ;  /* 0xffffffffff327424 */ /* 0x000fce00078e00ff */
[----:B01234-:R-:W-:Y:S05]  /*131e0*/  WARPSYNC.COLLECTIVE R50, `(.L_x_739) ;  /* 0x0000000032087348 */ /* 0x01ffea0003c00000 */
[----:B------:R0:W0:Y:S02]  /*131f0*/  SHFL.DOWN P3, R53, R51, R52, R65 ;  /* 0x0800003433357389 */ /* 0x0000240000060041 */
[----:B01234-:R-:W-:Y:S05]  /*13200*/  ENDCOLLECTIVE ;  /* 0x000000000000791b */ /* 0x01ffea0003800000 */
.L_x_739:
[----:B------:R-:W-:Y:S05]  /*13210*/  BSYNC B0 ;  /* 0x0000000000007941 */ /* 0x000fea0003800000 */
.L_x_738:
[----:B------:R-:W-:Y:S01]  /*13220*/  IMAD.MOV.U32 R63, RZ, RZ, R53 ;  /* 0x000000ffff3f7224 */ /* 0x000fe200078e0035 */
[----:B------:R-:W-:Y:S06]  /*13230*/  BRA `(.L_x_740) ;  /* 0xffffff34003c7947 */ /* 0x000fec000383ffff */
.L_x_479:
[----:B------:R-:W-:Y:S01]  /*13240*/  BSSY B0, `(.L_x_741) ;  /* 0x0000006000007945 */ /* 0x000fe20003800000 */
[----:B------:R-:W-:Y:S02]  /*13250*/  IMAD.MOV.U32 R52, RZ, RZ, 0x10 ;  /* 0x00000010ff347424 */ /* 0x000fe400078e00ff */
[----:B------:R-:W-:-:S07]  /*13260*/  IMAD.MOV.U32 R50, RZ, RZ, -0x1 ;  /* 0xffffffffff327424 */ /* 0x000fce00078e00ff */
[----:B01234-:R-:W-:Y:S05]  /*13270*/  WARPSYNC.COLLECTIVE R50, `(.L_x_742) ;  /* 0x0000000032087348 */ /* 0x01ffea0003c00000 */
[----:B------:R0:W0:Y:S02]  /*13280*/  SHFL.DOWN P3, R53, R51, R52, R65 ;  /* 0x0800003433357389 */ /* 0x0000240000060041 */
[----:B01234-:R-:W-:Y:S05]  /*13290*/  ENDCOLLECTIVE ;  /* 0x000000000000791b */ /* 0x01ffea0003800000 */
.L_x_742:
[----:B------:R-:W-:Y:S05]  /*132a0*/  BSYNC B0 ;  /* 0x0000000000007941 */ /* 0x000fea0003800000 */
.L_x_741:
[----:B------:R-:W-:Y:S05]  /*132b0*/  BRA `(.L_x_743) ;  /* 0xffffff3400247947 */ /* 0x000fea000383ffff */
.L_x_480:
[----:B------:R-:W-:Y:S01]  /*132c0*/  BSSY B0, `(.L_x_744) ;  /* 0x0000007000007945 */ /* 0x000fe20003800000 */
[----:B------:R-:W-:Y:S02]  /*132d0*/  IMAD.MOV.U32 R51, RZ, RZ, R48 ;  /* 0x000000ffff337224 */ /* 0x000fe400078e0030 */
[----:B------:R-:W-:Y:S02]  /*132e0*/  IMAD.MOV.U32 R52, RZ, RZ, 0x10 ;  /* 0x00000010ff347424 */ /* 0x000fe400078e00ff */
[----:B------:R-:W-:-:S07]  /*132f0*/  IMAD.MOV.U32 R50, RZ, RZ, -0x1 ;  /* 0xffffffffff327424 */ /* 0x000fce00078e00ff */
[----:B01234-:R-:W-:Y:S05]  /*13300*/  WARPSYNC.COLLECTIVE R50, `(.L_x_745) ;  /* 0x0000000032087348 */ /* 0x01ffea0003c00000 */
[----:B------:R0:W0:Y:S02]  /*13310*/  SHFL.DOWN P3, R53, R51, R52, R65 ;  /* 0x0800003433357389 */ /* 0x0000240000060041 */
[----:B01234-:R-:W-:Y:S05]  /*13320*/  ENDCOLLECTIVE ;  /* 0x000000000000791b */ /* 0x01ffea0003800000 */
.L_x_745:
[----:B------:R-:W-:Y:S05]  /*13330*/  BSYNC B0 ;  /* 0x0000000000007941 */ /* 0x000fea0003800000 */
.L_x_744:
[----:B------:R-:W-:Y:S02]  /*13340*/  IMAD.MOV.U32 R51, RZ, RZ, R49 ;  /* 0x000000ffff337224 */ /* 0x000fe400078e0031 */
[----:B------:R-:W-:Y:S02]  /*13350*/  IMAD.MOV.U32 R52, RZ, RZ, 0x10 ;  /* 0x00000010ff347424 */ /* 0x000fe400078e00ff */
[----:B------:R-:W-:Y:S02]  /*13360*/  IMAD.MOV.U32 R50, RZ, RZ, -0x1 ;  /* 0xffffffffff327424 */ /* 0x000fe400078e00ff */
[----:B------:R-:W-:-:S07]  /*13370*/  IMAD.MOV.U32 R72, RZ, RZ, R53 ;  /* 0x000000ffff487224 */ /* 0x000fce00078e0035 */
[----:B------:R-:W-:Y:S05]  /*13380*/  WARPSYNC.COLLECTIVE R50, `(.L_x_746) ;  /* 0x0000000032087348 */ /* 0x000fea0003c00000 */
[----:B------:R0:W1:Y:S02]  /*13390*/  SHFL.DOWN P3, R53, R51, R52, R65 ;  /* 0x0800003433357389 */ /* 0x0000640000060041 */
[----:B01----:R-:W-:Y:S05]  /*133a0*/  ENDCOLLECTIVE ;  /* 0x000000000000791b */ /* 0x003fea0003800000 */
.L_x_746:
[----:B------:R-:W-:Y:S02]  /*133b0*/  IMAD.MOV.U32 R51, RZ, RZ, R54 ;  /* 0x000000ffff337224 */ /* 0x000fe400078e0036 */
[----:B------:R-:W-:-:S07]  /*133c0*/  IMAD.MOV.U32 R73, RZ, RZ, R53 ;  /* 0x000000ffff497224 */ /* 0x000fce00078e0035 */
[----:B------:R-:W-:Y:S05]  /*133d0*/  WARPSYNC.COLLECTIVE R50, `(.L_x_747) ;  /* 0x0000000032087348 */ /* 0x000fea0003c00000 */
[----:B------:R0:W1:Y:S02]  /*133e0*/  SHFL.DOWN P3, R53, R51, R52, R65 ;  /* 0x0800003433357389 */ /* 0x0000640000060041 */
[----:B01----:R-:W-:Y:S05]  /*133f0*/  ENDCOLLECTIVE ;  /* 0x000000000000791b */ /* 0x003fea0003800000 */
.L_x_747:
[----:B------:R-:W-:Y:S02]  /*13400*/  IMAD.MOV.U32 R51, RZ, RZ, R55 ;  /* 0x000000ffff337224 */ /* 0x000fe400078e0037 */
[----:B------:R-:W-:-:S07]  /*13410*/  IMAD.MOV.U32 R69, RZ, RZ, R53 ;  /* 0x000000ffff457224 */ /* 0x000fce00078e0035 */
[----:B------:R-:W-:Y:S05]  /*13420*/  WARPSYNC.COLLECTIVE R50, `(.L_x_748) ;  /* 0x0000000032087348 */ /* 0x000fea0003c00000 */
[----:B------:R0:W1:Y:S02]  /*13430*/  SHFL.DOWN P3, R53, R51, R52, R65 ;  /* 0x0800003433357389 */ /* 0x0000640000060041 */
[----:B01----:R-:W-:Y:S05]  /*13440*/  ENDCOLLECTIVE ;  /* 0x000000000000791b */ /* 0x003fea0003800000 */
.L_x_748:
[----:B------:R-:W-:Y:S02]  /*13450*/  IMAD.MOV.U32 R51, RZ, RZ, R56 ;  /* 0x000000ffff337224 */ /* 0x000fe400078e0038 */
[----:B------:R-:W-:-:S07]  /*13460*/  IMAD.MOV.U32 R70, RZ, RZ, R53 ;  /* 0x000000ffff467224 */ /* 0x000fce00078e0035 */
[----:B------:R-:W-:Y:S05]  /*13470*/  WARPSYNC.COLLECTIVE R50, `(.L_x_749) ;  /* 0x0000000032087348 */ /* 0x000fea0003c00000 */
[----:B------:R0:W1:Y:S02]  /*13480*/  SHFL.DOWN P3, R53, R51, R52, R65 ;  /* 0x0800003433357389 */ /* 0x0000640000060041 */
[----:B01----:R-:W-:Y:S05]  /*13490*/  ENDCOLLECTIVE ;  /* 0x000000000000791b */ /* 0x003fea0003800000 */
.L_x_749:
[----:B------:R-:W-:Y:S02]  /*134a0*/  IMAD.MOV.U32 R51, RZ, RZ, R57 ;  /* 0x000000ffff337224 */ /* 0x000fe400078e0039 */
[----:B------:R-:W-:-:S07]  /*134b0*/  IMAD.MOV.U32 R68, RZ, RZ, R53 ;  /* 0x000000ffff447224 */ /* 0x000fce00078e0035 */
[----:B------:R-:W-:Y:S05]  /*134c0*/  WARPSYNC.COLLECTIVE R50, `(.L_x_750) ;  /* 0x0000000032087348 */ /* 0x000fea0003c00000 */
[----:B------:R0:W1:Y:S02]  /*134d0*/  SHFL.DOWN P3, R53, R51, R52, R65 ;  /* 0x0800003433357389 */ /* 0x0000640000060041 */
[----:B01----:R-:W-:Y:S05]  /*134e0*/  ENDCOLLECTIVE ;  /* 0x000000000000791b */ /* 0x003fea0003800000 */
.L_x_750:
[----:B------:R-:W-:Y:S01]  /*134f0*/  IMAD.MOV.U32 R71, RZ, RZ, R53 ;  /* 0x000000ffff477224 */ /* 0x000fe200078e0035 */
[----:B------:R-:W-:Y:S06]  /*13500*/  BRA `(.L_x_751) ;  /* 0xffffff3000b07947 */ /* 0x000fec000383ffff */
.L_x_483:
[----:B------:R-:W-:Y:S01]  /*13510*/  BSSY B0, `(.L_x_752) ;  /* 0x0000006000007945 */ /* 0x000fe20003800000 */
[----:B------:R-:W-:Y:S01]  /*13520*/  PLOP3.LUT P3, PT, P0, PT, PT, 0x80, 0x8 ;  /* 0x000000000008781c */ /* 0x000fe2000076f070 */
[----:B------:R-:W-:-:S12]  /*13530*/  IMAD.MOV.U32 R50, RZ, RZ, -0x1 ;  /* 0xffffffffff327424 */ /* 0x000fd800078e00ff */
[----:B------:R-:W-:Y:S05]  /*13540*/  WARPSYNC.COLLECTIVE R50, `(.L_x_753) ;  /* 0x0000000032087348 */ /* 0x000fea0003c00000 */
[----:B------:R-:W-:Y:S01]  /*13550*/  VOTE.ALL P3, P3 ;  /* 0x0000000000ff7806 */ /* 0x000fe20001860000 */
[----:B------:R-:W-:-:S12]  /*13560*/  ENDCOLLECTIVE ;  /* 0x000000000000791b */ /* 0x000fd80003800000 */
.L_x_753:
[----:B------:R-:W-:Y:S05]  /*13570*/  BSYNC B0 ;  /* 0x0000000000007941 */ /* 0x000fea0003800000 */
.L_x_752:
[----:B------:R-:W-:Y:S01]  /*13580*/  PLOP3.LUT P0, PT, P3, PT, PT, 0x80, 0x8 ;  /* 0x000000000008781c */ /* 0x000fe20001f0f070 */
[----:B------:R-:W-:-:S12]  /*13590*/  BRA `(.L_x_754) ;  /* 0xffffff3400247947 */ /* 0x000fd8000383ffff */
.L_x_521:
[----:B------:R-:W-:Y:S01]  /*135a0*/  BSSY B0, `(.L_x_755) ;  /* 0x0000006000007945 */ /* 0x000fe20003800000 */
[----:B------:R-:W-:Y:S01]  /*135b0*/  PLOP3.LUT P3, PT, P3, PT, PT, 0x8, 0x80 ;  /* 0x000000000080781c */ /* 0x000fe20001f6e170 */
[----:B------:R-:W-:-:S12]  /*135c0*/  IMAD.MOV.U32 R50, RZ, RZ, -0x1 ;  /* 0xffffffffff327424 */ /* 0x000fd800078e00ff */
[----:B-1----:R-:W-:Y:S05]  /*135d0*/  WARPSYNC.COLLECTIVE R50, `(.L_x_756) ;  /* 0x0000000032087348 */ /* 0x002fea0003c00000 */
[----:B------:R-:W-:Y:S01]  /*135e0*/  VOTE.ANY P3, P3 ;  /* 0x0000000000ff7806 */ /* 0x000fe20001860100 */
[----:B-1----:R-:W-:-:S12]  /*135f0*/  ENDCOLLECTIVE ;  /* 0x000000000000791b */ /* 0x002fd80003800000 */
.L_x_756:
[----:B------:R-:W-:Y:S05]  /*13600*/  BSYNC B0 ;  /* 0x0000000000007941 */ /* 0x000fea0003800000 */
.L_x_755:
[----:B------:R-:W-:Y:S05]  /*13610*/  BRA `(.L_x_757) ;  /* 0xffffffa000a87947 */ /* 0x000fea000383ffff */
.L_x_526:
[----:B------:R-:W3:Y:S01]  /*13620*/  S2R R15, SR_GEMASK ;  /* 0x00000000000f7919 */ /* 0x000ee20000003c00 */
[----:B------:R-:W-:Y:S01]  /*13630*/  BSSY B0, `(.L_x_758) ;  /* 0x0000006000007945 */ /* 0x000fe20003800000 */
[----:B------:R-:W-:Y:S01]  /*13640*/  PLOP3.LUT P3, PT, P3, PT, PT, 0x8, 0x80 ;  /* 0x000000000080781c */ /* 0x000fe20001f6e170 */
[----:B------:R-:W-:-:S12]  /*13650*/  IMAD.MOV.U32 R50, RZ, RZ, -0x1 ;  /* 0xffffffffff327424 */ /* 0x000fd800078e00ff */
[----:B0123-5:R-:W-:Y:S05]  /*13660*/  WARPSYNC.COLLECTIVE R50, `(.L_x_759) ;  /* 0x0000000032087348 */ /* 0x02ffea0003c00000 */
[----:B------:R-:W-:Y:S01]  /*13670*/  VOTE.ANY R50, PT, P3 ;  /* 0x0000000000327806 */ /* 0x000fe200018e0100 */
[----:B0123-5:R-:W-:Y:S06]  /*13680*/  ENDCOLLECTIVE ;  /* 0x000000000000791b */ /* 0x02ffec0003800000 */
.L_x_759:
[----:B------:R-:W-:Y:S05]  /*13690*/  BSYNC B0 ;  /* 0x0000000000007941 */ /* 0x000fea0003800000 */
.L_x_758:
        /* <DEDUP_REMOVED lines=10> */
.L_x_760:
[----:B------:R-:W-:Y:S01]  /*13740*/  IMAD.MOV.U32 R56, RZ, RZ, R53 ;  /* 0x000000ffff387224 */ /* 0x000fe200078e0035 */
[----:B------:R-:W-:Y:S06]  /*13750*/  BRA `(.L_x_761) ;  /* 0xffffffa000d87947 */ /* 0x000fec000383ffff */
.L_x_527:
[----:B------:R-:W-:Y:S01]  /*13760*/  BSSY B0, `(.L_x_762) ;  /* 0x0000006000007945 */ /* 0x000fe20003800000 */
[----:B------:R-:W-:Y:S02]  /*13770*/  IMAD.MOV.U32 R52, RZ, RZ, 0x1 ;  /* 0x00000001ff347424 */ /* 0x000fe400078e00ff */
[----:B------:R-:W-:-:S07]  /*13780*/  IMAD.MOV.U32 R50, RZ, RZ, -0x1 ;  /* 0xffffffffff327424 */ /* 0x000fce00078e00ff */
[----:B012---:R-:W-:Y:S05]  /*13790*/  WARPSYNC.COLLECTIVE R50, `(.L_x_763) ;  /* 0x0000000032087348 */ /* 0x007fea0003c00000 */
[----:B------:R3:W4:Y:S02]  /*137a0*/  SHFL.DOWN P3, R53, R51, R52, R65 ;  /* 0x0800003433357389 */ /* 0x0007240000060041 */
[----:B01234-:R-:W-:Y:S05]  /*137b0*/  ENDCOLLECTIVE ;  /* 0x000000000000791b */ /* 0x01ffea0003800000 */
.L_x_763:
[----:B------:R-:W-:Y:S05]  /*137c0*/  BSYNC B0 ;  /* 0x0000000000007941 */ /* 0x000fea0003800000 */
.L_x_762:
[----:B------:R-:W-:Y:S05]  /*137d0*/  BRA `(.L_x_764) ;  /* 0xffffffa000c07947 */ /* 0x000fea000383ffff */
.L_x_528:
[----:B------:R-:W-:Y:S01]  /*137e0*/  BSSY B0, `(.L_x_765) ;  /* 0x0000007000007945 */ /* 0x000fe20003800000 */
[----:B------:R-:W-:Y:S02]  /*137f0*/  IMAD.MOV.U32 R51, RZ, RZ, R24 ;  /* 0x000000ffff337224 */ /* 0x000fe400078e0018 */
[----:B------:R-:W-:Y:S02]  /*13800*/  IMAD.MOV.U32 R52, RZ, RZ, 0x1 ;  /* 0x00000001ff347424 */ /* 0x000fe400078e00ff */
[----:B------:R-:W-:-:S07]  /*13810*/  IMAD.MOV.U32 R50, RZ, RZ, -0x1 ;  /* 0xffffffffff327424 */ /* 0x000fce00078e00ff */
[----:B012---:R-:W-:Y:S05]  /*13820*/  WARPSYNC.COLLECTIVE R50, `(.L_x_766) ;  /* 0x0000000032087348 */ /* 0x007fea0003c00000 */
[----:B------:R3:W4:Y:S02]  /*13830*/  SHFL.DOWN P3, R53, R51, R52, R65 ;  /* 0x0800003433357389 */ /* 0x0007240000060041 */
[----:B01234-:R-:W-:Y:S05]  /*13840*/  ENDCOLLECTIVE ;  /* 0x000000000000791b */ /* 0x01ffea0003800000 */
.L_x_766:
[----:B------:R-:W-:Y:S05]  /*13850*/  BSYNC B0 ;  /* 0x0000000000007941 */ /* 0x000fea0003800000 */
.L_x_765:
[----:B------:R-:W-:Y:S02]  /*13860*/  IMAD.MOV.U32 R51, RZ, RZ, R25 ;  /* 0x000000ffff337224 */ /* 0x000fe400078e0019 */
[----:B------:R-:W-:Y:S02]  /*13870*/  IMAD.MOV.U32 R52, RZ, RZ, 0x1 ;  /* 0x00000001ff347424 */ /* 0x000fe400078e00ff */
[----:B------:R-:W-:Y:S02]  /*13880*/  IMAD.MOV.U32 R50, RZ, RZ, -0x1 ;  /* 0xffffffffff327424 */ /* 0x000fe400078e00ff */
[----:B------:R-:W-:-:S07]  /*13890*/  IMAD.MOV.U32 R16, RZ, RZ, R53 ;  /* 0x000000ffff107224 */ /* 0x000fce00078e0035 */
[----:B------:R-:W-:Y:S05]  /*138a0*/  WARPSYNC.COLLECTIVE R50, `(.L_x_767) ;  /* 0x0000000032087348 */ /* 0x000fea0003c00000 */
[----:B------:R0:W1:Y:S02]  /*138b0*/  SHFL.DOWN P3, R53, R51, R52, R65 ;  /* 0x0800003433357389 */ /* 0x0000640000060041 */
[----:B01----:R-:W-:Y:S05]  /*138c0*/  ENDCOLLECTIVE ;  /* 0x000000000000791b */ /* 0x003fea0003800000 */
.L_x_767:
[----:B------:R-:W-:Y:S02]  /*138d0*/  IMAD.MOV.U32 R51, RZ, RZ, R26 ;  /* 0x000000ffff337224 */ /* 0x000fe400078e001a */
[----:B------:R-:W-:-:S07]  /*138e0*/  IMAD.MOV.U32 R17, RZ, RZ, R53 ;  /* 0x000000ffff117224 */ /* 0x000fce00078e0035 */
[----:B------:R-:W-:Y:S05]  /*138f0*/  WARPSYNC.COLLECTIVE R50, `(.L_x_768) ;  /* 0x0000000032087348 */ /* 0x000fea0003c00000 */
[----:B------:R0:W1:Y:S02]  /*13900*/  SHFL.DOWN P3, R53, R51, R52, R65 ;  /* 0x0800003433357389 */ /* 0x0000640000060041 */
[----:B01----:R-:W-:Y:S05]  /*13910*/  ENDCOLLECTIVE ;  /* 0x000000000000791b */ /* 0x003fea0003800000 */
.L_x_768:
[----:B------:R-:W-:Y:S02]  /*13920*/  IMAD.MOV.U32 R51, RZ, RZ, R27 ;  /* 0x000000ffff337224 */ /* 0x000fe400078e001b */
[----:B------:R-:W-:-:S07]  /*13930*/  IMAD.MOV.U32 R18, RZ, RZ, R53 ;  /* 0x000000ffff127224 */ /* 0x000fce00078e0035 */
[----:B------:R-:W-:Y:S05]  /*13940*/  WARPSYNC.COLLECTIVE R50, `(.L_x_769) ;  /* 0x0000000032087348 */ /* 0x000fea0003c00000 */
[----:B------:R0:W1:Y:S02]  /*13950*/  SHFL.DOWN P3, R53, R51, R52, R65 ;  /* 0x0800003433357389 */ /* 0x0000640000060041 */
[----:B01----:R-:W-:Y:S05]  /*13960*/  ENDCOLLECTIVE ;  /* 0x000000000000791b */ /* 0x003fea0003800000 */
.L_x_769:
[----:B------:R-:W-:Y:S02]  /*13970*/  IMAD.MOV.U32 R51, RZ, RZ, R46 ;  /* 0x000000ffff337224 */ /* 0x000fe400078e002e */
[----:B------:R-:W-:-:S07]  /*13980*/  IMAD.MOV.U32 R19, RZ, RZ, R53 ;  /* 0x000000ffff137224 */ /* 0x000fce00078e0035 */
[----:B------:R-:W-:Y:S05]  /*13990*/  WARPSYNC.COLLECTIVE R50, `(.L_x_770) ;  /* 0x0000000032087348 */ /* 0x000fea0003c00000 */
[----:B------:R0:W1:Y:S02]  /*139a0*/  SHFL.DOWN P3, R53, R51, R52, R65 ;  /* 0x0800003433357389 */ /* 0x0000640000060041 */
[----:B01----:R-:W-:Y:S05]  /*139b0*/  ENDCOLLECTIVE ;  /* 0x000000000000791b */ /* 0x003fea0003800000 */
.L_x_770:
[----:B------:R-:W-:Y:S02]  /*139c0*/  IMAD.MOV.U32 R51, RZ, RZ, R47 ;  /* 0x000000ffff337224 */ /* 0x000fe400078e002f */
[----:B------:R-:W-:-:S07]  /*139d0*/  IMAD.MOV.U32 R55, RZ, RZ, R53 ;  /* 0x000000ffff377224 */ /* 0x000fce00078e0035 */
[----:B------:R-:W-:Y:S05]  /*139e0*/  WARPSYNC.COLLECTIVE R50, `(.L_x_771) ;  /* 0x0000000032087348 */ /* 0x000fea0003c00000 */
[----:B------:R0:W1:Y:S02]  /*139f0*/  SHFL.DOWN P3, R53, R51, R52, R65 ;  /* 0x0800003433357389 */ /* 0x0000640000060041 */
[----:B01----:R-:W-:Y:S05]  /*13a00*/  ENDCOLLECTIVE ;  /* 0x000000000000791b */ /* 0x003fea0003800000 */
.L_x_771:
[----:B------:R-:W-:Y:S05]  /*13a10*/  BRA `(.L_x_772) ;  /* 0xffffffa000507947 */ /* 0x000fea000383ffff */
.L_x_531:
[----:B------:R-:W-:Y:S01]  /*13a20*/  BSSY B0, `(.L_x_773) ;  /* 0x0000007000007945 */ /* 0x000fe20003800000 */
[----:B------:R-:W-:Y:S02]  /*13a30*/  IMAD.MOV.U32 R51, RZ, RZ, R11 ;  /* 0x000000ffff337224 */ /* 0x000fe400078e000b */
[----:B------:R-:W-:Y:S02]  /*13a40*/  IMAD.MOV.U32 R52, RZ, RZ, 0x2 ;  /* 0x00000002ff347424 */ /* 0x000fe400078e00ff */
[----:B------:R-:W-:-:S07]  /*13a50*/  IMAD.MOV.U32 R50, RZ, RZ, -0x1 ;  /* 0xffffffffff327424 */ /* 0x000fce00078e00ff */
[----:B01234-:R-:W-:Y:S05]  /*13a60*/  WARPSYNC.COLLECTIVE R50, `(.L_x_774) ;  /* 0x0000000032087348 */ /* 0x01ffea0003c00000 */
[----:B0-----:R0:W0:Y:S02]  /*13a70*/  SHFL.DOWN P3, R53, R51, R52, R65 ;  /* 0x0800003433357389 */ /* 0x0010240000060041 */
[----:B01234-:R-:W-:Y:S05]  /*13a80*/  ENDCOLLECTIVE ;  /* 0x000000000000791b */ /* 0x01ffea0003800000 */
.L_x_774:
[----:B------:R-:W-:Y:S05]  /*13a90*/  BSYNC B0 ;  /* 0x0000000000007941 */ /* 0x000fea0003800000 */
.L_x_773:
[----:B------:R-:W-:Y:S01]  /*13aa0*/  IMAD.MOV.U32 R56, RZ, RZ, R53 ;  /* 0x000000ffff387224 */ /* 0x000fe200078e0035 */
[----:B------:R-:W-:Y:S06]  /*13ab0*/  BRA `(.L_x_775) ;  /* 0xffffffa000787947 */ /* 0x000fec000383ffff */
.L_x_532:
[----:B------:R-:W-:Y:S01]  /*13ac0*/  BSSY B0, `(.L_x_776) ;  /* 0x0000006000007945 */ /* 0x000fe20003800000 */
[----:B------:R-:W-:Y:S02]  /*13ad0*/  IMAD.MOV.U32 R52, RZ, RZ, 0x2 ;  /* 0x00000002ff347424 */ /* 0x000fe400078e00ff */
[----:B------:R-:W-:-:S07]  /*13ae0*/  IMAD.MOV.U32 R50, RZ, RZ, -0x1 ;  /* 0xffffffffff327424 */ /* 0x000fce00078e00ff */
[----:B01234-:R-:W-:Y:S05]  /*13af0*/  WARPSYNC.COLLECTIVE R50, `(.L_x_777) ;  /* 0x0000000032087348 */ /* 0x01ffea0003c00000 */
[----:B0-----:R0:W0:Y:S02]  /*13b00*/  SHFL.DOWN P3, R53, R51, R52, R65 ;  /* 0x0800003433357389 */ /* 0x0010240000060041 */
[----:B01234-:R-:W-:Y:S05]  /*13b10*/  ENDCOLLECTIVE ;  /* 0x000000000000791b */ /* 0x01ffea0003800000 */
.L_x_777:
[----:B------:R-:W-:Y:S05]  /*13b20*/  BSYNC B0 ;  /* 0x0000000000007941 */ /* 0x000fea0003800000 */
.L_x_776:
[----:B------:R-:W-:Y:S05]  /*13b30*/  BRA `(.L_x_778) ;  /* 0xffffffa000607947 */ /* 0x000fea000383ffff */
.L_x_533:
[----:B------:R-:W-:Y:S01]  /*13b40*/  BSSY B0, `(.L_x_779) ;  /* 0x0000007000007945 */ /* 0x000fe20003800000 */
[----:B------:R-:W-:Y:S02]  /*13b50*/  IMAD.MOV.U32 R51, RZ, RZ, R24 ;  /* 0x000000ffff337224 */ /* 0x000fe400078e0018 */
[----:B------:R-:W-:Y:S02]  /*13b60*/  IMAD.MOV.U32 R52, RZ, RZ, 0x2 ;  /* 0x00000002ff347424 */ /* 0x000fe400078e00ff */
[----:B------:R-:W-:-:S07]  /*13b70*/  IMAD.MOV.U32 R50, RZ, RZ, -0x1 ;  /* 0xffffffffff327424 */ /* 0x000fce00078e00ff */
[----:B01234-:R-:W-:Y:S05]  /*13b80*/  WARPSYNC.COLLECTIVE R50, `(.L_x_780) ;  /* 0x0000000032087348 */ /* 0x01ffea0003c00000 */
[----:B0-----:R0:W0:Y:S02]  /*13b90*/  SHFL.DOWN P3, R53, R51, R52, R65 ;  /* 0x0800003433357389 */ /* 0x0010240000060041 */
[----:B01234-:R-:W-:Y:S05]  /*13ba0*/  ENDCOLLECTIVE ;  /* 0x000000000000791b */ /* 0x01ffea0003800000 */
.L_x_780:
[----:B------:R-:W-:Y:S05]  /*13bb0*/  BSYNC B0 ;  /* 0x0000000000007941 */ /* 0x000fea0003800000 */
.L_x_779:
[----:B------:R-:W-:Y:S02]  /*13bc0*/  IMAD.MOV.U32 R51, RZ, RZ, R25 ;  /* 0x000000ffff337224 */ /* 0x000fe400078e0019 */
[----:B------:R-:W-:Y:S02]  /*13bd0*/  IMAD.MOV.U32 R52, RZ, RZ, 0x2 ;  /* 0x00000002ff347424 */ /* 0x000fe400078e00ff */
[----:B------:R-:W-:Y:S02]  /*13be0*/  IMAD.MOV.U32 R50, RZ, RZ, -0x1 ;  /* 0xffffffffff327424 */ /* 0x000fe400078e00ff */
[----:B------:R-:W-:-:S07]  /*13bf0*/  IMAD.MOV.U32 R18, RZ, RZ, R53 ;  /* 0x000000ffff127224 */ /* 0x000fce00078e0035 */
[----:B------:R-:W-:Y:S05]  /*13c00*/  WARPSYNC.COLLECTIVE R50, `(.L_x_781) ;  /* 0x0000000032087348 */ /* 0x000fea0003c00000 */
[----:B------:R0:W1:Y:S02]  /*13c10*/  SHFL.DOWN P3, R53, R51, R52, R65 ;  /* 0x0800003433357389 */ /* 0x0000640000060041 */
[----:B01----:R-:W-:Y:S05]  /*13c20*/  ENDCOLLECTIVE ;  /* 0x000000000000791b */ /* 0x003fea0003800000 */
.L_x_781:
[----:B------:R-:W-:Y:S02]  /*13c30*/  IMAD.MOV.U32 R51, RZ, RZ, R26 ;  /* 0x000000ffff337224 */ /* 0x000fe400078e001a */
[----:B------:R-:W-:-:S07]  /*13c40*/  IMAD.MOV.U32 R19, RZ, RZ, R53 ;  /* 0x000000ffff137224 */ /* 0x000fce00078e0035 */
[----:B------:R-:W-:Y:S05]  /*13c50*/  WARPSYNC.COLLECTIVE R50, `(.L_x_782) ;  /* 0x0000000032087348 */ /* 0x000fea0003c00000 */
[----:B------:R0:W1:Y:S02]  /*13c60*/  SHFL.DOWN P3, R53, R51, R52, R65 ;  /* 0x0800003433357389 */ /* 0x0000640000060041 */
[----:B01----:R-:W-:Y:S05]  /*13c70*/  ENDCOLLECTIVE ;  /* 0x000000000000791b */ /* 0x003fea0003800000 */
.L_x_782:
[----:B------:R-:W-:Y:S02]  /*13c80*/  IMAD.MOV.U32 R51, RZ, RZ, R27 ;  /* 0x000000ffff337224 */ /* 0x000fe400078e001b */
[----:B------:R-:W-:-:S07]  /*13c90*/  IMAD.MOV.U32 R17, RZ, RZ, R53 ;  /* 0x000000ffff117224 */ /* 0x000fce00078e0035 */
[----:B------:R-:W-:Y:S05]  /*13ca0*/  WARPSYNC.COLLECTIVE R50, `(.L_x_783) ;  /* 0x0000000032087348 */ /* 0x000fea0003c00000 */
[----:B------:R0:W1:Y:S02]  /*13cb0*/  SHFL.DOWN P3, R53, R51, R52, R65 ;  /* 0x0800003433357389 */ /* 0x0000640000060041 */
[----:B01----:R-:W-:Y:S05]  /*13cc0*/  ENDCOLLECTIVE ;  /* 0x000000000000791b */ /* 0x003fea0003800000 */
.L_x_783:
[----:B------:R-:W-:Y:S02]  /*13cd0*/  IMAD.MOV.U32 R51, RZ, RZ, R46 ;  /* 0x000000ffff337224 */ /* 0x000fe400078e002e */
[----:B------:R-:W-:-:S07]  /*13ce0*/  IMAD.MOV.U32 R58, RZ, RZ, R53 ;  /* 0x000000ffff3a7224 */ /* 0x000fce00078e0035 */
[----:B------:R-:W-:Y:S05]  /*13cf0*/  WARPSYNC.COLLECTIVE R50, `(.L_x_784) ;  /* 0x0000000032087348 */ /* 0x000fea0003c00000 */
[----:B------:R0:W1:Y:S02]  /*13d00*/  SHFL.DOWN P3, R53, R51, R52, R65 ;  /* 0x0800003433357389 */ /* 0x0000640000060041 */
[----:B01----:R-:W-:Y:S05]  /*13d10*/  ENDCOLLECTIVE ;  /* 0x000000000000791b */ /* 0x003fea0003800000 */
.L_x_784:
[----:B------:R-:W-:Y:S02]  /*13d20*/  IMAD.MOV.U32 R51, RZ, RZ, R47 ;  /* 0x000000ffff337224 */ /* 0x000fe400078e002f */
[----:B------:R-:W-:-:S07]  /*13d30*/  IMAD.MOV.U32 R55, RZ, RZ, R53 ;  /* 0x000000ffff377224 */ /* 0x000fce00078e0035 */
[----:B------:R-:W-:Y:S05]  /*13d40*/  WARPSYNC.COLLECTIVE R50, `(.L_x_785) ;  /* 0x0000000032087348 */ /* 0x000fea0003c00000 */
[----:B------:R0:W1:Y:S02]  /*13d50*/  SHFL.DOWN P3, R53, R51, R52, R65 ;  /* 0x0800003433357389 */ /* 0x0000640000060041 */
[----:B01----:R-:W-:Y:S05]  /*13d60*/  ENDCOLLECTIVE ;  /* 0x000000000000791b */ /* 0x003fea0003800000 */
.L_x_785:
[----:B------:R-:W-:Y:S05]  /*13d70*/  BRA `(.L_x_786) ;  /* 0xffffff9c00f07947 */ /* 0x000fea000383ffff */
.L_x_536:
[----:B------:R-:W-:Y:S01]  /*13d80*/  BSSY B0, `(.L_x_787) ;  /* 0x0000007000007945 */ /* 0x000fe20003800000 */
[----:B------:R-:W-:Y:S02]  /*13d90*/  IMAD.MOV.U32 R51, RZ, RZ, R11 ;  /* 0x000000ffff337224 */ /* 0x000fe400078e000b */
[----:B------:R-:W-:Y:S02]  /*13da0*/  IMAD.MOV.U32 R52, RZ, RZ, 0x4 ;  /* 0x00000004ff347424 */ /* 0x000fe400078e00ff */
[----:B------:R-:W-:-:S07]  /*13db0*/  IMAD.MOV.U32 R50, RZ, RZ, -0x1 ;  /* 0xffffffffff327424 */ /* 0x000fce00078e00ff */
[----:B0123--:R-:W-:Y:S05]  /*13dc0*/  WARPSYNC.COLLECTIVE R50, `(.L_x_788) ;  /* 0x0000000032087348 */ /* 0x00ffea0003c00000 */
[----:B0-----:R0:W4:Y:S02]  /*13dd0*/  SHFL.DOWN P3, R53, R51, R52, R65 ;  /* 0x0800003433357389 */ /* 0x0011240000060041 */
[----:B01234-:R-:W-:Y:S05]  /*13de0*/  ENDCOLLECTIVE ;  /* 0x000000000000791b */ /* 0x01ffea0003800000 */
.L_x_788:
[----:B------:R-:W-:Y:S05]  /*13df0*/  BSYNC B0 ;  /* 0x0000000000007941 */ /* 0x000fea0003800000 */
.L_x_787:
[----:B------:R-:W-:Y:S01]  /*13e00*/  IMAD.MOV.U32 R56, RZ, RZ, R53 ;  /* 0x000000ffff387224 */ /* 0x000fe200078e0035 */
[----:B------:R-:W-:Y:S06]  /*13e10*/  BRA `(.L_x_789) ;  /* 0xffffffa000207947 */ /* 0x000fec000383ffff */
.L_x_537:
[----:B------:R-:W-:Y:S01]  /*13e20*/  BSSY B0, `(.L_x_790) ;  /* 0x0000006000007945 */ /* 0x000fe20003800000 */
[----:B------:R-:W-:Y:S02]  /*13e30*/  IMAD.MOV.U32 R52, RZ, RZ, 0x4 ;  /* 0x00000004ff347424 */ /* 0x000fe400078e00ff */
[----:B------:R-:W-:-:S07]  /*13e40*/  IMAD.MOV.U32 R50, RZ, RZ, -0x1 ;  /* 0xffffffffff327424 */ /* 0x000fce00078e00ff */
[----:B01234-:R-:W-:Y:S05]  /*13e50*/  WARPSYNC.COLLECTIVE R50, `(.L_x_791) ;  /* 0x0000000032087348 */ /* 0x01ffea0003c00000 */
[----:B0-----:R0:W0:Y:S02]  /*13e60*/  SHFL.DOWN P3, R53, R51, R52, R65 ;  /* 0x0800003433357389 */ /* 0x0010240000060041 */
[----:B01234-:R-:W-:Y:S05]  /*13e70*/  ENDCOLLECTIVE ;  /* 0x000000000000791b */ /* 0x01ffea0003800000 */
.L_x_791:
[----:B------:R-:W-:Y:S05]  /*13e80*/  BSYNC B0 ;  /* 0x0000000000007941 */ /* 0x000fea0003800000 */
.L_x_790:
[----:B------:R-:W-:Y:S05]  /*13e90*/  BRA `(.L_x_792) ;  /* 0xffffffa000087947 */ /* 0x000fea000383ffff */
.L_x_538:
[----:B------:R-:W-:Y:S01]  /*13ea0*/  BSSY B0, `(.L_x_793) ;  /* 0x0000007000007945 */ /* 0x000fe20003800000 */
[----:B------:R-:W-:Y:S02]  /*13eb0*/  IMAD.MOV.U32 R51, RZ, RZ, R24 ;  /* 0x000000ffff337224 */ /* 0x000fe400078e0018 */
[----:B------:R-:W-:Y:S02]  /*13ec0*/  IMAD.MOV.U32 R52, RZ, RZ, 0x4 ;  /* 0x00000004ff347424 */ /* 0x000fe400078e00ff */
[----:B------:R-:W-:-:S07]  /*13ed0*/  IMAD.MOV.U32 R50, RZ, RZ, -0x1 ;  /* 0xffffffffff327424 */ /* 0x000fce00078e00ff */
[----:B01234-:R-:W-:Y:S05]  /*13ee0*/  WARPSYNC.COLLECTIVE R50, `(.L_x_794) ;  /* 0x0000000032087348 */ /* 0x01ffea0003c00000 */
[----:B0-----:R0:W0:Y:S02]  /*13ef0*/  SHFL.DOWN P3, R53, R51, R52, R65 ;  /* 0x0800003433357389 */ /* 0x0010240000060041 */
[----:B01234-:R-:W-:Y:S05]  /*13f00*/  ENDCOLLECTIVE ;  /* 0x000000000000791b */ /* 0x01ffea0003800000 */
.L_x_794:
[----:B------:R-:W-:Y:S05]  /*13f10*/  BSYNC B0 ;  /* 0x0000000000007941 */ /* 0x000fea0003800000 */
.L_x_793:
[----:B------:R-:W-:Y:S02]  /*13f20*/  IMAD.MOV.U32 R51, RZ, RZ, R25 ;  /* 0x000000ffff337224 */ /* 0x000fe400078e0019 */
[----:B------:R-:W-:Y:S02]  /*13f30*/  IMAD.MOV.U32 R52, RZ, RZ, 0x4 ;  /* 0x00000004ff347424 */ /* 0x000fe400078e00ff */
[----:B------:R-:W-:Y:S02]  /*13f40*/  IMAD.MOV.U32 R50, RZ, RZ, -0x1 ;  /* 0xffffffffff327424 */ /* 0x000fe400078e00ff */
[----:B------:R-:W-:-:S07]  /*13f50*/  IMAD.MOV.U32 R18, RZ, RZ, R53 ;  /* 0x000000ffff127224 */ /* 0x000fce00078e0035 */
[----:B------:R-:W-:Y:S05]  /*13f60*/  WARPSYNC.COLLECTIVE R50, `(.L_x_795) ;  /* 0x0000000032087348 */ /* 0x000fea0003c00000 */
[----:B------:R0:W1:Y:S02]  /*13f70*/  SHFL.DOWN P3, R53, R51, R52, R65 ;  /* 0x0800003433357389 */ /* 0x0000640000060041 */
[----:B01----:R-:W-:Y:S05]  /*13f80*/  ENDCOLLECTIVE ;  /* 0x000000000000791b */ /* 0x003fea0003800000 */
.L_x_795:
[----:B------:R-:W-:Y:S02]  /*13f90*/  IMAD.MOV.U32 R51, RZ, RZ, R26 ;  /* 0x000000ffff337224 */ /* 0x000fe400078e001a */
[----:B------:R-:W-:-:S07]  /*13fa0*/  IMAD.MOV.U32 R19, RZ, RZ, R53 ;  /* 0x000000ffff137224 */ /* 0x000fce00078e0035 */
[----:B------:R-:W-:Y:S05]  /*13fb0*/  WARPSYNC.COLLECTIVE R50, `(.L_x_796) ;  /* 0x0000000032087348 */ /* 0x000fea0003c00000 */
[----:B------:R0:W1:Y:S02]  /*13fc0*/  SHFL.DOWN P3, R53, R51, R52, R65 ;  /* 0x0800003433357389 */ /* 0x0000640000060041 */
[----:B01----:R-:W-:Y:S05]  /*13fd0*/  ENDCOLLECTIVE ;  /* 0x000000000000791b */ /* 0x003fea0003800000 */
.L_x_796:
[----:B------:R-:W-:Y:S02]  /*13fe0*/  IMAD.MOV.U32 R51, RZ, RZ, R27 ;  /* 0x000000ffff337224 */ /* 0x000fe400078e001b */
[----:B------:R-:W-:-:S07]  /*13ff0*/  IMAD.MOV.U32 R55, RZ, RZ, R53 ;  /* 0x000000ffff377224 */ /* 0x000fce00078e0035 */
[----:B------:R-:W-:Y:S05]  /*14000*/  WARPSYNC.COLLECTIVE R50, `(.L_x_797) ;  /* 0x0000000032087348 */ /* 0x000fea0003c00000 */
[----:B------:R0:W1:Y:S02]  /*14010*/  SHFL.DOWN P3, R53, R51, R52, R65 ;  /* 0x0800003433357389 */ /* 0x0000640000060041 */
[----:B01----:R-:W-:Y:S05]  /*14020*/  ENDCOLLECTIVE ;  /* 0x000000000000791b */ /* 0x003fea0003800000 */
.L_x_797:
[----:B------:R-:W-:Y:S02]  /*14030*/  IMAD.MOV.U32 R51, RZ, RZ, R46 ;  /* 0x000000ffff337224 */ /* 0x000fe400078e002e */
[----:B------:R-:W-:-:S07]  /*14040*/  IMAD.MOV.U32 R58, RZ, RZ, R53 ;  /* 0x000000ffff3a7224 */ /* 0x000fce00078e0035 */
[----:B------:R-:W-:Y:S05]  /*14050*/  WARPSYNC.COLLECTIVE R50, `(.L_x_798) ;  /* 0x0000000032087348 */ /* 0x000fea0003c00000 */
[----:B------:R0:W1:Y:S02]  /*14060*/  SHFL.DOWN P3, R53, R51, R52, R65 ;  /* 0x0800003433357389 */ /* 0x0000640000060041 */
[----:B01----:R-:W-:Y:S05]  /*14070*/  ENDCOLLECTIVE ;  /* 0x000000000000791b */ /* 0x003fea0003800000 */
.L_x_798:
[----:B------:R-:W-:Y:S02]  /*14080*/  IMAD.MOV.U32 R51, RZ, RZ, R47 ;  /* 0x000000ffff337224 */ /* 0x000fe400078e002f */
[----:B------:R-:W-:-:S07]  /*14090*/  IMAD.MOV.U32 R57, RZ, RZ, R53 ;  /* 0x000000ffff397224 */ /* 0x000fce00078e0035 */
[----:B------:R-:W-:Y:S05]  /*140a0*/  WARPSYNC.COLLECTIVE R50, `(.L_x_799) ;  /* 0x0000000032087348 */ /* 0x000fea0003c00000 */
[----:B------:R0:W1:Y:S02]  /*140b0*/  SHFL.DOWN P3, R53, R51, R52, R65 ;  /* 0x0800003433357389 */ /* 0x0000640000060041 */
[----:B01----:R-:W-:Y:S05]  /*140c0*/  ENDCOLLECTIVE ;  /* 0x000000000000791b */ /* 0x003fea0003800000 */
.L_x_799:
[----:B------:R-:W-:Y:S05]  /*140d0*/  BRA `(.L_x_800) ;  /* 0xffffff9c00987947 */ /* 0x000fea000383ffff */
.L_x_541:
[----:B------:R-:W-:Y:S01]  /*140e0*/  BSSY B0, `(.L_x_801) ;  /* 0x0000007000007945 */ /* 0x000fe20003800000 */
[----:B------:R-:W-:Y:S02]  /*140f0*/  IMAD.MOV.U32 R51, RZ, RZ, R11 ;  /* 0x000000ffff337224 */ /* 0x000fe400078e000b */
[----:B------:R-:W-:Y:S02]  /*14100*/  IMAD.MOV.U32 R52, RZ, RZ, 0x8 ;  /* 0x00000008ff347424 */ /* 0x000fe400078e00ff */
[----:B------:R-:W-:-:S07]  /*14110*/  IMAD.MOV.U32 R50, RZ, RZ, -0x1 ;  /* 0xffffffffff327424 */ /* 0x000fce00078e00ff */
[----:B01234-:R-:W-:Y:S05]  /*14120*/  WARPSYNC.COLLECTIVE R50, `(.L_x_802) ;  /* 0x0000000032087348 */ /* 0x01ffea0003c00000 */
[----:B0-----:R0:W0:Y:S02]  /*14130*/  SHFL.DOWN P3, R53, R51, R52, R65 ;  /* 0x0800003433357389 */ /* 0x0010240000060041 */
[----:B01234-:R-:W-:Y:S05]  /*14140*/  ENDCOLLECTIVE ;  /* 0x000000000000791b */ /* 0x01ffea0003800000 */
.L_x_802:
[----:B------:R-:W-:Y:S05]  /*14150*/  BSYNC B0 ;  /* 0x0000000000007941 */ /* 0x000fea0003800000 */
.L_x_801:
[----:B------:R-:W-:Y:S01]  /*14160*/  IMAD.MOV.U32 R58, RZ, RZ, R53 ;  /* 0x000000ffff3a7224 */ /* 0x000fe200078e0035 */
[----:B------:R-:W-:Y:S06]  /*14170*/  BRA `(.L_x_803) ;  /* 0xffffff9c00c87947 */ /* 0x000fec000383ffff */
.L_x_542:
[----:B------:R-:W-:Y:S01]  /*14180*/  BSSY B0, `(.L_x_804) ;  /* 0x0000006000007945 */ /* 0x000fe20003800000 */
[----:B------:R-:W-:Y:S02]  /*14190*/  IMAD.MOV.U32 R52, RZ, RZ, 0x8 ;  /* 0x00000008ff347424 */ /* 0x000fe400078e00ff */
[----:B------:R-:W-:-:S07]  /*141a0*/  IMAD.MOV.U32 R50, RZ, RZ, -0x1 ;  /* 0xffffffffff327424 */ /* 0x000fce00078e00ff */
[----:B01234-:R-:W-:Y:S05]  /*141b0*/  WARPSYNC.COLLECTIVE R50, `(.L_x_805) ;  /* 0x0000000032087348 */ /* 0x01ffea0003c00000 */
[----:B------:R0:W0:Y:S02]  /*141c0*/  SHFL.DOWN P3, R53, R51, R52, R65 ;  /* 0x0800003433357389 */ /* 0x0000240000060041 */
[----:B01234-:R-:W-:Y:S05]  /*141d0*/  ENDCOLLECTIVE ;  /* 0x000000000000791b */ /* 0x01ffea0003800000 */
.L_x_805:
[----:B------:R-:W-:Y:S05]  /*141e0*/  BSYNC B0 ;  /* 0x0000000000007941 */ /* 0x000fea0003800000 */
.L_x_804:
[----:B------:R-:W-:Y:S05]  /*141f0*/  BRA `(.L_x_806) ;  /* 0xffffff9c00b07947 */ /* 0x000fea000383ffff */
.L_x_543:
[----:B------:R-:W-:Y:S01]  /*14200*/  BSSY B0, `(.L_x_807) ;  /* 0x0000007000007945 */ /* 0x000fe20003800000 */
[----:B------:R-:W-:Y:S02]  /*14210*/  IMAD.MOV.U32 R51, RZ, RZ, R24 ;  /* 0x000000ffff337224 */ /* 0x000fe400078e0018 */
[----:B------:R-:W-:Y:S02]  /*14220*/  IMAD.MOV.U32 R52, RZ, RZ, 0x8 ;  /* 0x00000008ff347424 */ /* 0x000fe400078e00ff */
[----:B------:R-:W-:-:S07]  /*14230*/  IMAD.MOV.U32 R50, RZ, RZ, -0x1 ;  /* 0xffffffffff327424 */ /* 0x000fce00078e00ff */
[----:B01234-:R-:W-:Y:S05]  /*14240*/  WARPSYNC.COLLECTIVE R50, `(.L_x_808) ;  /* 0x0000000032087348 */ /* 0x01ffea0003c00000 */
[----:B------:R0:W0:Y:S02]  /*14250*/  SHFL.DOWN P3, R53, R51, R52, R65 ;  /* 0x0800003433357389 */ /* 0x0000240000060041 */
[----:B01234-:R-:W-:Y:S05]  /*14260*/  ENDCOLLECTIVE ;  /* 0x000000000000791b */ /* 0x01ffea0003800000 */
.L_x_808:
[----:B------:R-:W-:Y:S05]  /*14270*/  BSYNC B0 ;  /* 0x0000000000007941 */ /* 0x000fea0003800000 */
.L_x_807:
[----:B------:R-:W-:Y:S02]  /*14280*/  IMAD.MOV.U32 R51, RZ, RZ, R25 ;  /* 0x000000ffff337224 */ /* 0x000fe400078e0019 */
[----:B------:R-:W-:Y:S02]  /*14290*/  IMAD.MOV.U32 R52, RZ, RZ, 0x8 ;  /* 0x00000008ff347424 */ /* 0x000fe400078e00ff */
[----:B------:R-:W-:Y:S02]  /*142a0*/  IMAD.MOV.U32 R50, RZ, RZ, -0x1 ;  /* 0xffffffffff327424 */ /* 0x000fe400078e00ff */
[----:B------:R-:W-:-:S07]  /*142b0*/  IMAD.MOV.U32 R19, RZ, RZ, R53 ;  /* 0x000000ffff137224 */ /* 0x000fce00078e0035 */
[----:B------:R-:W-:Y:S05]  /*142c0*/  WARPSYNC.COLLECTIVE R50, `(.L_x_809) ;  /* 0x0000000032087348 */ /* 0x000fea0003c00000 */
[----:B------:R0:W1:Y:S02]  /*142d0*/  SHFL.DOWN P3, R53, R51, R52, R65 ;  /* 0x0800003433357389 */ /* 0x0000640000060041 */
[----:B01----:R-:W-:Y:S05]  /*142e0*/  ENDCOLLECTIVE ;  /* 0x000000000000791b */ /* 0x003fea0003800000 */
.L_x_809:
[----:B------:R-:W-:Y:S02]  /*142f0*/  IMAD.MOV.U32 R51, RZ, RZ, R26 ;  /* 0x000000ffff337224 */ /* 0x000fe400078e001a */
[----:B------:R-:W-:-:S07]  /*14300*/  IMAD.MOV.U32 R56, RZ, RZ, R53 ;  /* 0x000000ffff387224 */ /* 0x000fce00078e0035 */
[----:B------:R-:W-:Y:S05]  /*14310*/  WARPSYNC.COLLECTIVE R50, `(.L_x_810) ;  /* 0x0000000032087348 */ /* 0x000fea0003c00000 */
[----:B------:R0:W1:Y:S02]  /*14320*/  SHFL.DOWN P3, R53, R51, R52, R65 ;  /* 0x0800003433357389 */ /* 0x0000640000060041 */
[----:B01----:R-:W-:Y:S05]  /*14330*/  ENDCOLLECTIVE ;  /* 0x000000000000791b */ /* 0x003fea0003800000 */
.L_x_810:
[----:B------:R-:W-:Y:S02]  /*14340*/  IMAD.MOV.U32 R51, RZ, RZ, R27 ;  /* 0x000000ffff337224 */ /* 0x000fe400078e001b */
[----:B------:R-:W-:-:S07]  /*14350*/  IMAD.MOV.U32 R55, RZ, RZ, R53 ;  /* 0x000000ffff377224 */ /* 0x000fce00078e0035 */
[----:B------:R-:W-:Y:S05]  /*14360*/  WARPSYNC.COLLECTIVE R50, `(.L_x_811) ;  /* 0x0000000032087348 */ /* 0x000fea0003c00000 */
[----:B------:R0:W1:Y:S02]  /*14370*/  SHFL.DOWN P3, R53, R51, R52, R65 ;  /* 0x0800003433357389 */ /* 0x0000640000060041 */
[----:B01----:R-:W-:Y:S05]  /*14380*/  ENDCOLLECTIVE ;  /* 0x000000000000791b */ /* 0x003fea0003800000 */
.L_x_811:
[----:B------:R-:W-:Y:S02]  /*14390*/  IMAD.MOV.U32 R51, RZ, RZ, R46 ;  /* 0x000000ffff337224 */ /* 0x000fe400078e002e */
[----:B------:R-:W-:-:S07]  /*143a0*/  IMAD.MOV.U32 R60, RZ, RZ, R53 ;  /* 0x000000ffff3c7224 */ /* 0x000fce00078e0035 */
[----:B------:R-:W-:Y:S05]  /*143b0*/  WARPSYNC.COLLECTIVE R50, `(.L_x_812) ;  /* 0x0000000032087348 */ /* 0x000fea0003c00000 */
[----:B------:R0:W1:Y:S02]  /*143c0*/  SHFL.DOWN P3, R53, R51, R52, R65 ;  /* 0x0800003433357389 */ /* 0x0000640000060041 */
[----:B01----:R-:W-:Y:S05]  /*143d0*/  ENDCOLLECTIVE ;  /* 0x000000000000791b */ /* 0x003fea0003800000 */
.L_x_812:
[----:B------:R-:W-:Y:S02]  /*143e0*/  IMAD.MOV.U32 R51, RZ, RZ, R47 ;  /* 0x000000ffff337224 */ /* 0x000fe400078e002f */
[----:B------:R-:W-:-:S07]  /*143f0*/  IMAD.MOV.U32 R59, RZ, RZ, R53 ;  /* 0x000000ffff3b7224 */ /* 0x000fce00078e0035 */
[----:B------:R-:W-:Y:S05]  /*14400*/  WARPSYNC.COLLECTIVE R50, `(.L_x_813) ;  /* 0x0000000032087348 */ /* 0x000fea0003c00000 */
[----:B------:R0:W1:Y:S02]  /*14410*/  SHFL.DOWN P3, R53, R51, R52, R65 ;  /* 0x0800003433357389 */ /* 0x0000640000060041 */
[----:B01----:R-:W-:Y:S05]  /*14420*/  ENDCOLLECTIVE ;  /* 0x000000000000791b */ /* 0x003fea0003800000 */
.L_x_813:
[----:B------:R-:W-:Y:S01]  /*14430*/  IMAD.MOV.U32 R57, RZ, RZ, R53 ;  /* 0x000000ffff397224 */ /* 0x000fe200078e0035 */
[----:B------:R-:W-:Y:S06]  /*14440*/  BRA `(.L_x_814) ;  /* 0xffffff9c003c7947 */ /* 0x000fec000383ffff */
.L_x_546:
[----:B------:R-:W-:Y:S01]  /*14450*/  BSSY B0, `(.L_x_815) ;  /* 0x0000007000007945 */ /* 0x000fe20003800000 */
[----:B------:R-:W-:Y:S02]  /*14460*/  IMAD.MOV.U32 R51, RZ, RZ, R11 ;  /* 0x000000ffff337224 */ /* 0x000fe400078e000b */
[----:B------:R-:W-:Y:S02]  /*14470*/  IMAD.MOV.U32 R52, RZ, RZ, 0x10 ;  /* 0x00000010ff347424 */ /* 0x000fe400078e00ff */
[----:B------:R-:W-:-:S07]  /*14480*/  IMAD.MOV.U32 R50, RZ, RZ, -0x1 ;  /* 0xffffffffff327424 */ /* 0x000fce00078e00ff */
[----:B01234-:R-:W-:Y:S05]  /*14490*/  WARPSYNC.COLLECTIVE R50, `(.L_x_816) ;  /* 0x0000000032087348 */ /* 0x01ffea0003c00000 */
[----:B------:R0:W0:Y:S02]  /*144a0*/  SHFL.DOWN P3, R53, R51, R52, R65 ;  /* 0x0800003433357389 */ /* 0x0000240000060041 */
[----:B01234-:R-:W-:Y:S05]  /*144b0*/  ENDCOLLECTIVE ;  /* 0x000000000000791b */ /* 0x01ffea0003800000 */
.L_x_816:
[----:B------:R-:W-:Y:S05]  /*144c0*/  BSYNC B0 ;  /* 0x0000000000007941 */ /* 0x000fea0003800000 */
.L_x_815:
[----:B------:R-:W-:Y:S01]  /*144d0*/  IMAD.MOV.U32 R56, RZ, RZ, R53 ;  /* 0x000000ffff387224 */ /* 0x000fe200078e0035 */
[----:B------:R-:W-:Y:S06]  /*144e0*/  BRA `(.L_x_817) ;  /* 0xffffff9c00747947 */ /* 0x000fec000383ffff */
.L_x_547:
[----:B------:R-:W-:Y:S01]  /*144f0*/  BSSY B0, `(.L_x_818) ;  /* 0x0000006000007945 */ /* 0x000fe20003800000 */
[----:B------:R-:W-:Y:S02]  /*14500*/  IMAD.MOV.U32 R52, RZ, RZ, 0x10 ;  /* 0x00000010ff347424 */ /* 0x000fe400078e00ff */
[----:B------:R-:W-:-:S07]  /*14510*/  IMAD.MOV.U32 R50, RZ, RZ, -0x1 ;  /* 0xffffffffff327424 */ /* 0x000fce00078e00ff */
[----:B01234-:R-:W-:Y:S05]  /*14520*/  WARPSYNC.COLLECTIVE R50, `(.L_x_819) ;  /* 0x0000000032087348 */ /* 0x01ffea0003c00000 */
[----:B------:R0:W0:Y:S02]  /*14530*/  SHFL.DOWN P3, R53, R51, R52, R65 ;  /* 0x0800003433357389 */ /* 0x0000240000060041 */
[----:B01234-:R-:W-:Y:S05]  /*14540*/  ENDCOLLECTIVE ;  /* 0x000000000000791b */ /* 0x01ffea0003800000 */
.L_x_819:
[----:B------:R-:W-:Y:S05]  /*14550*/  BSYNC B0 ;  /* 0x0000000000007941 */ /* 0x000fea0003800000 */
.L_x_818:
[----:B------:R-:W-:Y:S05]  /*14560*/  BRA `(.L_x_820) ;  /* 0xffffff9c005c7947 */ /* 0x000fea000383ffff */
.L_x_548:
[----:B------:R-:W-:Y:S01]  /*14570*/  BSSY B0, `(.L_x_821) ;  /* 0x0000007000007945 */ /* 0x000fe20003800000 */
[----:B------:R-:W-:Y:S02]  /*14580*/  IMAD.MOV.U32 R51, RZ, RZ, R24 ;  /* 0x000000ffff337224 */ /* 0x000fe400078e0018 */
[----:B------:R-:W-:Y:S02]  /*14590*/  IMAD.MOV.U32 R52, RZ, RZ, 0x10 ;  /* 0x00000010ff347424 */ /* 0x000fe400078e00ff */
[----:B------:R-:W-:-:S07]  /*145a0*/  IMAD.MOV.U32 R50, RZ, RZ, -0x1 ;  /* 0xffffffffff327424 */ /* 0x000fce00078e00ff */
[----:B01234-:R-:W-:Y:S05]  /*145b0*/  WARPSYNC.COLLECTIVE R50, `(.L_x_822) ;  /* 0x0000000032087348 */ /* 0x01ffea0003c00000 */
[----:B------:R0:W0:Y:S02]  /*145c0*/  SHFL.DOWN P3, R53, R51, R52, R65 ;  /* 0x0800003433357389 */ /* 0x0000240000060041 */
[----:B01234-:R-:W-:Y:S05]  /*145d0*/  ENDCOLLECTIVE ;  /* 0x000000000000791b */ /* 0x01ffea0003800000 */
.L_x_822:
[----:B------:R-:W-:Y:S05]  /*145e0*/  BSYNC B0 ;  /* 0x0000000000007941 */ /* 0x000fea0003800000 */
.L_x_821:
[----:B------:R-:W-:Y:S02]  /*145f0*/  IMAD.MOV.U32 R51, RZ, RZ, R25 ;  /* 0x000000ffff337224 */ /* 0x000fe400078e0019 */
[----:B------:R-:W-:Y:S02]  /*14600*/  IMAD.MOV.U32 R52, RZ, RZ, 0x10 ;  /* 0x00000010ff347424 */ /* 0x000fe400078e00ff */
[----:B------:R-:W-:Y:S02]  /*14610*/  IMAD.MOV.U32 R50, RZ, RZ, -0x1 ;  /* 0xffffffffff327424 */ /* 0x000fe400078e00ff */
[----:B------:R-:W-:-:S07]  /*14620*/  IMAD.MOV.U32 R55, RZ, RZ, R53 ;  /* 0x000000ffff377224 */ /* 0x000fce00078e0035 */
[----:B------:R-:W-:Y:S05]  /*14630*/  WARPSYNC.COLLECTIVE R50, `(.L_x_823) ;  /* 0x0000000032087348 */ /* 0x000fea0003c00000 */
[----:B------:R0:W1:Y:S02]  /*14640*/  SHFL.DOWN P3, R53, R51, R52, R65 ;  /* 0x0800003433357389 */ /* 0x0000640000060041 */
[----:B01----:R-:W-:Y:S05]  /*14650*/  ENDCOLLECTIVE ;  /* 0x000000000000791b */ /* 0x003fea0003800000 */
.L_x_823:
[----:B------:R-:W-:Y:S02]  /*14660*/  IMAD.MOV.U32 R51, RZ, RZ, R26 ;  /* 0x000000ffff337224 */ /* 0x000fe400078e001a */
[----:B------:R-:W-:-:S07]  /*14670*/  IMAD.MOV.U32 R58, RZ, RZ, R53 ;  /* 0x000000ffff3a7224 */ /* 0x000fce00078e0035 */
[----:B------:R-:W-:Y:S05]  /*14680*/  WARPSYNC.COLLECTIVE R50, `(.L_x_824) ;  /* 0x0000000032087348 */ /* 0x000fea0003c00000 */
[----:B------:R0:W1:Y:S02]  /*14690*/  SHFL.DOWN P3, R53, R51, R52, R65 ;  /* 0x0800003433357389 */ /* 0x0000640000060041 */
[----:B01----:R-:W-:Y:S05]  /*146a0*/  ENDCOLLECTIVE ;  /* 0x000000000000791b */ /* 0x003fea0003800000 */
.L_x_824:
[----:B------:R-:W-:Y:S02]  /*146b0*/  IMAD.MOV.U32 R51, RZ, RZ, R27 ;  /* 0x000000ffff337224 */ /* 0x000fe400078e001b */
[----:B------:R-:W-:-:S07]  /*146c0*/  IMAD.MOV.U32 R57, RZ, RZ, R53 ;  /* 0x000000ffff397224 */ /* 0x000fce00078e0035 */
[----:B------:R-:W-:Y:S05]  /*146d0*/  WARPSYNC.COLLECTIVE R50, `(.L_x_825) ;  /* 0x0000000032087348 */ /* 0x000fea0003c00000 */
[----:B------:R0:W1:Y:S02]  /*146e0*/  SHFL.DOWN P3, R53, R51, R52, R65 ;  /* 0x0800003433357389 */ /* 0x0000640000060041 */
[----:B01----:R-:W-:Y:S05]  /*146f0*/  ENDCOLLECTIVE ;  /* 0x000000000000791b */ /* 0x003fea0003800000 */
.L_x_825:
[----:B------:R-:W-:Y:S02]  /*14700*/  IMAD.MOV.U32 R51, RZ, RZ, R46 ;  /* 0x000000ffff337224 */ /* 0x000fe400078e002e */
[----:B------:R-:W-:-:S07]  /*14710*/  IMAD.MOV.U32 R60, RZ, RZ, R53 ;  /* 0x000000ffff3c7224 */ /* 0x000fce00078e0035 */
[----:B------:R-:W-:Y:S05]  /*14720*/  WARPSYNC.COLLECTIVE R50, `(.L_x_826) ;  /* 0x0000000032087348 */ /* 0x000fea0003c00000 */
[----:B------:R0:W1:Y:S02]  /*14730*/  SHFL.DOWN P3, R53, R51, R52, R65 ;  /* 0x0800003433357389 */ /* 0x0000640000060041 */
[----:B01----:R-:W-:Y:S05]  /*14740*/  ENDCOLLECTIVE ;  /* 0x000000000000791b */ /* 0x003fea0003800000 */
.L_x_826:
[----:B------:R-:W-:Y:S02]  /*14750*/  IMAD.MOV.U32 R51, RZ, RZ, R47 ;  /* 0x000000ffff337224 */ /* 0x000fe400078e002f */
[----:B------:R-:W-:-:S07]  /*14760*/  IMAD.MOV.U32 R59, RZ, RZ, R53 ;  /* 0x000000ffff3b7224 */ /* 0x000fce00078e0035 */
[----:B------:R-:W-:Y:S05]  /*14770*/  WARPSYNC.COLLECTIVE R50, `(.L_x_827) ;  /* 0x0000000032087348 */ /* 0x000fea0003c00000 */
[----:B------:R0:W1:Y:S02]  /*14780*/  SHFL.DOWN P3, R53, R51, R52, R65 ;  /* 0x0800003433357389 */ /* 0x0000640000060041 */
[----:B01----:R-:W-:Y:S05]  /*14790*/  ENDCOLLECTIVE ;  /* 0x000000000000791b */ /* 0x003fea0003800000 */
.L_x_827:
[----:B------:R-:W-:Y:S01]  /*147a0*/  IMAD.MOV.U32 R62, RZ, RZ, R53 ;  /* 0x000000ffff3e7224 */ /* 0x000fe200078e0035 */
[----:B------:R-:W-:Y:S06]  /*147b0*/  BRA `(.L_x_828) ;  /* 0xffffff9800e87947 */ /* 0x000fec000383ffff */
.L_x_551:
[----:B------:R-:W-:Y:S01]  /*147c0*/  BSSY B0, `(.L_x_829) ;  /* 0x0000005000007945 */ /* 0x000fe20003800000 */
[----:B------:R-:W-:-:S07]  /*147d0*/  IMAD.MOV.U32 R50, RZ, RZ, -0x1 ;  /* 0xffffffffff327424 */ /* 0x000fce00078e00ff */
[----:B01234-:R-:W-:Y:S05]  /*147e0*/  WARPSYNC.COLLECTIVE R50, `(.L_x_830) ;  /* 0x0000000032087348 */ /* 0x01ffea0003c00000 */
[----:B------:R-:W-:Y:S01]  /*147f0*/  VOTE.ALL P3, P3 ;  /* 0x0000000000ff7806 */ /* 0x000fe20001860000 */
[----:B01234-:R-:W-:-:S12]  /*14800*/  ENDCOLLECTIVE ;  /* 0x000000000000791b */ /* 0x01ffd80003800000 */
.L_x_830:
[----:B------:R-:W-:Y:S05]  /*14810*/  BSYNC B0 ;  /* 0x0000000000007941 */ /* 0x000fea0003800000 */
.L_x_829:
[----:B------:R-:W-:Y:S05]  /*14820*/  BRA `(.L_x_831) ;  /* 0xffffff9c00347947 */ /* 0x000fea000383ffff */
.L_x_553:
[----:B------:R-:W-:Y:S01]  /*14830*/  BSSY B0, `(.L_x_832) ;  /* 0x0000006000007945 */ /* 0x000fe20003800000 */
[----:B------:R-:W-:Y:S01]  /*14840*/  PLOP3.LUT P3, PT, P3, PT, PT, 0x8, 0x80 ;  /* 0x000000000080781c */ /* 0x000fe20001f6e170 */
[----:B------:R-:W-:-:S12]  /*14850*/  IMAD.MOV.U32 R50, RZ, RZ, -0x1 ;  /* 0xffffffffff327424 */ /* 0x000fd800078e00ff */
[----:B-1234-:R-:W-:Y:S05]  /*14860*/  WARPSYNC.COLLECTIVE R50, `(.L_x_833) ;  /* 0x0000000032087348 */ /* 0x01efea0003c00000 */
[----:B------:R-:W-:Y:S01]  /*14870*/  VOTE.ANY P3, P3 ;  /* 0x0000000000ff7806 */ /* 0x000fe20001860100 */
[----:B-1234-:R-:W-:-:S12]  /*14880*/  ENDCOLLECTIVE ;  /* 0x000000000000791b */ /* 0x01efd80003800000 */
.L_x_833:
[----:B------:R-:W-:Y:S05]  /*14890*/  BSYNC B0 ;  /* 0x0000000000007941 */ /* 0x000fea0003800000 */
.L_x_832:
[----:B------:R-:W-:Y:S05]  /*148a0*/  BRA `(.L_x_834) ;  /* 0xffffff9c004c7947 */ /* 0x000fea000383ffff */
.L_x_558:
[----:B------:R-:W-:Y:S01]  /*148b0*/  BSSY B0, `(.L_x_835) ;  /* 0x0000006000007945 */ /* 0x000fe20003800000 */
[----:B------:R-:W-:Y:S01]  /*148c0*/  PLOP3.LUT P3, PT, P3, PT, PT, 0x8, 0x80 ;  /* 0x000000000080781c */ /* 0x000fe20001f6e170 */
[----:B0-----:R-:W-:-:S12]  /*148d0*/  IMAD.MOV.U32 R50, RZ, RZ, -0x1 ;  /* 0xffffffffff327424 */ /* 0x001fd800078e00ff */
[----:B-12345:R-:W-:Y:S05]  /*148e0*/  WARPSYNC.COLLECTIVE R50, `(.L_x_836) ;  /* 0x0000000032087348 */ /* 0x03efea0003c00000 */
[----:B------:R-:W-:Y:S01]  /*148f0*/  VOTE.ANY R50, PT, P3 ;  /* 0x0000000000327806 */ /* 0x000fe200018e0100 */
[----:B-12345:R-:W-:Y:S06]  /*14900*/  ENDCOLLECTIVE ;  /* 0x000000000000791b */ /* 0x03efec0003800000 */
.L_x_836:
[----:B------:R-:W-:Y:S05]  /*14910*/  BSYNC B0 ;  /* 0x0000000000007941 */ /* 0x000fea0003800000 */
.L_x_835:
        /* <DEDUP_REMOVED lines=10> */
.L_x_837:
[----:B------:R-:W-:Y:S01]  /*149c0*/  IMAD.MOV.U32 R66, RZ, RZ, R53 ;  /* 0x000000ffff427224 */ /* 0x000fe200078e0035 */
[----:B------:R-:W-:Y:S06]  /*149d0*/  BRA `(.L_x_838) ;  /* 0xffffff9c007c7947 */ /* 0x000fec000383ffff */
.L_x_559:
[----:B------:R-:W-:Y:S01]  /*149e0*/  BSSY B0, `(.L_x_839) ;  /* 0x0000006000007945 */ /* 0x000fe20003800000 */
[----:B------:R-:W-:Y:S02]  /*149f0*/  IMAD.MOV.U32 R52, RZ, RZ, 0x1 ;  /* 0x00000001ff347424 */ /* 0x000fe400078e00ff */
[----:B------:R-:W-:-:S07]  /*14a00*/  IMAD.MOV.U32 R50, RZ, RZ, -0x1 ;  /* 0xffffffffff327424 */ /* 0x000fce00078e00ff */
[----:B012---:R-:W-:Y:S05]  /*14a10*/  WARPSYNC.COLLECTIVE R50, `(.L_x_840) ;  /* 0x0000000032087348 */ /* 0x007fea0003c00000 */
[----:B------:R3:W4:Y:S02]  /*14a20*/  SHFL.DOWN P3, R53, R51, R52, R65 ;  /* 0x0800003433357389 */ /* 0x0007240000060041 */
[----:B01234-:R-:W-:Y:S05]  /*14a30*/  ENDCOLLECTIVE ;  /* 0x000000000000791b */ /* 0x01ffea0003800000 */
.L_x_840:
[----:B------:R-:W-:Y:S05]  /*14a40*/  BSYNC B0 ;  /* 0x0000000000007941 */ /* 0x000fea0003800000 */
.L_x_839:
[----:B------:R-:W-:Y:S05]  /*14a50*/  BRA `(.L_x_841) ;  /* 0xffffff9c00647947 */ /* 0x000fea000383ffff */
.L_x_560:
[----:B------:R-:W-:Y:S01]  /*14a60*/  BSSY B0, `(.L_x_842) ;  /* 0x0000007000007945 */ /* 0x000fe20003800000 */
[----:B------:R-:W-:Y:S02]  /*14a70*/  IMAD.MOV.U32 R51, RZ, RZ, R58 ;  /* 0x000000ffff337224 */ /* 0x000fe400078e003a */
[----:B------:R-:W-:Y:S02]  /*14a80*/  IMAD.MOV.U32 R52, RZ, RZ, 0x1 ;  /* 0x00000001ff347424 */ /* 0x000fe400078e00ff */
[----:B------:R-:W-:-:S07]  /*14a90*/  IMAD.MOV.U32 R50, RZ, RZ, -0x1 ;  /* 0xffffffffff327424 */ /* 0x000fce00078e00ff */
[----:B012---:R-:W-:Y:S05]  /*14aa0*/  WARPSYNC.COLLECTIVE R50, `(.L_x_843) ;  /* 0x0000000032087348 */ /* 0x007fea0003c00000 */
[----:B------:R3:W4:Y:S02]  /*14ab0*/  SHFL.DOWN P3, R53, R51, R52, R65 ;  /* 0x0800003433357389 */ /* 0x0007240000060041 */
[----:B01234-:R-:W-:Y:S05]  /*14ac0*/  ENDCOLLECTIVE ;  /* 0x000000000000791b */ /* 0x01ffea0003800000 */
.L_x_843:
[----:B------:R-:W-:Y:S05]  /*14ad0*/  BSYNC B0 ;  /* 0x0000000000007941 */ /* 0x000fea0003800000 */
.L_x_842:
[----:B------:R-:W-:Y:S02]  /*14ae0*/  IMAD.MOV.U32 R51, RZ, RZ, R59 ;  /* 0x000000ffff337224 */ /* 0x000fe400078e003b */
[----:B------:R-:W-:Y:S02]  /*14af0*/  IMAD.MOV.U32 R52, RZ, RZ, 0x1 ;  /* 0x00000001ff347424 */ /* 0x000fe400078e00ff */
[----:B------:R-:W-:Y:S02]  /*14b00*/  IMAD.MOV.U32 R50, RZ, RZ, -0x1 ;  /* 0xffffffffff327424 */ /* 0x000fe400078e00ff */
[----:B------:R-:W-:-:S07]  /*14b10*/  IMAD.MOV.U32 R60, RZ, RZ, R53 ;  /* 0x000000ffff3c7224 */ /* 0x000fce00078e0035 */
[----:B------:R-:W-:Y:S05]  /*14b20*/  WARPSYNC.COLLECTIVE R50, `(.L_x_844) ;  /* 0x0000000032087348 */ /* 0x000fea0003c00000 */
[----:B------:R0:W1:Y:S02]  /*14b30*/  SHFL.DOWN P3, R53, R51, R52, R65 ;  /* 0x0800003433357389 */ /* 0x0000640000060041 */
[----:B01----:R-:W-:Y:S05]  /*14b40*/  ENDCOLLECTIVE ;  /* 0x000000000000791b */ /* 0x003fea0003800000 */
.L_x_844:
[----:B------:R-:W-:Y:S02]  /*14b50*/  IMAD.MOV.U32 R51, RZ, RZ, R56 ;  /* 0x000000ffff337224 */ /* 0x000fe400078e0038 */
[----:B------:R-:W-:-:S07]  /*14b60*/  IMAD.MOV.U32 R61, RZ, RZ, R53 ;  /* 0x000000ffff3d7224 */ /* 0x000fce00078e0035 */
[----:B------:R-:W-:Y:S05]  /*14b70*/  WARPSYNC.COLLECTIVE R50, `(.L_x_845) ;  /* 0x0000000032087348 */ /* 0x000fea0003c00000 */
[----:B------:R0:W1:Y:S02]  /*14b80*/  SHFL.DOWN P3, R53, R51, R52, R65 ;  /* 0x0800003433357389 */ /* 0x0000640000060041 */
[----:B01----:R-:W-:Y:S05]  /*14b90*/  ENDCOLLECTIVE ;  /* 0x000000000000791b */ /* 0x003fea0003800000 */
.L_x_845:
[----:B------:R-:W-:Y:S02]  /*14ba0*/  IMAD.MOV.U32 R51, RZ, RZ, R57 ;  /* 0x000000ffff337224 */ /* 0x000fe400078e0039 */
[----:B------:R-:W-:-:S07]  /*14bb0*/  IMAD.MOV.U32 R68, RZ, RZ, R53 ;  /* 0x000000ffff447224 */ /* 0x000fce00078e0035 */
[----:B------:R-:W-:Y:S05]  /*14bc0*/  WARPSYNC.COLLECTIVE R50, `(.L_x_846) ;  /* 0x0000000032087348 */ /* 0x000fea0003c00000 */
[----:B------:R0:W1:Y:S02]  /*14bd0*/  SHFL.DOWN P3, R53, R51, R52, R65 ;  /* 0x0800003433357389 */ /* 0x0000640000060041 */
[----:B01----:R-:W-:Y:S05]  /*14be0*/  ENDCOLLECTIVE ;  /* 0x000000000000791b */ /* 0x003fea0003800000 */
.L_x_846:
[----:B------:R-:W-:Y:S02]  /*14bf0*/  IMAD.MOV.U32 R51, RZ, RZ, R54 ;  /* 0x000000ffff337224 */ /* 0x000fe400078e0036 */
[----:B------:R-:W-:-:S07]  /*14c00*/  IMAD.MOV.U32 R69, RZ, RZ, R53 ;  /* 0x000000ffff457224 */ /* 0x000fce00078e0035 */
[----:B------:R-:W-:Y:S05]  /*14c10*/  WARPSYNC.COLLECTIVE R50, `(.L_x_847) ;  /* 0x0000000032087348 */ /* 0x000fea0003c00000 */
[----:B------:R0:W1:Y:S02]  /*14c20*/  SHFL.DOWN P3, R53, R51, R52, R65 ;  /* 0x0800003433357389 */ /* 0x0000640000060041 */
[----:B01----:R-:W-:Y:S05]  /*14c30*/  ENDCOLLECTIVE ;  /* 0x000000000000791b */ /* 0x003fea0003800000 */
.L_x_847:
[----:B------:R-:W-:Y:S02]  /*14c40*/  IMAD.MOV.U32 R51, RZ, RZ, R55 ;  /* 0x000000ffff337224 */ /* 0x000fe400078e0037 */
[----:B------:R-:W-:-:S07]  /*14c50*/  IMAD.MOV.U32 R67, RZ, RZ, R53 ;  /* 0x000000ffff437224 */ /* 0x000fce00078e0035 */
[----:B------:R-:W-:Y:S05]  /*14c60*/  WARPSYNC.COLLECTIVE R50, `(.L_x_848) ;  /* 0x0000000032087348 */ /* 0x000fea0003c00000 */
[----:B------:R0:W1:Y:S02]  /*14c70*/  SHFL.DOWN P3, R53, R51, R52, R65 ;  /* 0x0800003433357389 */ /* 0x0000640000060041 */
[----:B01----:R-:W-:Y:S05]  /*14c80*/  ENDCOLLECTIVE ;  /* 0x000000000000791b */ /* 0x003fea0003800000 */
.L_x_848:
[----:B------:R-:W-:Y:S01]  /*14c90*/  IMAD.MOV.U32 R70, RZ, RZ, R53 ;  /* 0x000000ffff467224 */ /* 0x000fe200078e0035 */
[----:B------:R-:W-:Y:S06]  /*14ca0*/  BRA `(.L_x_849) ;  /* 0xffffff9800f07947 */ /* 0x000fec000383ffff */
.L_x_563:
[----:B------:R-:W-:Y:S01]  /*14cb0*/  BSSY B0, `(.L_x_850) ;  /* 0x0000007000007945 */ /* 0x000fe20003800000 */
[----:B------:R-:W-:Y:S02]  /*14cc0*/  IMAD.MOV.U32 R51, RZ, RZ, R64 ;  /* 0x000000ffff337224 */ /* 0x000fe400078e0040 */
[----:B------:R-:W-:Y:S02]  /*14cd0*/  IMAD.MOV.U32 R52, RZ, RZ, 0x2 ;  /* 0x00000002ff347424 */ /* 0x000fe400078e00ff */
[----:B------:R-:W-:-:S07]  /*14ce0*/  IMAD.MOV.U32 R50, RZ, RZ, -0x1 ;  /* 0xffffffffff327424 */ /* 0x000fce00078e00ff */
[----:B01234-:R-:W-:Y:S05]  /*14cf0*/  WARPSYNC.COLLECTIVE R50, `(.L_x_851) ;  /* 0x0000000032087348 */ /* 0x01ffea0003c00000 */
[----:B------:R0:W0:Y:S02]  /*14d00*/  SHFL.DOWN P3, R53, R51, R52, R65 ;  /* 0x0800003433357389 */ /* 0x0000240000060041 */
[----:B01234-:R-:W-:Y:S05]  /*14d10*/  ENDCOLLECTIVE ;  /* 0x000000000000791b */ /* 0x01ffea0003800000 */
.L_x_851:
[----:B------:R-:W-:Y:S05]  /*14d20*/  BSYNC B0 ;  /* 0x0000000000007941 */ /* 0x000fea0003800000 */
.L_x_850:
[----:B------:R-:W-:Y:S01]  /*14d30*/  IMAD.MOV.U32 R67, RZ, RZ, R53 ;  /* 0x000000ffff437224 */ /* 0x000fe200078e0035 */
[----:B------:R-:W-:Y:S06]  /*14d40*/  BRA `(.L_x_852) ;  /* 0xffffff9c00247947 */ /* 0x000fec000383ffff */
.L_x_564:
[----:B------:R-:W-:Y:S01]  /*14d50*/  BSSY B0, `(.L_x_853) ;  /* 0x0000006000007945 */ /* 0x000fe20003800000 */
[----:B------:R-:W-:Y:S02]  /*14d60*/  IMAD.MOV.U32 R52, RZ, RZ, 0x2 ;  /* 0x00000002ff347424 */ /* 0x000fe400078e00ff */
[----:B------:R-:W-:-:S07]  /*14d70*/  IMAD.MOV.U32 R50, RZ, RZ, -0x1 ;  /* 0xffffffffff327424 */ /* 0x000fce00078e00ff */
[----:B01234-:R-:W-:Y:S05]  /*14d80*/  WARPSYNC.COLLECTIVE R50, `(.L_x_854) ;  /* 0x0000000032087348 */ /* 0x01ffea0003c00000 */
[----:B------:R0:W0:Y:S02]  /*14d90*/  SHFL.DOWN P3, R53, R51, R52, R65 ;  /* 0x0800003433357389 */ /* 0x0000240000060041 */
[----:B01234-:R-:W-:Y:S05]  /*14da0*/  ENDCOLLECTIVE ;  /* 0x000000000000791b */ /* 0x01ffea0003800000 */
.L_x_854:
[----:B------:R-:W-:Y:S05]  /*14db0*/  BSYNC B0 ;  /* 0x0000000000007941 */ /* 0x000fea0003800000 */
.L_x_853:
[----:B------:R-:W-:Y:S05]  /*14dc0*/  BRA `(.L_x_855) ;  /* 0xffffff9c000c7947 */ /* 0x000fea000383ffff */
.L_x_565:
[----:B------:R-:W-:Y:S01]  /*14dd0*/  BSSY B0, `(.L_x_856) ;  /* 0x0000007000007945 */ /* 0x000fe20003800000 */
[----:B------:R-:W-:Y:S02]  /*14de0*/  IMAD.MOV.U32 R51, RZ, RZ, R58 ;  /* 0x000000ffff337224 */ /* 0x000fe400078e003a */
[----:B------:R-:W-:Y:S02]  /*14df0*/  IMAD.MOV.U32 R52, RZ, RZ, 0x2 ;  /* 0x00000002ff347424 */ /* 0x000fe400078e00ff */
[----:B------:R-:W-:-:S07]  /*14e00*/  IMAD.MOV.U32 R50, RZ, RZ, -0x1 ;  /* 0xffffffffff327424 */ /* 0x000fce00078e00ff */
[----:B01234-:R-:W-:Y:S05]  /*14e10*/  WARPSYNC.COLLECTIVE R50, `(.L_x_857) ;  /* 0x0000000032087348 */ /* 0x01ffea0003c00000 */
[----:B------:R0:W0:Y:S02]  /*14e20*/  SHFL.DOWN P3, R53, R51, R52, R65 ;  /* 0x0800003433357389 */ /* 0x0000240000060041 */
[----:B01234-:R-:W-:Y:S05]  /*14e30*/  ENDCOLLECTIVE ;  /* 0x000000000000791b */ /* 0x01ffea0003800000 */
.L_x_857:
[----:B------:R-:W-:Y:S05]  /*14e40*/  BSYNC B0 ;  /* 0x0000000000007941 */ /* 0x000fea0003800000 */
.L_x_856:
[----:B------:R-:W-:Y:S02]  /*14e50*/  IMAD.MOV.U32 R51, RZ, RZ, R59 ;  /* 0x000000ffff337224 */ /* 0x000fe400078e003b */
[----:B------:R-:W-:Y:S02]  /*14e60*/  IMAD.MOV.U32 R52, RZ, RZ, 0x2 ;  /* 0x00000002ff347424 */ /* 0x000fe400078e00ff */
[----:B------:R-:W-:Y:S02]  /*14e70*/  IMAD.MOV.U32 R50, RZ, RZ, -0x1 ;  /* 0xffffffffff327424 */ /* 0x000fe400078e00ff */
[----:B------:R-:W-:-:S07]  /*14e80*/  IMAD.MOV.U32 R60, RZ, RZ, R53 ;  /* 0x000000ffff3c7224 */ /* 0x000fce00078e0035 */
[----:B------:R-:W-:Y:S05]  /*14e90*/  WARPSYNC.COLLECTIVE R50, `(.L_x_858) ;  /* 0x0000000032087348 */ /* 0x000fea0003c00000 */
[----:B------:R0:W1:Y:S02]  /*14ea0*/  SHFL.DOWN P3, R53, R51, R52, R65 ;  /* 0x0800003433357389 */ /* 0x0000640000060041 */
[----:B01----:R-:W-:Y:S05]  /*14eb0*/  ENDCOLLECTIVE ;  /* 0x000000000000791b */ /* 0x003fea0003800000 */
.L_x_858:
[----:B------:R-:W-:Y:S02]  /*14ec0*/  IMAD.MOV.U32 R51, RZ, RZ, R56 ;  /* 0x000000ffff337224 */ /* 0x000fe400078e0038 */
[----:B------:R-:W-:-:S07]  /*14ed0*/  IMAD.MOV.U32 R61, RZ, RZ, R53 ;  /* 0x000000ffff3d7224 */ /* 0x000fce00078e0035 */
[----:B------:R-:W-:Y:S05]  /*14ee0*/  WARPSYNC.COLLECTIVE R50, `(.L_x_859) ;  /* 0x0000000032087348 */ /* 0x000fea0003c00000 */
[----:B------:R0:W1:Y:S02]  /*14ef0*/  SHFL.DOWN P3, R53, R51, R52, R65 ;  /* 0x0800003433357389 */ /* 0x0000640000060041 */
[----:B01----:R-:W-:Y:S05]  /*14f00*/  ENDCOLLECTIVE ;  /* 0x000000000000791b */ /* 0x003fea0003800000 */
.L_x_859:
[----:B------:R-:W-:Y:S02]  /*14f10*/  IMAD.MOV.U32 R51, RZ, RZ, R57 ;  /* 0x000000ffff337224 */ /* 0x000fe400078e0039 */
[----:B------:R-:W-:-:S07]  /*14f20*/  IMAD.MOV.U32 R68, RZ, RZ, R53 ;  /* 0x000000ffff447224 */ /* 0x000fce00078e0035 */
[----:B------:R-:W-:Y:S05]  /*14f30*/  WARPSYNC.COLLECTIVE R50, `(.L_x_860) ;  /* 0x0000000032087348 */ /* 0x000fea0003c00000 */
[----:B------:R0:W1:Y:S02]  /*14f40*/  SHFL.DOWN P3, R53, R51, R52, R65 ;  /* 0x0800003433357389 */ /* 0x0000640000060041 */
[----:B01----:R-:W-:Y:S05]  /*14f50*/  ENDCOLLECTIVE ;  /* 0x000000000000791b */ /* 0x003fea0003800000 */
.L_x_860:
[----:B------:R-:W-:Y:S02]  /*14f60*/  IMAD.MOV.U32 R51, RZ, RZ, R54 ;  /* 0x000000ffff337224 */ /* 0x000fe400078e0036 */
[----:B------:R-:W-:-:S07]  /*14f70*/  IMAD.MOV.U32 R69, RZ, RZ, R53 ;  /* 0x000000ffff457224 */ /* 0x000fce00078e0035 */
[----:B------:R-:W-:Y:S05]  /*14f80*/  WARPSYNC.COLLECTIVE R50, `(.L_x_861) ;  /* 0x0000000032087348 */ /* 0x000fea0003c00000 */
[----:B------:R0:W1:Y:S02]  /*14f90*/  SHFL.DOWN P3, R53, R51, R52, R65 ;  /* 0x0800003433357389 */ /* 0x0000640000060041 */
[----:B01----:R-:W-:Y:S05]  /*14fa0*/  ENDCOLLECTIVE ;  /* 0x000000000000791b */ /* 0x003fea0003800000 */
.L_x_861:
[----:B------:R-:W-:Y:S02]  /*14fb0*/  IMAD.MOV.U32 R51, RZ, RZ, R55 ;  /* 0x000000ffff337224 */ /* 0x000fe400078e0037 */
[----:B------:R-:W-:-:S07]  /*14fc0*/  IMAD.MOV.U32 R66, RZ, RZ, R53 ;  /* 0x000000ffff427224 */ /* 0x000fce00078e0035 */
[----:B------:R-:W-:Y:S05]  /*14fd0*/  WARPSYNC.COLLECTIVE R50, `(.L_x_862) ;  /* 0x0000000032087348 */ /* 0x000fea0003c00000 */
[----:B------:R0:W1:Y:S02]  /*14fe0*/  SHFL.DOWN P3, R53, R51, R52, R65 ;  /* 0x0800003433357389 */ /* 0x0000640000060041 */
[----:B01----:R-:W-:Y:S05]  /*14ff0*/  ENDCOLLECTIVE ;  /* 0x000000000000791b */ /* 0x003fea0003800000 */
.L_x_862:
[----:B------:R-:W-:Y:S01]  /*15000*/  IMAD.MOV.U32 R71, RZ, RZ, R53 ;  /* 0x000000ffff477224 */ /* 0x000fe200078e0035 */
[----:B------:R-:W-:Y:S06]  /*15010*/  BRA `(.L_x_863) ;  /* 0xffffff9800987947 */ /* 0x000fec000383ffff */
.L_x_568:
[----:B------:R-:W-:Y:S01]  /*15020*/  BSSY B0, `(.L_x_864) ;  /* 0x0000007000007945 */ /* 0x000fe20003800000 */
[----:B------:R-:W-:Y:S02]  /*15030*/  IMAD.MOV.U32 R51, RZ, RZ, R64 ;  /* 0x000000ffff337224 */ /* 0x000fe400078e0040 */
[----:B------:R-:W-:Y:S02]  /*15040*/  IMAD.MOV.U32 R52, RZ, RZ, 0x4 ;  /* 0x00000004ff347424 */ /* 0x000fe400078e00ff */
[----:B------:R-:W-:-:S07]  /*15050*/  IMAD.MOV.U32 R50, RZ, RZ, -0x1 ;  /* 0xffffffffff327424 */ /* 0x000fce00078e00ff */
[----:B01234-:R-:W-:Y:S05]  /*15060*/  WARPSYNC.COLLECTIVE R50, `(.L_x_865) ;  /* 0x0000000032087348 */ /* 0x01ffea0003c00000 */
[----:B------:R0:W0:Y:S02]  /*15070*/  SHFL.DOWN P3, R53, R51, R52, R65 ;  /* 0x0800003433357389 */ /* 0x0000240000060041 */
[----:B01234-:R-:W-:Y:S05]  /*15080*/  ENDCOLLECTIVE ;  /* 0x000000000000791b */ /* 0x01ffea0003800000 */
.L_x_865:
[----:B------:R-:W-:Y:S05]  /*15090*/  BSYNC B0 ;  /* 0x0000000000007941 */ /* 0x000fea0003800000 */
.L_x_864:
[----:B------:R-:W-:Y:S01]  /*150a0*/  IMAD.MOV.U32 R67, RZ, RZ, R53 ;  /* 0x000000ffff437224 */ /* 0x000fe200078e0035 */
[----:B------:R-:W-:Y:S06]  /*150b0*/  BRA `(.L_x_866) ;  /* 0xffffff9800c87947 */ /* 0x000fec000383ffff */
.L_x_569:
[----:B------:R-:W-:Y:S01]  /*150c0*/  BSSY B0, `(.L_x_867) ;  /* 0x0000006000007945 */ /* 0x000fe20003800000 */
[----:B------:R-:W-:Y:S02]  /*150d0*/  IMAD.MOV.U32 R52, RZ, RZ, 0x4 ;  /* 0x00000004ff347424 */ /* 0x000fe400078e00ff */
[----:B------:R-:W-:-:S07]  /*150e0*/  IMAD.MOV.U32 R50, RZ, RZ, -0x1 ;  /* 0xffffffffff327424 */ /* 0x000fce00078e00ff */
[----:B01234-:R-:W-:Y:S05]  /*150f0*/  WARPSYNC.COLLECTIVE R50, `(.L_x_868) ;  /* 0x0000000032087348 */ /* 0x01ffea0003c00000 */
[----:B------:R0:W0:Y:S02]  /*15100*/  SHFL.DOWN P3, R53, R51, R52, R65 ;  /* 0x0800003433357389 */ /* 0x0000240000060041 */
[----:B01234-:R-:W-:Y:S05]  /*15110*/  ENDCOLLECTIVE ;  /* 0x000000000000791b */ /* 0x01ffea0003800000 */
.L_x_868:
[----:B------:R-:W-:Y:S05]  /*15120*/  BSYNC B0 ;  /* 0x0000000000007941 */ /* 0x000fea0003800000 */
.L_x_867:
[----:B------:R-:W-:Y:S05]  /*15130*/  BRA `(.L_x_869) ;  /* 0xffffff9800b07947 */ /* 0x000fea000383ffff */
.L_x_570:
[----:B------:R-:W-:Y:S01]  /*15140*/  BSSY B0, `(.L_x_870) ;  /* 0x0000007000007945 */ /* 0x000fe20003800000 */
[----:B------:R-:W-:Y:S02]  /*15150*/  IMAD.MOV.U32 R51, RZ, RZ, R58 ;  /* 0x000000ffff337224 */ /* 0x000fe400078e003a */
[----:B------:R-:W-:Y:S02]  /*15160*/  IMAD.MOV.U32 R52, RZ, RZ, 0x4 ;  /* 0x00000004ff347424 */ /* 0x000fe400078e00ff */
[----:B------:R-:W-:-:S07]  /*15170*/  IMAD.MOV.U32 R50, RZ, RZ, -0x1 ;  /* 0xffffffffff327424 */ /* 0x000fce00078e00ff */
[----:B01234-:R-:W-:Y:S05]  /*15180*/  WARPSYNC.COLLECTIVE R50, `(.L_x_871) ;  /* 0x0000000032087348 */ /* 0x01ffea0003c00000 */
[----:B------:R0:W0:Y:S02]  /*15190*/  SHFL.DOWN P3, R53, R51, R52, R65 ;  /* 0x0800003433357389 */ /* 0x0000240000060041 */
[----:B01234-:R-:W-:Y:S05]  /*151a0*/  ENDCOLLECTIVE ;  /* 0x000000000000791b */ /* 0x01ffea0003800000 */
.L_x_871:
[----:B------:R-:W-:Y:S05]  /*151b0*/  BSYNC B0 ;  /* 0x0000000000007941 */ /* 0x000fea0003800000 */
.L_x_870:
[----:B------:R-:W-:Y:S02]  /*151c0*/  IMAD.MOV.U32 R51, RZ, RZ, R59 ;  /* 0x000000ffff337224 */ /* 0x000fe400078e003b */
[----:B------:R-:W-:Y:S02]  /*151d0*/  IMAD.MOV.U32 R52, RZ, RZ, 0x4 ;  /* 0x00000004ff347424 */ /* 0x000fe400078e00ff */
[----:B------:R-:W-:Y:S02]  /*151e0*/  IMAD.MOV.U32 R50, RZ, RZ, -0x1 ;  /* 0xffffffffff327424 */ /* 0x000fe400078e00ff */
[----:B------:R-:W-:-:S07]  /*151f0*/  IMAD.MOV.U32 R61, RZ, RZ, R53 ;  /* 0x000000ffff3d7224 */ /* 0x000fce00078e0035 */
[----:B------:R-:W-:Y:S05]  /*15200*/  WARPSYNC.COLLECTIVE R50, `(.L_x_872) ;  /* 0x0000000032087348 */ /* 0x000fea0003c00000 */
[----:B------:R0:W1:Y:S02]  /*15210*/  SHFL.DOWN P3, R53, R51, R52, R65 ;  /* 0x0800003433357389 */ /* 0x0000640000060041 */
[----:B01----:R-:W-:Y:S05]  /*15220*/  ENDCOLLECTIVE ;  /* 0x000000000000791b */ /* 0x003fea0003800000 */
.L_x_872:
[----:B------:R-:W-:Y:S02]  /*15230*/  IMAD.MOV.U32 R51, RZ, RZ, R56 ;  /* 0x000000ffff337224 */ /* 0x000fe400078e0038 */
[----:B------:R-:W-:-:S07]  /*15240*/  IMAD.MOV.U32 R66, RZ, RZ, R53 ;  /* 0x000000ffff427224 */ /* 0x000fce00078e0035 */
[----:B------:R-:W-:Y:S05]  /*15250*/  WARPSYNC.COLLECTIVE R50, `(.L_x_873) ;  /* 0x0000000032087348 */ /* 0x000fea0003c00000 */
[----:B------:R0:W1:Y:S02]  /*15260*/  SHFL.DOWN P3, R53, R51, R52, R65 ;  /* 0x0800003433357389 */ /* 0x0000640000060041 */
[----:B01----:R-:W-:Y:S05]  /*15270*/  ENDCOLLECTIVE ;  /* 0x000000000000791b */ /* 0x003fea0003800000 */
.L_x_873:
[----:B------:R-:W-:Y:S02]  /*15280*/  IMAD.MOV.U32 R51, RZ, RZ, R57 ;  /* 0x000000ffff337224 */ /* 0x000fe400078e0039 */
[----:B------:R-:W-:-:S07]  /*15290*/  IMAD.MOV.U32 R68, RZ, RZ, R53 ;  /* 0x000000ffff447224 */ /* 0x000fce00078e0035 */
[----:B------:R-:W-:Y:S05]  /*152a0*/  WARPSYNC.COLLECTIVE R50, `(.L_x_874) ;  /* 0x0000000032087348 */ /* 0x000fea0003c00000 */
[----:B------:R0:W1:Y:S02]  /*152b0*/  SHFL.DOWN P3, R53, R51, R52, R65 ;  /* 0x0800003433357389 */ /* 0x0000640000060041 */
[----:B01----:R-:W-:Y:S05]  /*152c0*/  ENDCOLLECTIVE ;  /* 0x000000000000791b */ /* 0x003fea0003800000 */
.L_x_874:
[----:B------:R-:W-:Y:S02]  /*152d0*/  IMAD.MOV.U32 R51, RZ, RZ, R54 ;  /* 0x000000ffff337224 */ /* 0x000fe400078e0036 */
[----:B------:R-:W-:-:S07]  /*152e0*/  IMAD.MOV.U32 R69, RZ, RZ, R53 ;  /* 0x000000ffff457224 */ /* 0x000fce00078e0035 */
[----:B------:R-:W-:Y:S05]  /*152f0*/  WARPSYNC.COLLECTIVE R50, `(.L_x_875) ;  /* 0x0000000032087348 */ /* 0x000fea0003c00000 */
[----:B------:R0:W1:Y:S02]  /*15300*/  SHFL.DOWN P3, R53, R51, R52, R65 ;  /* 0x0800003433357389 */ /* 0x0000640000060041 */
[----:B01----:R-:W-:Y:S05]  /*15310*/  ENDCOLLECTIVE ;  /* 0x000000000000791b */ /* 0x003fea0003800000 */
.L_x_875:
[----:B------:R-:W-:Y:S02]  /*15320*/  IMAD.MOV.U32 R51, RZ, RZ, R55 ;  /* 0x000000ffff337224 */ /* 0x000fe400078e0037 */
[----:B------:R-:W-:-:S07]  /*15330*/  IMAD.MOV.U32 R60, RZ, RZ, R53 ;  /* 0x000000ffff3c7224 */ /* 0x000fce00078e0035 */
[----:B------:R-:W-:Y:S05]  /*15340*/  WARPSYNC.COLLECTIVE R50, `(.L_x_876) ;  /* 0x0000000032087348 */ /* 0x000fea0003c00000 */
[----:B------:R0:W1:Y:S02]  /*15350*/  SHFL.DOWN P3, R53, R51, R52, R65 ;  /* 0x0800003433357389 */ /* 0x0000640000060041 */
[----:B01----:R-:W-:Y:S05]  /*15360*/  ENDCOLLECTIVE ;  /* 0x000000000000791b */ /* 0x003fea0003800000 */
.L_x_876:
[----:B------:R-:W-:Y:S01]  /*15370*/  IMAD.MOV.U32 R71, RZ, RZ, R53 ;  /* 0x000000ffff477224 */ /* 0x000fe200078e0035 */
[----:B------:R-:W-:Y:S06]  /*15380*/  BRA `(.L_x_877) ;  /* 0xffffff98003c7947 */ /* 0x000fec000383ffff */
.L_x_573:
[----:B------:R-:W-:Y:S01]  /*15390*/  BSSY B0, `(.L_x_878) ;  /* 0x0000007000007945 */ /* 0x000fe20003800000 */
[----:B------:R-:W-:Y:S02]  /*153a0*/  IMAD.MOV.U32 R51, RZ, RZ, R64 ;  /* 0x000000ffff337224 */ /* 0x000fe400078e0040 */
[----:B------:R-:W-:Y:S02]  /*153b0*/  IMAD.MOV.U32 R52, RZ, RZ, 0x8 ;  /* 0x00000008ff347424 */ /* 0x000fe400078e00ff */
[----:B------:R-:W-:-:S07]  /*153c0*/  IMAD.MOV.U32 R50, RZ, RZ, -0x1 ;  /* 0xffffffffff327424 */ /* 0x000fce00078e00ff */
[----:B01234-:R-:W-:Y:S05]  /*153d0*/  WARPSYNC.COLLECTIVE R50, `(.L_x_879) ;  /* 0x0000000032087348 */ /* 0x01ffea0003c00000 */
[----:B------:R0:W0:Y:S02]  /*153e0*/  SHFL.DOWN P3, R53, R51, R52, R65 ;  /* 0x0800003433357389 */ /* 0x0000240000060041 */
[----:B01234-:R-:W-:Y:S05]  /*153f0*/  ENDCOLLECTIVE ;  /* 0x000000000000791b */ /* 0x01ffea0003800000 */
.L_x_879:
[----:B------:R-:W-:Y:S05]  /*15400*/  BSYNC B0 ;  /* 0x0000000000007941 */ /* 0x000fea0003800000 */
.L_x_878:
[----:B------:R-:W-:Y:S01]  /*15410*/  IMAD.MOV.U32 R67, RZ, RZ, R53 ;  /* 0x000000ffff437224 */ /* 0x000fe200078e0035 */
[----:B------:R-:W-:Y:S06]  /*15420*/  BRA `(.L_x_880) ;  /* 0xffffff9800707947 */ /* 0x000fec000383ffff */
.L_x_574:
[----:B------:R-:W-:Y:S01]  /*15430*/  BSSY B0, `(.L_x_881) ;  /* 0x0000006000007945 */ /* 0x000fe20003800000 */
[----:B------:R-:W-:Y:S02]  /*15440*/  IMAD.MOV.U32 R52, RZ, RZ, 0x8 ;  /* 0x00000008ff347424 */ /* 0x000fe400078e00ff */
[----:B------:R-:W-:-:S07]  /*15450*/  IMAD.MOV.U32 R50, RZ, RZ, -0x1 ;  /* 0xffffffffff327424 */ /* 0x000fce00078e00ff */
[----:B01234-:R-:W-:Y:S05]  /*15460*/  WARPSYNC.COLLECTIVE R50, `(.L_x_882) ;  /* 0x0000000032087348 */ /* 0x01ffea0003c00000 */
[----:B------:R0:W0:Y:S02]  /*15470*/  SHFL.DOWN P3, R53, R51, R52, R65 ;  /* 0x0800003433357389 */ /* 0x0000240000060041 */
[----:B01234-:R-:W-:Y:S05]  /*15480*/  ENDCOLLECTIVE ;  /* 0x000000000000791b */ /* 0x01ffea0003800000 */
.L_x_882:
[----:B------:R-:W-:Y:S05]  /*15490*/  BSYNC B0 ;  /* 0x0000000000007941 */ /* 0x000fea0003800000 */
.L_x_881:
[----:B------:R-:W-:Y:S05]  /*154a0*/  BRA `(.L_x_883) ;  /* 0xffffff9800587947 */ /* 0x000fea000383ffff */
.L_x_575:
[----:B------:R-:W-:Y:S01]  /*154b0*/  BSSY B0, `(.L_x_884) ;  /* 0x0000007000007945 */ /* 0x000fe20003800000 */
[----:B------:R-:W-:Y:S02]  /*154c0*/  IMAD.MOV.U32 R51, RZ, RZ, R58 ;  /* 0x000000ffff337224 */ /* 0x000fe400078e003a */
[----:B------:R-:W-:Y:S02]  /*154d0*/  IMAD.MOV.U32 R52, RZ, RZ, 0x8 ;  /* 0x00000008ff347424 */ /* 0x000fe400078e00ff */
[----:B------:R-:W-:-:S07]  /*154e0*/  IMAD.MOV.U32 R50, RZ, RZ, -0x1 ;  /* 0xffffffffff327424 */ /* 0x000fce00078e00ff */
[----:B01234-:R-:W-:Y:S05]  /*154f0*/  WARPSYNC.COLLECTIVE R50, `(.L_x_885) ;  /* 0x0000000032087348 */ /* 0x01ffea0003c00000 */
[----:B------:R0:W0:Y:S02]  /*15500*/  SHFL.DOWN P3, R53, R51, R52, R65 ;  /* 0x0800003433357389 */ /* 0x0000240000060041 */
[----:B01234-:R-:W-:Y:S05]  /*15510*/  ENDCOLLECTIVE ;  /* 0x000000000000791b */ /* 0x01ffea0003800000 */
.L_x_885:
[----:B------:R-:W-:Y:S05]  /*15520*/  BSYNC B0 ;  /* 0x0000000000007941 */ /* 0x000fea0003800000 */
.L_x_884:
[----:B------:R-:W-:Y:S02]  /*15530*/  IMAD.MOV.U32 R51, RZ, RZ, R59 ;  /* 0x000000ffff337224 */ /* 0x000fe400078e003b */
[----:B------:R-:W-:Y:S02]  /*15540*/  IMAD.MOV.U32 R52, RZ, RZ, 0x8 ;  /* 0x00000008ff347424 */ /* 0x000fe400078e00ff */
[----:B------:R-:W-:Y:S02]  /*15550*/  IMAD.MOV.U32 R50, RZ, RZ, -0x1 ;  /* 0xffffffffff327424 */ /* 0x000fe400078e00ff */
[----:B------:R-:W-:-:S07]  /*15560*/  IMAD.MOV.U32 R61, RZ, RZ, R53 ;  /* 0x000000ffff3d7224 */ /* 0x000fce00078e0035 */
[----:B------:R-:W-:Y:S05]  /*15570*/  WARPSYNC.COLLECTIVE R50, `(.L_x_886) ;  /* 0x0000000032087348 */ /* 0x000fea0003c00000 */
[----:B------:R0:W1:Y:S02]  /*15580*/  SHFL.DOWN P3, R53, R51, R52, R65 ;  /* 0x0800003433357389 */ /* 0x0000640000060041 */
[----:B01----:R-:W-:Y:S05]  /*15590*/  ENDCOLLECTIVE ;  /* 0x000000000000791b */ /* 0x003fea0003800000 */
.L_x_886:
[----:B------:R-:W-:Y:S02]  /*155a0*/  IMAD.MOV.U32 R51, RZ, RZ, R56 ;  /* 0x000000ffff337224 */ /* 0x000fe400078e0038 */
[----:B------:R-:W-:-:S07]  /*155b0*/  IMAD.MOV.U32 R66, RZ, RZ, R53 ;  /* 0x000000ffff427224 */ /* 0x000fce00078e0035 */
[----:B------:R-:W-:Y:S05]  /*155c0*/  WARPSYNC.COLLECTIVE R50, `(.L_x_887) ;  /* 0x0000000032087348 */ /* 0x000fea0003c00000 */
[----:B------:R0:W1:Y:S02]  /*155d0*/  SHFL.DOWN P3, R53, R51, R52, R65 ;  /* 0x0800003433357389 */ /* 0x0000640000060041 */
[----:B01----:R-:W-:Y:S05]  /*155e0*/  ENDCOLLECTIVE ;  /* 0x000000000000791b */ /* 0x003fea0003800000 */
.L_x_887:
[----:B------:R-:W-:Y:S02]  /*155f0*/  IMAD.MOV.U32 R51, RZ, RZ, R57 ;  /* 0x000000ffff337224 */ /* 0x000fe400078e0039 */
[----:B------:R-:W-:-:S07]  /*15600*/  IMAD.MOV.U32 R68, RZ, RZ, R53 ;  /* 0x000000ffff447224 */ /* 0x000fce00078e0035 */
[----:B------:R-:W-:Y:S05]  /*15610*/  WARPSYNC.COLLECTIVE R50, `(.L_x_888) ;  /* 0x0000000032087348 */ /* 0x000fea0003c00000 */
[----:B------:R0:W1:Y:S02]  /*15620*/  SHFL.DOWN P3, R53, R51, R52, R65 ;  /* 0x0800003433357389 */ /* 0x0000640000060041 */
[----:B01----:R-:W-:Y:S05]  /*15630*/  ENDCOLLECTIVE ;  /* 0x000000000000791b */ /* 0x003fea0003800000 */
.L_x_888:
[----:B------:R-:W-:Y:S02]  /*15640*/  IMAD.MOV.U32 R51, RZ, RZ, R54 ;  /* 0x000000ffff337224 */ /* 0x000fe400078e0036 */
[----:B------:R-:W-:-:S07]  /*15650*/  IMAD.MOV.U32 R69, RZ, RZ, R53 ;  /* 0x000000ffff457224 */ /* 0x000fce00078e0035 */
[----:B------:R-:W-:Y:S05]  /*15660*/  WARPSYNC.COLLECTIVE R50, `(.L_x_889) ;  /* 0x0000000032087348 */ /* 0x000fea0003c00000 */
[----:B------:R0:W1:Y:S02]  /*15670*/  SHFL.DOWN P3, R53, R51, R52, R65 ;  /* 0x0800003433357389 */ /* 0x0000640000060041 */
[----:B01----:R-:W-:Y:S05]  /*15680*/  ENDCOLLECTIVE ;  /* 0x000000000000791b */ /* 0x003fea0003800000 */
.L_x_889:
[----:B------:R-:W-:Y:S02]  /*15690*/  IMAD.MOV.U32 R51, RZ, RZ, R55 ;  /* 0x000000ffff337224 */ /* 0x000fe400078e0037 */
[----:B------:R-:W-:-:S07]  /*156a0*/  IMAD.MOV.U32 R60, RZ, RZ, R53 ;  /* 0x000000ffff3c7224 */ /* 0x000fce00078e0035 */
[----:B------:R-:W-:Y:S05]  /*156b0*/  WARPSYNC.COLLECTIVE R50, `(.L_x_890) ;  /* 0x0000000032087348 */ /* 0x000fea0003c00000 */
[----:B------:R0:W1:Y:S02]  /*156c0*/  SHFL.DOWN P3, R53, R51, R52, R65 ;  /* 0x0800003433357389 */ /* 0x0000640000060041 */
[----:B01----:R-:W-:Y:S05]  /*156d0*/  ENDCOLLECTIVE ;  /* 0x000000000000791b */ /* 0x003fea0003800000 */
.L_x_890:
[----:B------:R-:W-:Y:S01]  /*156e0*/  IMAD.MOV.U32 R71, RZ, RZ, R53 ;  /* 0x000000ffff477224 */ /* 0x000fe200078e0035 */
[----:B------:R-:W-:Y:S06]  /*156f0*/  BRA `(.L_x_891) ;  /* 0xffffff9400e47947 */ /* 0x000fec000383ffff */
.L_x_578:
[----:B------:R-:W-:Y:S01]  /*15700*/  BSSY B0, `(.L_x_892) ;  /* 0x0000007000007945 */ /* 0x000fe20003800000 */
[----:B------:R-:W-:Y:S02]  /*15710*/  IMAD.MOV.U32 R51, RZ, RZ, R64 ;  /* 0x000000ffff337224 */ /* 0x000fe400078e0040 */
[----:B------:R-:W-:Y:S02]  /*15720*/  IMAD.MOV.U32 R52, RZ, RZ, 0x10 ;  /* 0x00000010ff347424 */ /* 0x000fe400078e00ff */
[----:B------:R-:W-:-:S07]  /*15730*/  IMAD.MOV.U32 R50, RZ, RZ, -0x1 ;  /* 0xffffffffff327424 */ /* 0x000fce00078e00ff */
[----:B01234-:R-:W-:Y:S05]  /*15740*/  WARPSYNC.COLLECTIVE R50, `(.L_x_893) ;  /* 0x0000000032087348 */ /* 0x01ffea0003c00000 */
[----:B------:R0:W0:Y:S02]  /*15750*/  SHFL.DOWN P3, R53, R51, R52, R65 ;  /* 0x0800003433357389 */ /* 0x0000240000060041 */
[----:B01234-:R-:W-:Y:S05]  /*15760*/  ENDCOLLECTIVE ;  /* 0x000000000000791b */ /* 0x01ffea0003800000 */
.L_x_893:
[----:B------:R-:W-:Y:S05]  /*15770*/  BSYNC B0 ;  /* 0x0000000000007941 */ /* 0x000fea0003800000 */
.L_x_892:
[----:B------:R-:W-:Y:S01]  /*15780*/  IMAD.MOV.U32 R61, RZ, RZ, R53 ;  /* 0x000000ffff3d7224 */ /* 0x000fe200078e0035 */
[----:B------:R-:W-:Y:S06]  /*15790*/  BRA `(.L_x_894) ;  /* 0xffffff9800187947 */ /* 0x000fec000383ffff */
.L_x_579:
[----:B------:R-:W-:Y:S01]  /*157a0*/  BSSY B0, `(.L_x_895) ;  /* 0x0000006000007945 */ /* 0x000fe20003800000 */
[----:B------:R-:W-:Y:S02]  /*157b0*/  IMAD.MOV.U32 R52, RZ, RZ, 0x10 ;  /* 0x00000010ff347424 */ /* 0x000fe400078e00ff */
[----:B------:R-:W-:-:S07]  /*157c0*/  IMAD.MOV.U32 R50, RZ, RZ, -0x1 ;  /* 0xffffffffff327424 */ /* 0x000fce00078e00ff */
[----:B01234-:R-:W-:Y:S05]  /*157d0*/  WARPSYNC.COLLECTIVE R50, `(.L_x_896) ;  /* 0x0000000032087348 */ /* 0x01ffea0003c00000 */
[----:B------:R0:W0:Y:S02]  /*157e0*/  SHFL.DOWN P3, R53, R51, R52, R65 ;  /* 0x0800003433357389 */ /* 0x0000240000060041 */
[----:B01234-:R-:W-:Y:S05]  /*157f0*/  ENDCOLLECTIVE ;  /* 0x000000000000791b */ /* 0x01ffea0003800000 */
.L_x_896:
[----:B------:R-:W-:Y:S05]  /*15800*/  BSYNC B0 ;  /* 0x0000000000007941 */ /* 0x000fea0003800000 */
.L_x_895:
[----:B------:R-:W-:Y:S05]  /*15810*/  BRA `(.L_x_897) ;  /* 0xffffff9800007947 */ /* 0x000fea000383ffff */
.L_x_580:
[----:B------:R-:W-:Y:S01]  /*15820*/  BSSY B0, `(.L_x_898) ;  /* 0x0000007000007945 */ /* 0x000fe20003800000 */
[----:B------:R-:W-:Y:S02]  /*15830*/  IMAD.MOV.U32 R51, RZ, RZ, R58 ;  /* 0x000000ffff337224 */ /* 0x000fe400078e003a */
[----:B------:R-:W-:Y:S02]  /*15840*/  IMAD.MOV.U32 R52, RZ, RZ, 0x10 ;  /* 0x00000010ff347424 */ /* 0x000fe400078e00ff */
[----:B------:R-:W-:-:S07]  /*15850*/  IMAD.MOV.U32 R50, RZ, RZ, -0x1 ;  /* 0xffffffffff327424 */ /* 0x000fce00078e00ff */
[----:B01234-:R-:W-:Y:S05]  /*15860*/  WARPSYNC.COLLECTIVE R50, `(.L_x_899) ;  /* 0x0000000032087348 */ /* 0x01ffea0003c00000 */
[----:B------:R0:W0:Y:S02]  /*15870*/  SHFL.DOWN P3, R53, R51, R52, R65 ;  /* 0x0800003433357389 */ /* 0x0000240000060041 */
[----:B01234-:R-:W-:Y:S05]  /*15880*/  ENDCOLLECTIVE ;  /* 0x000000000000791b */ /* 0x01ffea0003800000 */
.L_x_899:
[----:B------:R-:W-:Y:S05]  /*15890*/  BSYNC B0 ;  /* 0x0000000000007941 */ /* 0x000fea0003800000 */
.L_x_898:
[----:B------:R-:W-:Y:S02]  /*158a0*/  IMAD.MOV.U32 R51, RZ, RZ, R59 ;  /* 0x000000ffff337224 */ /* 0x000fe400078e003b */
[----:B------:R-:W-:Y:S02]  /*158b0*/  IMAD.MOV.U32 R52, RZ, RZ, 0x10 ;  /* 0x00000010ff347424 */ /* 0x000fe400078e00ff */
[----:B------:R-:W-:Y:S02]  /*158c0*/  IMAD.MOV.U32 R50, RZ, RZ, -0x1 ;  /* 0xffffffffff327424 */ /* 0x000fe400078e00ff */
[----:B------:R-:W-:-:S07]  /*158d0*/  IMAD.MOV.U32 R66, RZ, RZ, R53 ;  /* 0x000000ffff427224 */ /* 0x000fce00078e0035 */
[----:B------:R-:W-:Y:S05]  /*158e0*/  WARPSYNC.COLLECTIVE R50, `(.L_x_900) ;  /* 0x0000000032087348 */ /* 0x000fea0003c00000 */
[----:B------:R0:W1:Y:S02]  /*158f0*/  SHFL.DOWN P3, R53, R51, R52, R65 ;  /* 0x0800003433357389 */ /* 0x0000640000060041 */
[----:B01----:R-:W-:Y:S05]  /*15900*/  ENDCOLLECTIVE ;  /* 0x000000000000791b */ /* 0x003fea0003800000 */
.L_x_900:
[----:B------:R-:W-:Y:S02]  /*15910*/  IMAD.MOV.U32 R51, RZ, RZ, R56 ;  /* 0x000000ffff337224 */ /* 0x000fe400078e0038 */
[----:B------:R-:W-:-:S07]  /*15920*/  IMAD.MOV.U32 R67, RZ, RZ, R53 ;  /* 0x000000ffff437224 */ /* 0x000fce00078e0035 */
[----:B------:R-:W-:Y:S05]  /*15930*/  WARPSYNC.COLLECTIVE R50, `(.L_x_901) ;  /* 0x0000000032087348 */ /* 0x000fea0003c00000 */
[----:B------:R0:W1:Y:S02]  /*15940*/  SHFL.DOWN P3, R53, R51, R52, R65 ;  /* 0x0800003433357389 */ /* 0x0000640000060041 */
[----:B01----:R-:W-:Y:S05]  /*15950*/  ENDCOLLECTIVE ;  /* 0x000000000000791b */ /* 0x003fea0003800000 */
.L_x_901:
[----:B------:R-:W-:Y:S02]  /*15960*/  IMAD.MOV.U32 R51, RZ, RZ, R57 ;  /* 0x000000ffff337224 */ /* 0x000fe400078e0039 */
[----:B------:R-:W-:-:S07]  /*15970*/  IMAD.MOV.U32 R68, RZ, RZ, R53 ;  /* 0x000000ffff447224 */ /* 0x000fce00078e0035 */
[----:B------:R-:W-:Y:S05]  /*15980*/  WARPSYNC.COLLECTIVE R50, `(.L_x_902) ;  /* 0x0000000032087348 */ /* 0x000fea0003c00000 */
[----:B------:R0:W1:Y:S02]  /*15990*/  SHFL.DOWN P3, R53, R51, R52, R65 ;  /* 0x0800003433357389 */ /* 0x0000640000060041 */
[----:B01----:R-:W-:Y:S05]  /*159a0*/  ENDCOLLECTIVE ;  /* 0x000000000000791b */ /* 0x003fea0003800000 */
.L_x_902:
[----:B------:R-:W-:Y:S02]  /*159b0*/  IMAD.MOV.U32 R51, RZ, RZ, R54 ;  /* 0x000000ffff337224 */ /* 0x000fe400078e0036 */
[----:B------:R-:W-:-:S07]  /*159c0*/  IMAD.MOV.U32 R69, RZ, RZ, R53 ;  /* 0x000000ffff457224 */ /* 0x000fce00078e0035 */
[----:B------:R-:W-:Y:S05]  /*159d0*/  WARPSYNC.COLLECTIVE R50, `(.L_x_903) ;  /* 0x0000000032087348 */ /* 0x000fea0003c00000 */
[----:B------:R0:W1:Y:S02]  /*159e0*/  SHFL.DOWN P3, R53, R51, R52, R65 ;  /* 0x0800003433357389 */ /* 0x0000640000060041 */
[----:B01----:R-:W-:Y:S05]  /*159f0*/  ENDCOLLECTIVE ;  /* 0x000000000000791b */ /* 0x003fea0003800000 */
.L_x_903:
[----:B------:R-:W-:Y:S02]  /*15a00*/  IMAD.MOV.U32 R51, RZ, RZ, R55 ;  /* 0x000000ffff337224 */ /* 0x000fe400078e0037 */
[----:B------:R-:W-:-:S07]  /*15a10*/  IMAD.MOV.U32 R60, RZ, RZ, R53 ;  /* 0x000000ffff3c7224 */ /* 0x000fce00078e0035 */
[----:B------:R-:W-:Y:S05]  /*15a20*/  WARPSYNC.COLLECTIVE R50, `(.L_x_904) ;  /* 0x0000000032087348 */ /* 0x000fea0003c00000 */
[----:B------:R0:W1:Y:S02]  /*15a30*/  SHFL.DOWN P3, R53, R51, R52, R65 ;  /* 0x0800003433357389 */ /* 0x0000640000060041 */
[----:B01----:R-:W-:Y:S05]  /*15a40*/  ENDCOLLECTIVE ;  /* 0x000000000000791b */ /* 0x003fea0003800000 */
.L_x_904:
[----:B------:R-:W-:Y:S01]  /*15a50*/  IMAD.MOV.U32 R71, RZ, RZ, R53 ;  /* 0x000000ffff477224 */ /* 0x000fe200078e0035 */
[----:B------:R-:W-:Y:S06]  /*15a60*/  BRA `(.L_x_905) ;  /* 0xffffff94008c7947 */ /* 0x000fec000383ffff */
.L_x_583:
[----:B------:R-:W-:Y:S01]  /*15a70*/  BSSY B0, `(.L_x_906) ;  /* 0x0000005000007945 */ /* 0x000fe20003800000 */
[----:B------:R-:W-:-:S07]  /*15a80*/  IMAD.MOV.U32 R50, RZ, RZ, -0x1 ;  /* 0xffffffffff327424 */ /* 0x000fce00078e00ff */
[----:B-1----:R-:W-:Y:S05]  /*15a90*/  WARPSYNC.COLLECTIVE R50, `(.L_x_907) ;  /* 0x0000000032087348 */ /* 0x002fea0003c00000 */
[----:B------:R-:W-:Y:S01]  /*15aa0*/  VOTE.ALL P3, P3 ;  /* 0x0000000000ff7806 */ /* 0x000fe20001860000 */
[----:B-1----:R-:W-:-:S12]  /*15ab0*/  ENDCOLLECTIVE ;  /* 0x000000000000791b */ /* 0x002fd80003800000 */
.L_x_907:
[----:B------:R-:W-:Y:S05]  /*15ac0*/  BSYNC B0 ;  /* 0x0000000000007941 */ /* 0x000fea0003800000 */
.L_x_906:
[----:B------:R-:W-:Y:S05]  /*15ad0*/  BRA `(.L_x_908) ;  /* 0xffffff9800047947 */ /* 0x000fea000383ffff */
.L_x_909:
        /* <DEDUP_REMOVED lines=10> */
.L_x_914:


//--------------------- .text._ZN6thrust24THRUST_300001_SM_1000_NS8cuda_cub4core6detail13_kernel_agentINS1_15__reduce_by_key9InitAgentIN3cub18CUB_300001_SM_100024ReduceByKeyScanTileStateI5VoxeliLb0EEEiPiEEJSB_iSC_EEEvDpT0_ --------------------------
	.section	.text._ZN6thrust24THRUST_300001_SM_1000_NS8cuda_cub4core6detail13_kernel_agentINS1_15__reduce_by_key9InitAgentIN3cub18CUB_300001_SM_100024ReduceByKeyScanTileStateI5VoxeliLb0EEEiPiEEJSB_iSC_EEEvDpT0_,"ax",@progbits
	.align	128
        .global         _ZN6thrust24THRUST_300001_SM_1000_NS8cuda_cub4core6detail13_kernel_agentINS1_15__reduce_by_key9InitAgentIN3cub18CUB_300001_SM_100024ReduceByKeyScanTileStateI5VoxeliLb0EEEiPiEEJSB_iSC_EEEvDpT0_
        .type           _ZN6thrust24THRUST_300001_SM_1000_NS8cuda_cub4core6detail13_kernel_agentINS1_15__reduce_by_key9InitAgentIN3cub18CUB_300001_SM_100024ReduceByKeyScanTileStateI5VoxeliLb0EEEiPiEEJSB_iSC_EEEvDpT0_,@function
        .size           _ZN6thrust24THRUST_300001_SM_1000_NS8cuda_cub4core6detail13_kernel_agentINS1_15__reduce_by_key9InitAgentIN3cub18CUB_300001_SM_100024ReduceByKeyScanTileStateI5VoxeliLb0EEEiPiEEJSB_iSC_EEEvDpT0_,(.L_x_915 - _ZN6thrust24THRUST_300001_SM_1000_NS8cuda_cub4core6detail13_kernel_agentINS1_15__reduce_by_key9InitAgentIN3cub18CUB_300001_SM_100024ReduceByKeyScanTileStateI5VoxeliLb0EEEiPiEEJSB_iSC_EEEvDpT0_)
        .other          _ZN6thrust24THRUST_300001_SM_1000_NS8cuda_cub4core6detail13_kernel_agentINS1_15__reduce_by_key9InitAgentIN3cub18CUB_300001_SM_100024ReduceByKeyScanTileStateI5VoxeliLb0EEEiPiEEJSB_iSC_EEEvDpT0_,@"STO_CUDA_ENTRY STV_DEFAULT"
_ZN6thrust24THRUST_300001_SM_1000_NS8cuda_cub4core6detail13_kernel_agentINS1_15__reduce_by_key9InitAgentIN3cub18CUB_300001_SM_100024ReduceByKeyScanTileStateI5VoxeliLb0EEEiPiEEJSB_iSC_EEEvDpT0_:
.text._ZN6thrust24THRUST_300001_SM_1000_NS8cuda_cub4core6detail13_kernel_agentINS1_15__reduce_by_key9InitAgentIN3cub18CUB_300001_SM_100024ReduceByKeyScanTileStateI5VoxeliLb0EEEiPiEEJSB_iSC_EEEvDpT0_:
        /* <DEDUP_REMOVED lines=20> */
[----:B0-----:R-:W-:Y:S01]  /*0140*/  STG.E desc[UR4][R2.64], RZ ;  /* 0x000000ff02007986 */ /* 0x001fe2000c101904 */
[----:B------:R-:W-:Y:S05]  /*0150*/  EXIT ;  /* 0x000000000000794d */ /* 0x000fea0003800000 */
.L_x_910:
        /* <DEDUP_REMOVED lines=10> */
.L_x_915:


//--------------------- .nv.shared._ZN3cub18CUB_300001_SM_10006detail11EmptyKernelIvEEvv --------------------------
	.section	.nv.shared._ZN3cub18CUB_300001_SM_10006detail11EmptyKernelIvEEvv,"aw",@nobits
	.sectionflags	@""
	.align	16
	.zero		1024


//--------------------- .nv.shared.reserved.0     --------------------------
	.section	.nv.shared.reserved.0,"aw",@nobits
	.weak		__nv_reservedSMEM_offset_0_alias
	.size		__nv_reservedSMEM_offset_0_alias, 0, 64
	.other		__nv_reservedSMEM_offset_0_alias,@"STO_CUDA_RESERVED_SHARED STV_DEFAULT"
__nv_reservedSMEM_offset_0_alias:
	.zero		0
	.zero		64


//--------------------- .nv.global                --------------------------
	.section	.nv.global,"aw",@nobits
.nv.global:
	.type		_ZN34_INTERNAL_2d245adc_4_k_cu_45fdf2946thrust24THRUST_300001_SM_1000_NS12placeholders2_8E,@object
	.size		_ZN34_INTERNAL_2d245adc_4_k_cu_45fdf2946thrust24THRUST_300001_SM_1000_NS12placeholders2_8E,(_ZN34_INTERNAL_2d245adc_4_k_cu_45fdf2944cuda3std3__436_GLOBAL__N__2d245adc_4_k_cu_45fdf2946ignoreE - _ZN34_INTERNAL_2d245adc_4_k_cu_45fdf2946thrust24THRUST_300001_SM_1000_NS12placeholders2_8E)
_ZN34_INTERNAL_2d245adc_4_k_cu_45fdf2946thrust24THRUST_300001_SM_1000_NS12placeholders2_8E:
	.zero		1
	.type		_ZN34_INTERNAL_2d245adc_4_k_cu_45fdf2944cuda3std3__436_GLOBAL__N__2d245adc_4_k_cu_45fdf2946ignoreE,@object
	.size		_ZN34_INTERNAL_2d245adc_4_k_cu_45fdf2944cuda3std3__436_GLOBAL__N__2d245adc_4_k_cu_45fdf2946ignoreE,(_ZN34_INTERNAL_2d245adc_4_k_cu_45fdf2944cuda3std6ranges3__45__cpo4dataE - _ZN34_INTERNAL_2d245adc_4_k_cu_45fdf2944cuda3std3__436_GLOBAL__N__2d245adc_4_k_cu_45fdf2946ignoreE)
_ZN34_INTERNAL_2d245adc_4_k_cu_45fdf2944cuda3std3__436_GLOBAL__N__2d245adc_4_k_cu_45fdf2946ignoreE:
	.zero		1
	.type		_ZN34_INTERNAL_2d245adc_4_k_cu_45fdf2944cuda3std6ranges3__45__cpo4dataE,@object
	.size		_ZN34_INTERNAL_2d245adc_4_k_cu_45fdf2944cuda3std6ranges3__45__cpo4dataE,(_ZN34_INTERNAL_2d245adc_4_k_cu_45fdf2946thrust24THRUST_300001_SM_1000_NS6system3cpp3parE - _ZN34_INTERNAL_2d245adc_4_k_cu_45fdf2944cuda3std6ranges3__45__cpo4dataE)
_ZN34_INTERNAL_2d245adc_4_k_cu_45fdf2944cuda3std6ranges3__45__cpo4dataE:
	.zero		1
	.type		_ZN34_INTERNAL_2d245adc_4_k_cu_45fdf2946thrust24THRUST_300001_SM_1000_NS6system3cpp3parE,@object
	.size		_ZN34_INTERNAL_2d245adc_4_k_cu_45fdf2946thrust24THRUST_300001_SM_1000_NS6system3cpp3parE,(_ZN34_INTERNAL_2d245adc_4_k_cu_45fdf2944cuda3std3__45__cpo5beginE - _ZN34_INTERNAL_2d245adc_4_k_cu_45fdf2946thrust24THRUST_300001_SM_1000_NS6system3cpp3parE)
_ZN34_INTERNAL_2d245adc_4_k_cu_45fdf2946thrust24THRUST_300001_SM_1000_NS6system3cpp3parE:
	.zero		1
	.type		_ZN34_INTERNAL_2d245adc_4_k_cu_45fdf2944cuda3std3__45__cpo5beginE,@object
	.size		_ZN34_INTERNAL_2d245adc_4_k_cu_45fdf2944cuda3std3__45__cpo5beginE,(_ZN34_INTERNAL_2d245adc_4_k_cu_45fdf2944cuda3std6ranges3__45__cpo5beginE - _ZN34_INTERNAL_2d245adc_4_k_cu_45fdf2944cuda3std3__45__cpo5beginE)
_ZN34_INTERNAL_2d245adc_4_k_cu_45fdf2944cuda3std3__45__cpo5beginE:
	.zero		1
	.type		_ZN34_INTERNAL_2d245adc_4_k_cu_45fdf2944cuda3std6ranges3__45__cpo5beginE,@object
	.size		_ZN34_INTERNAL_2d245adc_4_k_cu_45fdf2944cuda3std6ranges3__45__cpo5beginE,(_ZN34_INTERNAL_2d245adc_4_k_cu_45fdf2946thrust24THRUST_300001_SM_1000_NS6deviceE - _ZN34_INTERNAL_2d245adc_4_k_cu_45fdf2944cuda3std6ranges3__45__cpo5beginE)
_ZN34_INTERNAL_2d245adc_4_k_cu_45fdf2944cuda3std6ranges3__45__cpo5beginE:
	.zero		1
	.type		_ZN34_INTERNAL_2d245adc_4_k_cu_45fdf2946thrust24THRUST_300001_SM_1000_NS6deviceE,@object
	.size		_ZN34_INTERNAL_2d245adc_4_k_cu_45fdf2946thrust24THRUST_300001_SM_1000_NS6deviceE,(_ZN34_INTERNAL_2d245adc_4_k_cu_45fdf2944cuda3std3__47nulloptE - _ZN34_INTERNAL_2d245adc_4_k_cu_45fdf2946thrust24THRUST_300001_SM_1000_NS6deviceE)
_ZN34_INTERNAL_2d245adc_4_k_cu_45fdf2946thrust24THRUST_300001_SM_1000_NS6deviceE:
	.zero		1
	.type		_ZN34_INTERNAL_2d245adc_4_k_cu_45fdf2944cuda3std3__47nulloptE,@object
	.size		_ZN34_INTERNAL_2d245adc_4_k_cu_45fdf2944cuda3std3__47nulloptE,(_ZN34_INTERNAL_2d245adc_4_k_cu_45fdf2944cuda3std6ranges3__45__cpo8distanceE - _ZN34_INTERNAL_2d245adc_4_k_cu_45fdf2944cuda3std3__47nulloptE)
_ZN34_INTERNAL_2d245adc_4_k_cu_45fdf2944cuda3std3__47nulloptE:
	.zero		1
	.type		_ZN34_INTERNAL_2d245adc_4_k_cu_45fdf2944cuda3std6ranges3__45__cpo8distanceE,@object
	.size		_ZN34_INTERNAL_2d245adc_4_k_cu_45fdf2944cuda3std6ranges3__45__cpo8distanceE,(_ZN34_INTERNAL_2d245adc_4_k_cu_45fdf2946thrust24THRUST_300001_SM_1000_NS12placeholders2_4E - _ZN34_INTERNAL_2d245adc_4_k_cu_45fdf2944cuda3std6ranges3__45__cpo8distanceE)
_ZN34_INTERNAL_2d245adc_4_k_cu_45fdf2944cuda3std6ranges3__45__cpo8distanceE:
	.zero		1
	.type		_ZN34_INTERNAL_2d245adc_4_k_cu_45fdf2946thrust24THRUST_300001_SM_1000_NS12placeholders2_4E,@object
	.size		_ZN34_INTERNAL_2d245adc_4_k_cu_45fdf2946thrust24THRUST_300001_SM_1000_NS12placeholders2_4E,(_ZN34_INTERNAL_2d245adc_4_k_cu_45fdf2944cuda3std3__45__cpo6rbeginE - _ZN34_INTERNAL_2d245adc_4_k_cu_45fdf2946thrust24THRUST_300001_SM_1000_NS12placeholders2_4E)
_ZN34_INTERNAL_2d245adc_4_k_cu_45fdf2946thrust24THRUST_300001_SM_1000_NS12placeholders2_4E:
	.zero		1
	.type		_ZN34_INTERNAL_2d245adc_4_k_cu_45fdf2944cuda3std3__45__cpo6rbeginE,@object
	.size		_ZN34_INTERNAL_2d245adc_4_k_cu_45fdf2944cuda3std3__45__cpo6rbeginE,(_ZN34_INTERNAL_2d245adc_4_k_cu_45fdf2944cuda3std6ranges3__45__cpo7advanceE - _ZN34_INTERNAL_2d245adc_4_k_cu_45fdf2944cuda3std3__45__cpo6rbeginE)
_ZN34_INTERNAL_2d245adc_4_k_cu_45fdf2944cuda3std3__45__cpo6rbeginE:
	.zero		1
	.type		_ZN34_INTERNAL_2d245adc_4_k_cu_45fdf2944cuda3std6ranges3__45__cpo7advanceE,@object
	.size		_ZN34_INTERNAL_2d245adc_4_k_cu_45fdf2944cuda3std6ranges3__45__cpo7advanceE,(_ZN34_INTERNAL_2d245adc_4_k_cu_45fdf2946thrust24THRUST_300001_SM_1000_NS12placeholders3_10E - _ZN34_INTERNAL_2d245adc_4_k_cu_45fdf2944cuda3std6ranges3__45__cpo7advanceE)
_ZN34_INTERNAL_2d245adc_4_k_cu_45fdf2944cuda3std6ranges3__45__cpo7advanceE:
	.zero		1
	.type		_ZN34_INTERNAL_2d245adc_4_k_cu_45fdf2946thrust24THRUST_300001_SM_1000_NS12placeholders3_10E,@object
	.size		_ZN34_INTERNAL_2d245adc_4_k_cu_45fdf2946thrust24THRUST_300001_SM_1000_NS12placeholders3_10E,(_ZN34_INTERNAL_2d245adc_4_k_cu_45fdf2944cuda3std3__48in_placeE - _ZN34_INTERNAL_2d245adc_4_k_cu_45fdf2946thrust24THRUST_300001_SM_1000_NS12placeholders3_10E)
_ZN34_INTERNAL_2d245adc_4_k_cu_45fdf2946thrust24THRUST_300001_SM_1000_NS12placeholders3_10E:
	.zero		1
	.type		_ZN34_INTERNAL_2d245adc_4_k_cu_45fdf2944cuda3std3__48in_placeE,@object
	.size		_ZN34_INTERNAL_2d245adc_4_k_cu_45fdf2944cuda3std3__48in_placeE,(_ZN34_INTERNAL_2d245adc_4_k_cu_45fdf2944cuda3std6ranges3__45__cpo4sizeE - _ZN34_INTERNAL_2d245adc_4_k_cu_45fdf2944cuda3std3__48in_placeE)
_ZN34_INTERNAL_2d245adc_4_k_cu_45fdf2944cuda3std3__48in_placeE:
	.zero		1
	.type		_ZN34_INTERNAL_2d245adc_4_k_cu_45fdf2944cuda3std6ranges3__45__cpo4sizeE,@object
	.size		_ZN34_INTERNAL_2d245adc_4_k_cu_45fdf2944cuda3std6ranges3__45__cpo4sizeE,(_ZN34_INTERNAL_2d245adc_4_k_cu_45fdf2946thrust24THRUST_300001_SM_1000_NS12placeholders2_2E - _ZN34_INTERNAL_2d245adc_4_k_cu_45fdf2944cuda3std6ranges3__45__cpo4sizeE)
_ZN34_INTERNAL_2d245adc_4_k_cu_45fdf2944cuda3std6ranges3__45__cpo4sizeE:
	.zero		1
	.type		_ZN34_INTERNAL_2d245adc_4_k_cu_45fdf2946thrust24THRUST_300001_SM_1000_NS12placeholders2_2E,@object
	.size		_ZN34_INTERNAL_2d245adc_4_k_cu_45fdf2946thrust24THRUST_300001_SM_1000_NS12placeholders2_2E,(_ZN34_INTERNAL_2d245adc_4_k_cu_45fdf2944cuda3std3__45__cpo6cbeginE - _ZN34_INTERNAL_2d245adc_4_k_cu_45fdf2946thrust24THRUST_300001_SM_1000_NS12placeholders2_2E)
_ZN34_INTERNAL_2d245adc_4_k_cu_45fdf2946thrust24THRUST_300001_SM_1000_NS12placeholders2_2E:
	.zero		1
	.type		_ZN34_INTERNAL_2d245adc_4_k_cu_45fdf2944cuda3std3__45__cpo6cbeginE,@object
	.size		_ZN34_INTERNAL_2d245adc_4_k_cu_45fdf2944cuda3std3__45__cpo6cbeginE,(_ZN34_INTERNAL_2d245adc_4_k_cu_45fdf2944cuda3std6ranges3__45__cpo6cbeginE - _ZN34_INTERNAL_2d245adc_4_k_cu_45fdf2944cuda3std3__45__cpo6cbeginE)
_ZN34_INTERNAL_2d245adc_4_k_cu_45fdf2944cuda3std3__45__cpo6cbeginE:
	.zero		1
	.type		_ZN34_INTERNAL_2d245adc_4_k_cu_45fdf2944cuda3std6ranges3__45__cpo6cbeginE,@object
	.size		_ZN34_INTERNAL_2d245adc_4_k_cu_45fdf2944cuda3std6ranges3__45__cpo6cbeginE,(_ZN34_INTERNAL_2d245adc_4_k_cu_45fdf2946thrust24THRUST_300001_SM_1000_NS12placeholders2_6E - _ZN34_INTERNAL_2d245adc_4_k_cu_45fdf2944cuda3std6ranges3__45__cpo6cbeginE)
_ZN34_INTERNAL_2d245adc_4_k_cu_45fdf2944cuda3std6ranges3__45__cpo6cbeginE:
	.zero		1
	.type		_ZN34_INTERNAL_2d245adc_4_k_cu_45fdf2946thrust24THRUST_300001_SM_1000_NS12placeholders2_6E,@object
	.size		_ZN34_INTERNAL_2d245adc_4_k_cu_45fdf2946thrust24THRUST_300001_SM_1000_NS12placeholders2_6E,(_ZN34_INTERNAL_2d245adc_4_k_cu_45fdf2944cuda3std3__45__cpo7crbeginE - _ZN34_INTERNAL_2d245adc_4_k_cu_45fdf2946thrust24THRUST_300001_SM_1000_NS12placeholders2_6E)
_ZN34_INTERNAL_2d245adc_4_k_cu_45fdf2946thrust24THRUST_300001_SM_1000_NS12placeholders2_6E:
	.zero		1
	.type		_ZN34_INTERNAL_2d245adc_4_k_cu_45fdf2944cuda3std3__45__cpo7crbeginE,@object
	.size		_ZN34_INTERNAL_2d245adc_4_k_cu_45fdf2944cuda3std3__45__cpo7crbeginE,(_ZN34_INTERNAL_2d245adc_4_k_cu_45fdf2944cuda3std6ranges3__45__cpo4nextE - _ZN34_INTERNAL_2d245adc_4_k_cu_45fdf2944cuda3std3__45__cpo7crbeginE)
_ZN34_INTERNAL_2d245adc_4_k_cu_45fdf2944cuda3std3__45__cpo7crbeginE:
	.zero		1
	.type		_ZN34_INTERNAL_2d245adc_4_k_cu_45fdf2944cuda3std6ranges3__45__cpo4nextE,@object
	.size		_ZN34_INTERNAL_2d245adc_4_k_cu_45fdf2944cuda3std6ranges3__45__cpo4nextE,(_ZN34_INTERNAL_2d245adc_4_k_cu_45fdf2944cuda3std6ranges3__45__cpo4swapE - _ZN34_INTERNAL_2d245adc_4_k_cu_45fdf2944cuda3std6ranges3__45__cpo4nextE)
_ZN34_INTERNAL_2d245adc_4_k_cu_45fdf2944cuda3std6ranges3__45__cpo4nextE:
	.zero		1
	.type		_ZN34_INTERNAL_2d245adc_4_k_cu_45fdf2944cuda3std6ranges3__45__cpo4swapE,@object
	.size		_ZN34_INTERNAL_2d245adc_4_k_cu_45fdf2944cuda3std6ranges3__45__cpo4swapE,(_ZN34_INTERNAL_2d245adc_4_k_cu_45fdf2946thrust24THRUST_300001_SM_1000_NS8cuda_cub10par_nosyncE - _ZN34_INTERNAL_2d245adc_4_k_cu_45fdf2944cuda3std6ranges3__45__cpo4swapE)
_ZN34_INTERNAL_2d245adc_4_k_cu_45fdf2944cuda3std6ranges3__45__cpo4swapE:
	.zero		1
	.type		_ZN34_INTERNAL_2d245adc_4_k_cu_45fdf2946thrust24THRUST_300001_SM_1000_NS8cuda_cub10par_nosyncE,@object
	.size		_ZN34_INTERNAL_2d245adc_4_k_cu_45fdf2946thrust24THRUST_300001_SM_1000_NS8cuda_cub10par_nosyncE,(_ZN34_INTERNAL_2d245adc_4_k_cu_45fdf2946thrust24THRUST_300001_SM_1000_NS3seqE - _ZN34_INTERNAL_2d245adc_4_k_cu_45fdf2946thrust24THRUST_300001_SM_1000_NS8cuda_cub10par_nosyncE)
_ZN34_INTERNAL_2d245adc_4_k_cu_45fdf2946thrust24THRUST_300001_SM_1000_NS8cuda_cub10par_nosyncE:
	.zero		1
	.type		_ZN34_INTERNAL_2d245adc_4_k_cu_45fdf2946thrust24THRUST_300001_SM_1000_NS3seqE,@object
	.size		_ZN34_INTERNAL_2d245adc_4_k_cu_45fdf2946thrust24THRUST_300001_SM_1000_NS3seqE,(_ZN34_INTERNAL_2d245adc_4_k_cu_45fdf2944cuda3std3__420unreachable_sentinelE - _ZN34_INTERNAL_2d245adc_4_k_cu_45fdf2946thrust24THRUST_300001_SM_1000_NS3seqE)
_ZN34_INTERNAL_2d245adc_4_k_cu_45fdf2946thrust24THRUST_300001_SM_1000_NS3seqE:
	.zero		1
	.type		_ZN34_INTERNAL_2d245adc_4_k_cu_45fdf2944cuda3std3__420unreachable_sentinelE,@object
	.size		_ZN34_INTERNAL_2d245adc_4_k_cu_45fdf2944cuda3std3__420unreachable_sentinelE,(_ZN34_INTERNAL_2d245adc_4_k_cu_45fdf2944cuda3std6ranges3__45__cpo5ssizeE - _ZN34_INTERNAL_2d245adc_4_k_cu_45fdf2944cuda3std3__420unreachable_sentinelE)
_ZN34_INTERNAL_2d245adc_4_k_cu_45fdf2944cuda3std3__420unreachable_sentinelE:
	.zero		1
	.type		_ZN34_INTERNAL_2d245adc_4_k_cu_45fdf2944cuda3std6ranges3__45__cpo5ssizeE,@object
	.size		_ZN34_INTERNAL_2d245adc_4_k_cu_45fdf2944cuda3std6ranges3__45__cpo5ssizeE,(_ZN34_INTERNAL_2d245adc_4_k_cu_45fdf2946thrust24THRUST_300001_SM_1000_NS12placeholders2_3E - _ZN34_INTERNAL_2d245adc_4_k_cu_45fdf2944cuda3std6ranges3__45__cpo5ssizeE)
_ZN34_INTERNAL_2d245adc_4_k_cu_45fdf2944cuda3std6ranges3__45__cpo5ssizeE:
	.zero		1
	.type		_ZN34_INTERNAL_2d245adc_4_k_cu_45fdf2946thrust24THRUST_300001_SM_1000_NS12placeholders2_3E,@object
	.size		_ZN34_INTERNAL_2d245adc_4_k_cu_45fdf2946thrust24THRUST_300001_SM_1000_NS12placeholders2_3E,(_ZN34_INTERNAL_2d245adc_4_k_cu_45fdf2944cuda3std3__45__cpo4cendE - _ZN34_INTERNAL_2d245adc_4_k_cu_45fdf2946thrust24THRUST_300001_SM_1000_NS12placeholders2_3E)
_ZN34_INTERNAL_2d245adc_4_k_cu_45fdf2946thrust24THRUST_300001_SM_1000_NS12placeholders2_3E:
	.zero		1
	.type		_ZN34_INTERNAL_2d245adc_4_k_cu_45fdf2944cuda3std3__45__cpo4cendE,@object
	.size		_ZN34_INTERNAL_2d245adc_4_k_cu_45fdf2944cuda3std3__45__cpo4cendE,(_ZN34_INTERNAL_2d245adc_4_k_cu_45fdf2944cuda3std6ranges3__45__cpo4cendE - _ZN34_INTERNAL_2d245adc_4_k_cu_45fdf2944cuda3std3__45__cpo4cendE)
_ZN34_INTERNAL_2d245adc_4_k_cu_45fdf2944cuda3std3__45__cpo4cendE:
	.zero		1
	.type		_ZN34_INTERNAL_2d245adc_4_k_cu_45fdf2944cuda3std6ranges3__45__cpo4cendE,@object
	.size		_ZN34_INTERNAL_2d245adc_4_k_cu_45fdf2944cuda3std6ranges3__45__cpo4cendE,(_ZN34_INTERNAL_2d245adc_4_k_cu_45fdf2946thrust24THRUST_300001_SM_1000_NS12placeholders2_7E - _ZN34_INTERNAL_2d245adc_4_k_cu_45fdf2944cuda3std6ranges3__45__cpo4cendE)
_ZN34_INTERNAL_2d245adc_4_k_cu_45fdf2944cuda3std6ranges3__45__cpo4cendE:
	.zero		1
	.type		_ZN34_INTERNAL_2d245adc_4_k_cu_45fdf2946thrust24THRUST_300001_SM_1000_NS12placeholders2_7E,@object
	.size		_ZN34_INTERNAL_2d245adc_4_k_cu_45fdf2946thrust24THRUST_300001_SM_1000_NS12placeholders2_7E,(_ZN34_INTERNAL_2d245adc_4_k_cu_45fdf2944cuda3std3__45__cpo5crendE - _ZN34_INTERNAL_2d245adc_4_k_cu_45fdf2946thrust24THRUST_300001_SM_1000_NS12placeholders2_7E)
_ZN34_INTERNAL_2d245adc_4_k_cu_45fdf2946thrust24THRUST_300001_SM_1000_NS12placeholders2_7E:
	.zero		1
	.type		_ZN34_INTERNAL_2d245adc_4_k_cu_45fdf2944cuda3std3__45__cpo5crendE,@object
	.size		_ZN34_INTERNAL_2d245adc_4_k_cu_45fdf2944cuda3std3__45__cpo5crendE,(_ZN34_INTERNAL_2d245adc_4_k_cu_45fdf2944cuda3std6ranges3__45__cpo4prevE - _ZN34_INTERNAL_2d245adc_4_k_cu_45fdf2944cuda3std3__45__cpo5crendE)
_ZN34_INTERNAL_2d245adc_4_k_cu_45fdf2944cuda3std3__45__cpo5crendE:
	.zero		1
	.type		_ZN34_INTERNAL_2d245adc_4_k_cu_45fdf2944cuda3std6ranges3__45__cpo4prevE,@object
	.size		_ZN34_INTERNAL_2d245adc_4_k_cu_45fdf2944cuda3std6ranges3__45__cpo4prevE,(_ZN34_INTERNAL_2d245adc_4_k_cu_45fdf2944cuda3std6ranges3__45__cpo9iter_moveE - _ZN34_INTERNAL_2d245adc_4_k_cu_45fdf2944cuda3std6ranges3__45__cpo4prevE)
_ZN34_INTERNAL_2d245adc_4_k_cu_45fdf2944cuda3std6ranges3__45__cpo4prevE:
	.zero		1
	.type		_ZN34_INTERNAL_2d245adc_4_k_cu_45fdf2944cuda3std6ranges3__45__cpo9iter_moveE,@object
	.size		_ZN34_INTERNAL_2d245adc_4_k_cu_45fdf2944cuda3std6ranges3__45__cpo9iter_moveE,(_ZN34_INTERNAL_2d245adc_4_k_cu_45fdf2946thrust24THRUST_300001_SM_1000_NS6system6detail10sequential3seqE - _ZN34_INTERNAL_2d245adc_4_k_cu_45fdf2944cuda3std6ranges3__45__cpo9iter_moveE)
_ZN34_INTERNAL_2d245adc_4_k_cu_45fdf2944cuda3std6ranges3__45__cpo9iter_moveE:
	.zero		1
	.type		_ZN34_INTERNAL_2d245adc_4_k_cu_45fdf2946thrust24THRUST_300001_SM_1000_NS6system6detail10sequential3seqE,@object
	.size		_ZN34_INTERNAL_2d245adc_4_k_cu_45fdf2946thrust24THRUST_300001_SM_1000_NS6system6detail10sequential3seqE,(_ZN34_INTERNAL_2d245adc_4_k_cu_45fdf2946thrust24THRUST_300001_SM_1000_NS12placeholders2_9E - _ZN34_INTERNAL_2d245adc_4_k_cu_45fdf2946thrust24THRUST_300001_SM_1000_NS6system6detail10sequential3seqE)
_ZN34_INTERNAL_2d245adc_4_k_cu_45fdf2946thrust24THRUST_300001_SM_1000_NS6system6detail10sequential3seqE:
	.zero		1
	.type		_ZN34_INTERNAL_2d245adc_4_k_cu_45fdf2946thrust24THRUST_300001_SM_1000_NS12placeholders2_9E,@object
	.size		_ZN34_INTERNAL_2d245adc_4_k_cu_45fdf2946thrust24THRUST_300001_SM_1000_NS12placeholders2_9E,(_ZN34_INTERNAL_2d245adc_4_k_cu_45fdf2944cuda3std3__419piecewise_constructE - _ZN34_INTERNAL_2d245adc_4_k_cu_45fdf2946thrust24THRUST_300001_SM_1000_NS12placeholders2_9E)
_ZN34_INTERNAL_2d245adc_4_k_cu_45fdf2946thrust24THRUST_300001_SM_1000_NS12placeholders2_9E:
	.zero		1
	.type		_ZN34_INTERNAL_2d245adc_4_k_cu_45fdf2944cuda3std3__419piecewise_constructE,@object
	.size		_ZN34_INTERNAL_2d245adc_4_k_cu_45fdf2944cuda3std3__419piecewise_constructE,(_ZN34_INTERNAL_2d245adc_4_k_cu_45fdf2944cuda3std6ranges3__45__cpo5cdataE - _ZN34_INTERNAL_2d245adc_4_k_cu_45fdf2944cuda3std3__419piecewise_constructE)
_ZN34_INTERNAL_2d245adc_4_k_cu_45fdf2944cuda3std3__419piecewise_constructE:
	.zero		1
	.type		_ZN34_INTERNAL_2d245adc_4_k_cu_45fdf2944cuda3std6ranges3__45__cpo5cdataE,@object
	.size		_ZN34_INTERNAL_2d245adc_4_k_cu_45fdf2944cuda3std6ranges3__45__cpo5cdataE,(_ZN34_INTERNAL_2d245adc_4_k_cu_45fdf2946thrust24THRUST_300001_SM_1000_NS12placeholders2_1E - _ZN34_INTERNAL_2d245adc_4_k_cu_45fdf2944cuda3std6ranges3__45__cpo5cdataE)
_ZN34_INTERNAL_2d245adc_4_k_cu_45fdf2944cuda3std6ranges3__45__cpo5cdataE:
	.zero		1
	.type		_ZN34_INTERNAL_2d245adc_4_k_cu_45fdf2946thrust24THRUST_300001_SM_1000_NS12placeholders2_1E,@object
	.size		_ZN34_INTERNAL_2d245adc_4_k_cu_45fdf2946thrust24THRUST_300001_SM_1000_NS12placeholders2_1E,(_ZN34_INTERNAL_2d245adc_4_k_cu_45fdf2944cuda3std3__45__cpo3endE - _ZN34_INTERNAL_2d245adc_4_k_cu_45fdf2946thrust24THRUST_300001_SM_1000_NS12placeholders2_1E)
_ZN34_INTERNAL_2d245adc_4_k_cu_45fdf2946thrust24THRUST_300001_SM_1000_NS12placeholders2_1E:
	.zero		1
	.type		_ZN34_INTERNAL_2d245adc_4_k_cu_45fdf2944cuda3std3__45__cpo3endE,@object
	.size		_ZN34_INTERNAL_2d245adc_4_k_cu_45fdf2944cuda3std3__45__cpo3endE,(_ZN34_INTERNAL_2d245adc_4_k_cu_45fdf2944cuda3std6ranges3__45__cpo3endE - _ZN34_INTERNAL_2d245adc_4_k_cu_45fdf2944cuda3std3__45__cpo3endE)
_ZN34_INTERNAL_2d245adc_4_k_cu_45fdf2944cuda3std3__45__cpo3endE:
	.zero		1
	.type		_ZN34_INTERNAL_2d245adc_4_k_cu_45fdf2944cuda3std6ranges3__45__cpo3endE,@object
	.size		_ZN34_INTERNAL_2d245adc_4_k_cu_45fdf2944cuda3std6ranges3__45__cpo3endE,(_ZN34_INTERNAL_2d245adc_4_k_cu_45fdf2946thrust24THRUST_300001_SM_1000_NS12placeholders2_5E - _ZN34_INTERNAL_2d245adc_4_k_cu_45fdf2944cuda3std6ranges3__45__cpo3endE)
_ZN34_INTERNAL_2d245adc_4_k_cu_45fdf2944cuda3std6ranges3__45__cpo3endE:
	.zero		1
	.type		_ZN34_INTERNAL_2d245adc_4_k_cu_45fdf2946thrust24THRUST_300001_SM_1000_NS12placeholders2_5E,@object
	.size		_ZN34_INTERNAL_2d245adc_4_k_cu_45fdf2946thrust24THRUST_300001_SM_1000_NS12placeholders2_5E,(_ZN34_INTERNAL_2d245adc_4_k_cu_45fdf2944cuda3std3__45__cpo4rendE - _ZN34_INTERNAL_2d245adc_4_k_cu_45fdf2946thrust24THRUST_300001_SM_1000_NS12placeholders2_5E)
_ZN34_INTERNAL_2d245adc_4_k_cu_45fdf2946thrust24THRUST_300001_SM_1000_NS12placeholders2_5E:
	.zero		1
	.type		_ZN34_INTERNAL_2d245adc_4_k_cu_45fdf2944cuda3std3__45__cpo4rendE,@object
	.size		_ZN34_INTERNAL_2d245adc_4_k_cu_45fdf2944cuda3std3__45__cpo4rendE,(_ZN34_INTERNAL_2d245adc_4_k_cu_45fdf2944cuda3std6ranges3__45__cpo9iter_swapE - _ZN34_INTERNAL_2d245adc_4_k_cu_45fdf2944cuda3std3__45__cpo4rendE)
_ZN34_INTERNAL_2d245adc_4_k_cu_45fdf2944cuda3std3__45__cpo4rendE:
	.zero		1
	.type		_ZN34_INTERNAL_2d245adc_4_k_cu_45fdf2944cuda3std6ranges3__45__cpo9iter_swapE,@object
	.size		_ZN34_INTERNAL_2d245adc_4_k_cu_45fdf2944cuda3std6ranges3__45__cpo9iter_swapE,(_ZN34_INTERNAL_2d245adc_4_k_cu_45fdf2944cuda3std3__48unexpectE - _ZN34_INTERNAL_2d245adc_4_k_cu_45fdf2944cuda3std6ranges3__45__cpo9iter_swapE)
_ZN34_INTERNAL_2d245adc_4_k_cu_45fdf2944cuda3std6ranges3__45__cpo9iter_swapE:
	.zero		1
	.type		_ZN34_INTERNAL_2d245adc_4_k_cu_45fdf2944cuda3std3__48unexpectE,@object
	.size		_ZN34_INTERNAL_2d245adc_4_k_cu_45fdf2944cuda3std3__48unexpectE,(_ZN34_INTERNAL_2d245adc_4_k_cu_45fdf2946thrust24THRUST_300001_SM_1000_NS8cuda_cub3parE - _ZN34_INTERNAL_2d245adc_4_k_cu_45fdf2944cuda3std3__48unexpectE)
_ZN34_INTERNAL_2d245adc_4_k_cu_45fdf2944cuda3std3__48unexpectE:
	.zero		1
	.type		_ZN34_INTERNAL_2d245adc_4_k_cu_45fdf2946thrust24THRUST_300001_SM_1000_NS8cuda_cub3parE,@object
	.size		_ZN34_INTERNAL_2d245adc_4_k_cu_45fdf2946thrust24THRUST_300001_SM_1000_NS8cuda_cub3parE,(.L_29 - _ZN34_INTERNAL_2d245adc_4_k_cu_45fdf2946thrust24THRUST_300001_SM_1000_NS8cuda_cub3parE)
_ZN34_INTERNAL_2d245adc_4_k_cu_45fdf2946thrust24THRUST_300001_SM_1000_NS8cuda_cub3parE:
	.zero		1
.L_29:


//--------------------- .nv.shared._ZN6thrust24THRUST_300001_SM_1000_NS8cuda_cub4core6detail13_kernel_agentINS1_15__reduce_by_key16ReduceByKeyAgentINS0_10device_ptrIiEENS7_I5VoxelEES8_SA_N4cuda3std3__48equal_toIiEENSD_4plusIS9_EEPllEEJS8_SA_S8_SA_SI_N3cub18CUB_300001_SM_100024ReduceByKeyScanTileStateIS9_lLb0EEESF_SH_llEEEvDpT0_ --------------------------
	.section	.nv.shared._ZN6thrust24THRUST_300001_SM_1000_NS8cuda_cub4core6detail13_kernel_agentINS1_15__reduce_by_key16ReduceByKeyAgentINS0_10device_ptrIiEENS7_I5VoxelEES8_SA_N4cuda3std3__48equal_toIiEENSD_4plusIS9_EEPllEEJS8_SA_S8_SA_SI_N3cub18CUB_300001_SM_100024ReduceByKeyScanTileStateIS9_lLb0EEESF_SH_llEEEvDpT0_,"aw",@nobits
	.sectionflags	@""
	.align	16
	.zero		1024


//--------------------- .nv.shared._ZN6thrust24THRUST_300001_SM_1000_NS8cuda_cub4core6detail13_kernel_agentINS1_15__reduce_by_key9InitAgentIN3cub18CUB_300001_SM_100024ReduceByKeyScanTileStateI5VoxellLb0EEElPlEEJSB_lSC_EEEvDpT0_ --------------------------
	.section	.nv.shared._ZN6thrust24THRUST_300001_SM_1000_NS8cuda_cub4core6detail13_kernel_agentINS1_15__reduce_by_key9InitAgentIN3cub18CUB_300001_SM_100024ReduceByKeyScanTileStateI5VoxellLb0EEElPlEEJSB_lSC_EEEvDpT0_,"aw",@nobits
	.sectionflags	@""
	.align	16
	.zero		1024


//--------------------- .nv.shared._ZN6thrust24THRUST_300001_SM_1000_NS8cuda_cub4core6detail13_kernel_agentINS1_15__reduce_by_key16ReduceByKeyAgentINS0_10device_ptrIiEENS7_I5VoxelEES8_SA_N4cuda3std3__48equal_toIiEENSD_4plusIS9_EEPiiEEJS8_SA_S8_SA_SI_N3cub18CUB_300001_SM_100024ReduceByKeyScanTileStateIS9_iLb0EEESF_SH_iiEEEvDpT0_ --------------------------
	.section	.nv.shared._ZN6thrust24THRUST_300001_SM_1000_NS8cuda_cub4core6detail13_kernel_agentINS1_15__reduce_by_key16ReduceByKeyAgentINS0_10device_ptrIiEENS7_I5VoxelEES8_SA_N4cuda3std3__48equal_toIiEENSD_4plusIS9_EEPiiEEJS8_SA_S8_SA_SI_N3cub18CUB_300001_SM_100024ReduceByKeyScanTileStateIS9_iLb0EEESF_SH_iiEEEvDpT0_,"aw",@nobits
	.sectionflags	@""
	.align	16
	.zero		1024


//--------------------- .nv.shared._ZN6thrust24THRUST_300001_SM_1000_NS8cuda_cub4core6detail13_kernel_agentINS1_15__reduce_by_key9InitAgentIN3cub18CUB_300001_SM_100024ReduceByKeyScanTileStateI5VoxeliLb0EEEiPiEEJSB_iSC_EEEvDpT0_ --------------------------
	.section	.nv.shared._ZN6thrust24THRUST_300001_SM_1000_NS8cuda_cub4core6detail13_kernel_agentINS1_15__reduce_by_key9InitAgentIN3cub18CUB_300001_SM_100024ReduceByKeyScanTileStateI5VoxeliLb0EEEiPiEEJSB_iSC_EEEvDpT0_,"aw",@nobits
	.sectionflags	@""
	.align	16
	.zero		1024


//--------------------- .nv.constant0._ZN3cub18CUB_300001_SM_10006detail11EmptyKernelIvEEvv --------------------------
	.section	.nv.constant0._ZN3cub18CUB_300001_SM_10006detail11EmptyKernelIvEEvv,"a",@progbits
	.sectionflags	@""
	.align	4
.nv.constant0._ZN3cub18CUB_300001_SM_10006detail11EmptyKernelIvEEvv:
	.zero		896


//--------------------- .nv.constant0._ZN6thrust24THRUST_300001_SM_1000_NS8cuda_cub4core6detail13_kernel_agentINS1_15__reduce_by_key16ReduceByKeyAgentINS0_10device_ptrIiEENS7_I5VoxelEES8_SA_N4cuda3std3__48equal_toIiEENSD_4plusIS9_EEPllEEJS8_SA_S8_SA_SI_N3cub18CUB_300001_SM_100024ReduceByKeyScanTileStateIS9_lLb0EEESF_SH_llEEEvDpT0_ --------------------------
	.section	.nv.constant0._ZN6thrust24THRUST_300001_SM_1000_NS8cuda_cub4core6detail13_kernel_agentINS1_15__reduce_by_key16ReduceByKeyAgentINS0_10device_ptrIiEENS7_I5VoxelEES8_SA_N4cuda3std3__48equal_toIiEENSD_4plusIS9_EEPllEEJS8_SA_S8_SA_SI_N3cub18CUB_300001_SM_100024ReduceByKeyScanTileStateIS9_lLb0EEESF_SH_llEEEvDpT0_,"a",@progbits
	.sectionflags	@""
	.align	4
.nv.constant0._ZN6thrust24THRUST_300001_SM_1000_NS8cuda_cub4core6detail13_kernel_agentINS1_15__reduce_by_key16ReduceByKeyAgentINS0_10device_ptrIiEENS7_I5VoxelEES8_SA_N4cuda3std3__48equal_toIiEENSD_4plusIS9_EEPllEEJS8_SA_S8_SA_SI_N3cub18CUB_300001_SM_100024ReduceByKeyScanTileStateIS9_lLb0EEESF_SH_llEEEvDpT0_:
	.zero		984


//--------------------- .nv.constant0._ZN6thrust24THRUST_300001_SM_1000_NS8cuda_cub4core6detail13_kernel_agentINS1_15__reduce_by_key9InitAgentIN3cub18CUB_300001_SM_100024ReduceByKeyScanTileStateI5VoxellLb0EEElPlEEJSB_lSC_EEEvDpT0_ --------------------------
	.section	.nv.constant0._ZN6thrust24THRUST_300001_SM_1000_NS8cuda_cub4core6detail13_kernel_agentINS1_15__reduce_by_key9InitAgentIN3cub18CUB_300001_SM_100024ReduceByKeyScanTileStateI5VoxellLb0EEElPlEEJSB_lSC_EEEvDpT0_,"a",@progbits
	.sectionflags	@""
	.align	4
.nv.constant0._ZN6thrust24THRUST_300001_SM_1000_NS8cuda_cub4core6detail13_kernel_agentINS1_15__reduce_by_key9InitAgentIN3cub18CUB_300001_SM_100024ReduceByKeyScanTileStateI5VoxellLb0EEElPlEEJSB_lSC_EEEvDpT0_:
	.zero		936


//--------------------- .nv.constant0._ZN6thrust24THRUST_300001_SM_1000_NS8cuda_cub4core6detail13_kernel_agentINS1_15__reduce_by_key16ReduceByKeyAgentINS0_10device_ptrIiEENS7_I5VoxelEES8_SA_N4cuda3std3__48equal_toIiEENSD_4plusIS9_EEPiiEEJS8_SA_S8_SA_SI_N3cub18CUB_300001_SM_100024ReduceByKeyScanTileStateIS9_iLb0EEESF_SH_iiEEEvDpT0_ --------------------------
	.section	.nv.constant0._ZN6thrust24THRUST_300001_SM_1000_NS8cuda_cub4core6detail13_kernel_agentINS1_15__reduce_by_key16ReduceByKeyAgentINS0_10device_ptrIiEENS7_I5VoxelEES8_SA_N4cuda3std3__48equal_toIiEENSD_4plusIS9_EEPiiEEJS8_SA_S8_SA_SI_N3cub18CUB_300001_SM_100024ReduceByKeyScanTileStateIS9_iLb0EEESF_SH_iiEEEvDpT0_,"a",@progbits
	.sectionflags	@""
	.align	4
.nv.constant0._ZN6thrust24THRUST_300001_SM_1000_NS8cuda_cub4core6detail13_kernel_agentINS1_15__reduce_by_key16ReduceByKeyAgentINS0_10device_ptrIiEENS7_I5VoxelEES8_SA_N4cuda3std3__48equal_toIiEENSD_4plusIS9_EEPiiEEJS8_SA_S8_SA_SI_N3cub18CUB_300001_SM_100024ReduceByKeyScanTileStateIS9_iLb0EEESF_SH_iiEEEvDpT0_:
	.zero		972


//--------------------- .nv.constant0._ZN6thrust24THRUST_300001_SM_1000_NS8cuda_cub4core6detail13_kernel_agentINS1_15__reduce_by_key9InitAgentIN3cub18CUB_300001_SM_100024ReduceByKeyScanTileStateI5VoxeliLb0EEEiPiEEJSB_iSC_EEEvDpT0_ --------------------------
	.section	.nv.constant0._ZN6thrust24THRUST_300001_SM_1000_NS8cuda_cub4core6detail13_kernel_agentINS1_15__reduce_by_key9InitAgentIN3cub18CUB_300001_SM_100024ReduceByKeyScanTileStateI5VoxeliLb0EEEiPiEEJSB_iSC_EEEvDpT0_,"a",@progbits
	.sectionflags	@""
	.align	4
.nv.constant0._ZN6thrust24THRUST_300001_SM_1000_NS8cuda_cub4core6detail13_kernel_agentINS1_15__reduce_by_key9InitAgentIN3cub18CUB_300001_SM_100024ReduceByKeyScanTileStateI5VoxeliLb0EEEiPiEEJSB_iSC_EEEvDpT0_:
	.zero		936


//--------------------- SYMBOLS --------------------------

	.type		.nv.reservedSmem.offset0,@object
	.size		.nv.reservedSmem.offset0,0x4
	.type		.nv.reservedSmem.cap,@object
	.size		.nv.reservedSmem.cap,0x4
